//
// Generated by NVIDIA NVVM Compiler
//
// Compiler Build ID: CL-36424714
// Cuda compilation tools, release 13.0, V13.0.88
// Based on NVVM 20.0.0
//

.version 9.0
.target sm_100
.address_size 64

	// .globl	main_kernel0
// _ZZ12main_kernel0E15PadInput_shared has been demoted
// _ZZ12main_kernel0E13weight_shared has been demoted

.visible .entry main_kernel0(
	.param .u64 .ptr .align 1 main_kernel0_param_0,
	.param .u64 .ptr .align 1 main_kernel0_param_1,
	.param .u64 .ptr .align 1 main_kernel0_param_2
)
.maxntid 112
{
	.reg .pred 	%p<9>;
	.reg .b16 	%rs<9>;
	.reg .b32 	%r<323>;
	.reg .b32 	%f<2338>;
	.reg .b64 	%rd<289>;
	// demoted variable
	.shared .align 4 .b8 _ZZ12main_kernel0E15PadInput_shared[21120];
	// demoted variable
	.shared .align 4 .b8 _ZZ12main_kernel0E13weight_shared[24576];
	ld.param.u64 	%rd52, [main_kernel0_param_0];
	mov.u32 	%r1, %tid.x;
	shl.b32 	%r2, %r1, 1;
	mul.wide.u32 	%rd53, %r2, 4;
	mov.u32 	%r38, _ZZ12main_kernel0E15PadInput_shared;
	cvt.u64.u32 	%rd54, %r38;
	cvta.shared.u64 	%rd55, %rd54;
	add.s64 	%rd24, %rd55, %rd53;
	// begin inline asm
	{ .reg .u64 addr; cvta.to.shared.u64 addr, %rd24; cvt.u32.u64 %r10, addr; }

	// end inline asm
	mov.u32 	%r3, %ctaid.x;
	shr.u32 	%r39, %r3, 1;
	mul.lo.s32 	%r40, %r39, 28672;
	shl.b32 	%r41, %r1, 4;
	and.b32  	%r42, %r41, 1792;
	or.b32  	%r43, %r40, %r42;
	and.b32  	%r44, %r2, 30;
	or.b32  	%r45, %r43, %r44;
	mul.wide.u32 	%rd56, %r45, 4;
	add.s64 	%rd25, %rd52, %rd56;
	// begin inline asm
	cp.async.ca.shared.global [%r10], [%rd25], 4;
	// end inline asm
	add.s64 	%rd26, %rd24, 4;
	// begin inline asm
	{ .reg .u64 addr; cvta.to.shared.u64 addr, %rd26; cvt.u32.u64 %r12, addr; }

	// end inline asm
	add.s64 	%rd27, %rd25, 4;
	// begin inline asm
	cp.async.ca.shared.global [%r12], [%rd27], 4;
	// end inline asm
	add.s64 	%rd28, %rd24, 896;
	// begin inline asm
	{ .reg .u64 addr; cvta.to.shared.u64 addr, %rd28; cvt.u32.u64 %r14, addr; }

	// end inline asm
	add.s64 	%rd29, %rd25, 7168;
	// begin inline asm
	cp.async.ca.shared.global [%r14], [%rd29], 4;
	// end inline asm
	add.s64 	%rd30, %rd24, 900;
	// begin inline asm
	{ .reg .u64 addr; cvta.to.shared.u64 addr, %rd30; cvt.u32.u64 %r16, addr; }

	// end inline asm
	add.s64 	%rd31, %rd25, 7172;
	// begin inline asm
	cp.async.ca.shared.global [%r16], [%rd31], 4;
	// end inline asm
	add.s64 	%rd32, %rd24, 1792;
	// begin inline asm
	{ .reg .u64 addr; cvta.to.shared.u64 addr, %rd32; cvt.u32.u64 %r18, addr; }

	// end inline asm
	add.s64 	%rd33, %rd25, 14336;
	// begin inline asm
	cp.async.ca.shared.global [%r18], [%rd33], 4;
	// end inline asm
	add.s64 	%rd34, %rd24, 1796;
	// begin inline asm
	{ .reg .u64 addr; cvta.to.shared.u64 addr, %rd34; cvt.u32.u64 %r20, addr; }

	// end inline asm
	add.s64 	%rd35, %rd25, 14340;
	// begin inline asm
	cp.async.ca.shared.global [%r20], [%rd35], 4;
	// end inline asm
	add.s64 	%rd36, %rd24, 2688;
	// begin inline asm
	{ .reg .u64 addr; cvta.to.shared.u64 addr, %rd36; cvt.u32.u64 %r22, addr; }

	// end inline asm
	add.s64 	%rd37, %rd25, 21504;
	// begin inline asm
	cp.async.ca.shared.global [%r22], [%rd37], 4;
	// end inline asm
	add.s64 	%rd38, %rd24, 2692;
	// begin inline asm
	{ .reg .u64 addr; cvta.to.shared.u64 addr, %rd38; cvt.u32.u64 %r24, addr; }

	// end inline asm
	add.s64 	%rd39, %rd25, 21508;
	// begin inline asm
	cp.async.ca.shared.global [%r24], [%rd39], 4;
	// end inline asm
	add.s64 	%rd40, %rd24, 3584;
	// begin inline asm
	{ .reg .u64 addr; cvta.to.shared.u64 addr, %rd40; cvt.u32.u64 %r26, addr; }

	// end inline asm
	add.s64 	%rd41, %rd25, 28672;
	// begin inline asm
	cp.async.ca.shared.global [%r26], [%rd41], 4;
	// end inline asm
	add.s64 	%rd42, %rd24, 3588;
	// begin inline asm
	{ .reg .u64 addr; cvta.to.shared.u64 addr, %rd42; cvt.u32.u64 %r28, addr; }

	// end inline asm
	add.s64 	%rd43, %rd25, 28676;
	// begin inline asm
	cp.async.ca.shared.global [%r28], [%rd43], 4;
	// end inline asm
	add.s64 	%rd44, %rd24, 4480;
	// begin inline asm
	{ .reg .u64 addr; cvta.to.shared.u64 addr, %rd44; cvt.u32.u64 %r30, addr; }

	// end inline asm
	add.s64 	%rd45, %rd25, 35840;
	// begin inline asm
	cp.async.ca.shared.global [%r30], [%rd45], 4;
	// end inline asm
	add.s64 	%rd46, %rd24, 4484;
	// begin inline asm
	{ .reg .u64 addr; cvta.to.shared.u64 addr, %rd46; cvt.u32.u64 %r32, addr; }

	// end inline asm
	add.s64 	%rd47, %rd25, 35844;
	// begin inline asm
	cp.async.ca.shared.global [%r32], [%rd47], 4;
	// end inline asm
	add.s64 	%rd48, %rd24, 5376;
	// begin inline asm
	{ .reg .u64 addr; cvta.to.shared.u64 addr, %rd48; cvt.u32.u64 %r34, addr; }

	// end inline asm
	add.s64 	%rd49, %rd25, 43008;
	// begin inline asm
	cp.async.ca.shared.global [%r34], [%rd49], 4;
	// end inline asm
	add.s64 	%rd50, %rd24, 5380;
	// begin inline asm
	{ .reg .u64 addr; cvta.to.shared.u64 addr, %rd50; cvt.u32.u64 %r36, addr; }

	// end inline asm
	add.s64 	%rd51, %rd25, 43012;
	// begin inline asm
	cp.async.ca.shared.global [%r36], [%rd51], 4;
	// end inline asm
	setp.gt.u32 	%p1, %r1, 95;
	@%p1 bra 	$L__BB0_2;
	add.s64 	%rd57, %rd24, 6272;
	// begin inline asm
	{ .reg .u64 addr; cvta.to.shared.u64 addr, %rd57; cvt.u32.u64 %r46, addr; }

	// end inline asm
	add.s64 	%rd58, %rd25, 50176;
	// begin inline asm
	cp.async.ca.shared.global [%r46], [%rd58], 4;
	// end inline asm
	add.s64 	%rd59, %rd24, 6276;
	// begin inline asm
	{ .reg .u64 addr; cvta.to.shared.u64 addr, %rd59; cvt.u32.u64 %r48, addr; }

	// end inline asm
	add.s64 	%rd60, %rd25, 50180;
	// begin inline asm
	cp.async.ca.shared.global [%r48], [%rd60], 4;
	// end inline asm
$L__BB0_2:
	ld.param.u64 	%rd286, [main_kernel0_param_1];
	mul.wide.u32 	%rd97, %r1, 4;
	mov.u32 	%r86, _ZZ12main_kernel0E13weight_shared;
	cvt.u64.u32 	%rd98, %r86;
	cvta.shared.u64 	%rd99, %rd98;
	add.s64 	%rd61, %rd99, %rd97;
	// begin inline asm
	{ .reg .u64 addr; cvta.to.shared.u64 addr, %rd61; cvt.u32.u64 %r50, addr; }

	// end inline asm
	and.b32  	%r87, %r2, 128;
	shl.b32 	%r88, %r3, 6;
	and.b32  	%r89, %r88, 64;
	and.b32  	%r90, %r1, 63;
	or.b32  	%r91, %r89, %r90;
	or.b32  	%r92, %r91, %r87;
	mul.wide.u32 	%rd100, %r92, 4;
	add.s64 	%rd62, %rd286, %rd100;
	// begin inline asm
	cp.async.ca.shared.global [%r50], [%rd62], 4;
	// end inline asm
	add.s64 	%rd63, %rd61, 448;
	// begin inline asm
	{ .reg .u64 addr; cvta.to.shared.u64 addr, %rd63; cvt.u32.u64 %r52, addr; }

	// end inline asm
	add.s32 	%r93, %r2, 224;
	and.b32  	%r94, %r93, 384;
	add.s32 	%r95, %r1, 48;
	and.b32  	%r96, %r95, 63;
	or.b32  	%r97, %r96, %r89;
	or.b32  	%r98, %r97, %r94;
	mul.wide.u32 	%rd101, %r98, 4;
	add.s64 	%rd64, %rd286, %rd101;
	// begin inline asm
	cp.async.ca.shared.global [%r52], [%rd64], 4;
	// end inline asm
	add.s64 	%rd65, %rd61, 896;
	// begin inline asm
	{ .reg .u64 addr; cvta.to.shared.u64 addr, %rd65; cvt.u32.u64 %r54, addr; }

	// end inline asm
	add.s32 	%r99, %r2, 448;
	and.b32  	%r100, %r99, 896;
	xor.b32  	%r101, %r90, 32;
	or.b32  	%r102, %r101, %r89;
	or.b32  	%r103, %r102, %r100;
	mul.wide.u32 	%rd102, %r103, 4;
	add.s64 	%rd66, %rd286, %rd102;
	// begin inline asm
	cp.async.ca.shared.global [%r54], [%rd66], 4;
	// end inline asm
	add.s64 	%rd67, %rd61, 1344;
	// begin inline asm
	{ .reg .u64 addr; cvta.to.shared.u64 addr, %rd67; cvt.u32.u64 %r56, addr; }

	// end inline asm
	add.s32 	%r104, %r2, 672;
	and.b32  	%r105, %r104, 896;
	add.s32 	%r106, %r1, 16;
	and.b32  	%r107, %r106, 63;
	or.b32  	%r108, %r107, %r89;
	or.b32  	%r109, %r108, %r105;
	mul.wide.u32 	%rd103, %r109, 4;
	add.s64 	%rd68, %rd286, %rd103;
	// begin inline asm
	cp.async.ca.shared.global [%r56], [%rd68], 4;
	// end inline asm
	add.s64 	%rd69, %rd61, 1792;
	// begin inline asm
	{ .reg .u64 addr; cvta.to.shared.u64 addr, %rd69; cvt.u32.u64 %r58, addr; }

	// end inline asm
	add.s64 	%rd70, %rd62, 3584;
	// begin inline asm
	cp.async.ca.shared.global [%r58], [%rd70], 4;
	// end inline asm
	add.s64 	%rd71, %rd61, 2240;
	// begin inline asm
	{ .reg .u64 addr; cvta.to.shared.u64 addr, %rd71; cvt.u32.u64 %r60, addr; }

	// end inline asm
	add.s32 	%r110, %r2, 1120;
	and.b32  	%r111, %r110, 1408;
	or.b32  	%r112, %r97, %r111;
	mul.wide.u32 	%rd104, %r112, 4;
	add.s64 	%rd72, %rd286, %rd104;
	// begin inline asm
	cp.async.ca.shared.global [%r60], [%rd72], 4;
	// end inline asm
	add.s64 	%rd73, %rd61, 2688;
	// begin inline asm
	{ .reg .u64 addr; cvta.to.shared.u64 addr, %rd73; cvt.u32.u64 %r62, addr; }

	// end inline asm
	add.s32 	%r113, %r2, 1344;
	and.b32  	%r114, %r113, 1920;
	or.b32  	%r115, %r102, %r114;
	mul.wide.u32 	%rd105, %r115, 4;
	add.s64 	%rd74, %rd286, %rd105;
	// begin inline asm
	cp.async.ca.shared.global [%r62], [%rd74], 4;
	// end inline asm
	add.s64 	%rd75, %rd61, 3136;
	// begin inline asm
	{ .reg .u64 addr; cvta.to.shared.u64 addr, %rd75; cvt.u32.u64 %r64, addr; }

	// end inline asm
	add.s32 	%r116, %r2, 1568;
	and.b32  	%r117, %r116, 1920;
	or.b32  	%r118, %r108, %r117;
	mul.wide.u32 	%rd106, %r118, 4;
	add.s64 	%rd76, %rd286, %rd106;
	// begin inline asm
	cp.async.ca.shared.global [%r64], [%rd76], 4;
	// end inline asm
	add.s64 	%rd77, %rd61, 3584;
	// begin inline asm
	{ .reg .u64 addr; cvta.to.shared.u64 addr, %rd77; cvt.u32.u64 %r66, addr; }

	// end inline asm
	add.s64 	%rd78, %rd62, 7168;
	// begin inline asm
	cp.async.ca.shared.global [%r66], [%rd78], 4;
	// end inline asm
	add.s64 	%rd79, %rd61, 4032;
	// begin inline asm
	{ .reg .u64 addr; cvta.to.shared.u64 addr, %rd79; cvt.u32.u64 %r68, addr; }

	// end inline asm
	add.s32 	%r119, %r2, 2016;
	and.b32  	%r120, %r119, 3968;
	or.b32  	%r121, %r97, %r120;
	mul.wide.u32 	%rd107, %r121, 4;
	add.s64 	%rd80, %rd286, %rd107;
	// begin inline asm
	cp.async.ca.shared.global [%r68], [%rd80], 4;
	// end inline asm
	add.s64 	%rd81, %rd61, 4480;
	// begin inline asm
	{ .reg .u64 addr; cvta.to.shared.u64 addr, %rd81; cvt.u32.u64 %r70, addr; }

	// end inline asm
	add.s32 	%r122, %r2, 2240;
	and.b32  	%r123, %r122, 2432;
	or.b32  	%r124, %r102, %r123;
	mul.wide.u32 	%rd108, %r124, 4;
	add.s64 	%rd82, %rd286, %rd108;
	// begin inline asm
	cp.async.ca.shared.global [%r70], [%rd82], 4;
	// end inline asm
	add.s64 	%rd83, %rd61, 4928;
	// begin inline asm
	{ .reg .u64 addr; cvta.to.shared.u64 addr, %rd83; cvt.u32.u64 %r72, addr; }

	// end inline asm
	add.s32 	%r125, %r2, 2464;
	and.b32  	%r126, %r125, 2944;
	or.b32  	%r127, %r108, %r126;
	mul.wide.u32 	%rd109, %r127, 4;
	add.s64 	%rd84, %rd286, %rd109;
	// begin inline asm
	cp.async.ca.shared.global [%r72], [%rd84], 4;
	// end inline asm
	add.s64 	%rd85, %rd61, 5376;
	// begin inline asm
	{ .reg .u64 addr; cvta.to.shared.u64 addr, %rd85; cvt.u32.u64 %r74, addr; }

	// end inline asm
	add.s64 	%rd86, %rd62, 10752;
	// begin inline asm
	cp.async.ca.shared.global [%r74], [%rd86], 4;
	// end inline asm
	add.s64 	%rd87, %rd61, 5824;
	// begin inline asm
	{ .reg .u64 addr; cvta.to.shared.u64 addr, %rd87; cvt.u32.u64 %r76, addr; }

	// end inline asm
	add.s32 	%r128, %r2, 2912;
	and.b32  	%r129, %r128, 3968;
	or.b32  	%r130, %r97, %r129;
	mul.wide.u32 	%rd110, %r130, 4;
	add.s64 	%rd88, %rd286, %rd110;
	// begin inline asm
	cp.async.ca.shared.global [%r76], [%rd88], 4;
	// end inline asm
	add.s64 	%rd89, %rd61, 6272;
	// begin inline asm
	{ .reg .u64 addr; cvta.to.shared.u64 addr, %rd89; cvt.u32.u64 %r78, addr; }

	// end inline asm
	add.s32 	%r131, %r2, 3136;
	and.b32  	%r132, %r131, 3456;
	or.b32  	%r133, %r102, %r132;
	mul.wide.u32 	%rd111, %r133, 4;
	add.s64 	%rd90, %rd286, %rd111;
	// begin inline asm
	cp.async.ca.shared.global [%r78], [%rd90], 4;
	// end inline asm
	add.s64 	%rd91, %rd61, 6720;
	// begin inline asm
	{ .reg .u64 addr; cvta.to.shared.u64 addr, %rd91; cvt.u32.u64 %r80, addr; }

	// end inline asm
	add.s32 	%r134, %r2, 3360;
	and.b32  	%r135, %r134, 3968;
	or.b32  	%r136, %r108, %r135;
	mul.wide.u32 	%rd112, %r136, 4;
	add.s64 	%rd92, %rd286, %rd112;
	// begin inline asm
	cp.async.ca.shared.global [%r80], [%rd92], 4;
	// end inline asm
	add.s64 	%rd93, %rd61, 7168;
	// begin inline asm
	{ .reg .u64 addr; cvta.to.shared.u64 addr, %rd93; cvt.u32.u64 %r82, addr; }

	// end inline asm
	add.s64 	%rd94, %rd62, 14336;
	// begin inline asm
	cp.async.ca.shared.global [%r82], [%rd94], 4;
	// end inline asm
	add.s64 	%rd95, %rd61, 7616;
	// begin inline asm
	{ .reg .u64 addr; cvta.to.shared.u64 addr, %rd95; cvt.u32.u64 %r84, addr; }

	// end inline asm
	add.s32 	%r137, %r2, 3808;
	and.b32  	%r138, %r137, 3968;
	or.b32  	%r139, %r97, %r138;
	mul.wide.u32 	%rd113, %r139, 4;
	add.s64 	%rd96, %rd286, %rd113;
	// begin inline asm
	cp.async.ca.shared.global [%r84], [%rd96], 4;
	// end inline asm
	setp.gt.u32 	%p2, %r1, 31;
	add.s32 	%r140, %r1, %r89;
	mul.wide.u32 	%rd114, %r140, 4;
	add.s64 	%rd18, %rd286, %rd114;
	@%p2 bra 	$L__BB0_4;
	add.s64 	%rd115, %rd61, 8064;
	// begin inline asm
	{ .reg .u64 addr; cvta.to.shared.u64 addr, %rd115; cvt.u32.u64 %r141, addr; }

	// end inline asm
	add.s64 	%rd116, %rd18, 16000;
	// begin inline asm
	cp.async.ca.shared.global [%r141], [%rd116], 4;
	// end inline asm
$L__BB0_4:
	setp.gt.u32 	%p3, %r1, 95;
	// begin inline asm
	cp.async.commit_group;
	// end inline asm
	add.s64 	%rd117, %rd24, 7040;
	// begin inline asm
	{ .reg .u64 addr; cvta.to.shared.u64 addr, %rd117; cvt.u32.u64 %r143, addr; }

	// end inline asm
	add.s64 	%rd118, %rd25, 128;
	// begin inline asm
	cp.async.ca.shared.global [%r143], [%rd118], 4;
	// end inline asm
	add.s64 	%rd119, %rd24, 7044;
	// begin inline asm
	{ .reg .u64 addr; cvta.to.shared.u64 addr, %rd119; cvt.u32.u64 %r145, addr; }

	// end inline asm
	add.s64 	%rd120, %rd25, 132;
	// begin inline asm
	cp.async.ca.shared.global [%r145], [%rd120], 4;
	// end inline asm
	add.s64 	%rd121, %rd24, 7936;
	// begin inline asm
	{ .reg .u64 addr; cvta.to.shared.u64 addr, %rd121; cvt.u32.u64 %r147, addr; }

	// end inline asm
	add.s64 	%rd122, %rd25, 7296;
	// begin inline asm
	cp.async.ca.shared.global [%r147], [%rd122], 4;
	// end inline asm
	add.s64 	%rd123, %rd24, 7940;
	// begin inline asm
	{ .reg .u64 addr; cvta.to.shared.u64 addr, %rd123; cvt.u32.u64 %r149, addr; }

	// end inline asm
	add.s64 	%rd124, %rd25, 7300;
	// begin inline asm
	cp.async.ca.shared.global [%r149], [%rd124], 4;
	// end inline asm
	add.s64 	%rd125, %rd24, 8832;
	// begin inline asm
	{ .reg .u64 addr; cvta.to.shared.u64 addr, %rd125; cvt.u32.u64 %r151, addr; }

	// end inline asm
	add.s64 	%rd126, %rd25, 14464;
	// begin inline asm
	cp.async.ca.shared.global [%r151], [%rd126], 4;
	// end inline asm
	add.s64 	%rd127, %rd24, 8836;
	// begin inline asm
	{ .reg .u64 addr; cvta.to.shared.u64 addr, %rd127; cvt.u32.u64 %r153, addr; }

	// end inline asm
	add.s64 	%rd128, %rd25, 14468;
	// begin inline asm
	cp.async.ca.shared.global [%r153], [%rd128], 4;
	// end inline asm
	add.s64 	%rd129, %rd24, 9728;
	// begin inline asm
	{ .reg .u64 addr; cvta.to.shared.u64 addr, %rd129; cvt.u32.u64 %r155, addr; }

	// end inline asm
	add.s64 	%rd130, %rd25, 21632;
	// begin inline asm
	cp.async.ca.shared.global [%r155], [%rd130], 4;
	// end inline asm
	add.s64 	%rd131, %rd24, 9732;
	// begin inline asm
	{ .reg .u64 addr; cvta.to.shared.u64 addr, %rd131; cvt.u32.u64 %r157, addr; }

	// end inline asm
	add.s64 	%rd132, %rd25, 21636;
	// begin inline asm
	cp.async.ca.shared.global [%r157], [%rd132], 4;
	// end inline asm
	add.s64 	%rd133, %rd24, 10624;
	// begin inline asm
	{ .reg .u64 addr; cvta.to.shared.u64 addr, %rd133; cvt.u32.u64 %r159, addr; }

	// end inline asm
	add.s64 	%rd134, %rd25, 28800;
	// begin inline asm
	cp.async.ca.shared.global [%r159], [%rd134], 4;
	// end inline asm
	add.s64 	%rd135, %rd24, 10628;
	// begin inline asm
	{ .reg .u64 addr; cvta.to.shared.u64 addr, %rd135; cvt.u32.u64 %r161, addr; }

	// end inline asm
	add.s64 	%rd136, %rd25, 28804;
	// begin inline asm
	cp.async.ca.shared.global [%r161], [%rd136], 4;
	// end inline asm
	add.s64 	%rd137, %rd24, 11520;
	// begin inline asm
	{ .reg .u64 addr; cvta.to.shared.u64 addr, %rd137; cvt.u32.u64 %r163, addr; }

	// end inline asm
	add.s64 	%rd138, %rd25, 35968;
	// begin inline asm
	cp.async.ca.shared.global [%r163], [%rd138], 4;
	// end inline asm
	add.s64 	%rd139, %rd24, 11524;
	// begin inline asm
	{ .reg .u64 addr; cvta.to.shared.u64 addr, %rd139; cvt.u32.u64 %r165, addr; }

	// end inline asm
	add.s64 	%rd140, %rd25, 35972;
	// begin inline asm
	cp.async.ca.shared.global [%r165], [%rd140], 4;
	// end inline asm
	add.s64 	%rd141, %rd24, 12416;
	// begin inline asm
	{ .reg .u64 addr; cvta.to.shared.u64 addr, %rd141; cvt.u32.u64 %r167, addr; }

	// end inline asm
	add.s64 	%rd142, %rd25, 43136;
	// begin inline asm
	cp.async.ca.shared.global [%r167], [%rd142], 4;
	// end inline asm
	add.s64 	%rd143, %rd24, 12420;
	// begin inline asm
	{ .reg .u64 addr; cvta.to.shared.u64 addr, %rd143; cvt.u32.u64 %r169, addr; }

	// end inline asm
	add.s64 	%rd144, %rd25, 43140;
	// begin inline asm
	cp.async.ca.shared.global [%r169], [%rd144], 4;
	// end inline asm
	@%p3 bra 	$L__BB0_6;
	add.s64 	%rd145, %rd24, 13312;
	// begin inline asm
	{ .reg .u64 addr; cvta.to.shared.u64 addr, %rd145; cvt.u32.u64 %r171, addr; }

	// end inline asm
	add.s64 	%rd146, %rd25, 50304;
	// begin inline asm
	cp.async.ca.shared.global [%r171], [%rd146], 4;
	// end inline asm
	add.s64 	%rd147, %rd24, 13316;
	// begin inline asm
	{ .reg .u64 addr; cvta.to.shared.u64 addr, %rd147; cvt.u32.u64 %r173, addr; }

	// end inline asm
	add.s64 	%rd148, %rd25, 50308;
	// begin inline asm
	cp.async.ca.shared.global [%r173], [%rd148], 4;
	// end inline asm
$L__BB0_6:
	setp.gt.u32 	%p4, %r1, 31;
	add.s64 	%rd149, %rd61, 8192;
	// begin inline asm
	{ .reg .u64 addr; cvta.to.shared.u64 addr, %rd149; cvt.u32.u64 %r175, addr; }

	// end inline asm
	add.s64 	%rd150, %rd62, 16384;
	// begin inline asm
	cp.async.ca.shared.global [%r175], [%rd150], 4;
	// end inline asm
	add.s64 	%rd151, %rd61, 8640;
	// begin inline asm
	{ .reg .u64 addr; cvta.to.shared.u64 addr, %rd151; cvt.u32.u64 %r177, addr; }

	// end inline asm
	add.s64 	%rd152, %rd64, 16384;
	// begin inline asm
	cp.async.ca.shared.global [%r177], [%rd152], 4;
	// end inline asm
	add.s64 	%rd153, %rd61, 9088;
	// begin inline asm
	{ .reg .u64 addr; cvta.to.shared.u64 addr, %rd153; cvt.u32.u64 %r179, addr; }

	// end inline asm
	add.s64 	%rd154, %rd66, 16384;
	// begin inline asm
	cp.async.ca.shared.global [%r179], [%rd154], 4;
	// end inline asm
	add.s64 	%rd155, %rd61, 9536;
	// begin inline asm
	{ .reg .u64 addr; cvta.to.shared.u64 addr, %rd155; cvt.u32.u64 %r181, addr; }

	// end inline asm
	add.s64 	%rd156, %rd68, 16384;
	// begin inline asm
	cp.async.ca.shared.global [%r181], [%rd156], 4;
	// end inline asm
	add.s64 	%rd157, %rd61, 9984;
	// begin inline asm
	{ .reg .u64 addr; cvta.to.shared.u64 addr, %rd157; cvt.u32.u64 %r183, addr; }

	// end inline asm
	add.s64 	%rd158, %rd62, 19968;
	// begin inline asm
	cp.async.ca.shared.global [%r183], [%rd158], 4;
	// end inline asm
	add.s64 	%rd159, %rd61, 10432;
	// begin inline asm
	{ .reg .u64 addr; cvta.to.shared.u64 addr, %rd159; cvt.u32.u64 %r185, addr; }

	// end inline asm
	add.s64 	%rd160, %rd72, 16384;
	// begin inline asm
	cp.async.ca.shared.global [%r185], [%rd160], 4;
	// end inline asm
	add.s64 	%rd161, %rd61, 10880;
	// begin inline asm
	{ .reg .u64 addr; cvta.to.shared.u64 addr, %rd161; cvt.u32.u64 %r187, addr; }

	// end inline asm
	add.s64 	%rd162, %rd74, 16384;
	// begin inline asm
	cp.async.ca.shared.global [%r187], [%rd162], 4;
	// end inline asm
	add.s64 	%rd163, %rd61, 11328;
	// begin inline asm
	{ .reg .u64 addr; cvta.to.shared.u64 addr, %rd163; cvt.u32.u64 %r189, addr; }

	// end inline asm
	add.s64 	%rd164, %rd76, 16384;
	// begin inline asm
	cp.async.ca.shared.global [%r189], [%rd164], 4;
	// end inline asm
	add.s64 	%rd165, %rd61, 11776;
	// begin inline asm
	{ .reg .u64 addr; cvta.to.shared.u64 addr, %rd165; cvt.u32.u64 %r191, addr; }

	// end inline asm
	add.s64 	%rd166, %rd62, 23552;
	// begin inline asm
	cp.async.ca.shared.global [%r191], [%rd166], 4;
	// end inline asm
	add.s64 	%rd167, %rd61, 12224;
	// begin inline asm
	{ .reg .u64 addr; cvta.to.shared.u64 addr, %rd167; cvt.u32.u64 %r193, addr; }

	// end inline asm
	add.s64 	%rd168, %rd80, 16384;
	// begin inline asm
	cp.async.ca.shared.global [%r193], [%rd168], 4;
	// end inline asm
	add.s64 	%rd169, %rd61, 12672;
	// begin inline asm
	{ .reg .u64 addr; cvta.to.shared.u64 addr, %rd169; cvt.u32.u64 %r195, addr; }

	// end inline asm
	add.s64 	%rd170, %rd82, 16384;
	// begin inline asm
	cp.async.ca.shared.global [%r195], [%rd170], 4;
	// end inline asm
	add.s64 	%rd171, %rd61, 13120;
	// begin inline asm
	{ .reg .u64 addr; cvta.to.shared.u64 addr, %rd171; cvt.u32.u64 %r197, addr; }

	// end inline asm
	add.s64 	%rd172, %rd84, 16384;
	// begin inline asm
	cp.async.ca.shared.global [%r197], [%rd172], 4;
	// end inline asm
	add.s64 	%rd173, %rd61, 13568;
	// begin inline asm
	{ .reg .u64 addr; cvta.to.shared.u64 addr, %rd173; cvt.u32.u64 %r199, addr; }

	// end inline asm
	add.s64 	%rd174, %rd62, 27136;
	// begin inline asm
	cp.async.ca.shared.global [%r199], [%rd174], 4;
	// end inline asm
	add.s64 	%rd175, %rd61, 14016;
	// begin inline asm
	{ .reg .u64 addr; cvta.to.shared.u64 addr, %rd175; cvt.u32.u64 %r201, addr; }

	// end inline asm
	add.s64 	%rd176, %rd88, 16384;
	// begin inline asm
	cp.async.ca.shared.global [%r201], [%rd176], 4;
	// end inline asm
	add.s64 	%rd177, %rd61, 14464;
	// begin inline asm
	{ .reg .u64 addr; cvta.to.shared.u64 addr, %rd177; cvt.u32.u64 %r203, addr; }

	// end inline asm
	add.s64 	%rd178, %rd90, 16384;
	// begin inline asm
	cp.async.ca.shared.global [%r203], [%rd178], 4;
	// end inline asm
	add.s64 	%rd179, %rd61, 14912;
	// begin inline asm
	{ .reg .u64 addr; cvta.to.shared.u64 addr, %rd179; cvt.u32.u64 %r205, addr; }

	// end inline asm
	add.s64 	%rd180, %rd92, 16384;
	// begin inline asm
	cp.async.ca.shared.global [%r205], [%rd180], 4;
	// end inline asm
	add.s64 	%rd181, %rd61, 15360;
	// begin inline asm
	{ .reg .u64 addr; cvta.to.shared.u64 addr, %rd181; cvt.u32.u64 %r207, addr; }

	// end inline asm
	add.s64 	%rd182, %rd62, 30720;
	// begin inline asm
	cp.async.ca.shared.global [%r207], [%rd182], 4;
	// end inline asm
	add.s64 	%rd183, %rd61, 15808;
	// begin inline asm
	{ .reg .u64 addr; cvta.to.shared.u64 addr, %rd183; cvt.u32.u64 %r209, addr; }

	// end inline asm
	add.s64 	%rd184, %rd96, 16384;
	// begin inline asm
	cp.async.ca.shared.global [%r209], [%rd184], 4;
	// end inline asm
	@%p4 bra 	$L__BB0_8;
	add.s64 	%rd185, %rd61, 16256;
	// begin inline asm
	{ .reg .u64 addr; cvta.to.shared.u64 addr, %rd185; cvt.u32.u64 %r211, addr; }

	// end inline asm
	add.s64 	%rd186, %rd18, 32384;
	// begin inline asm
	cp.async.ca.shared.global [%r211], [%rd186], 4;
	// end inline asm
$L__BB0_8:
	// begin inline asm
	cp.async.commit_group;
	// end inline asm
	mov.f32 	%f2322, 0f00000000;
	mov.b32 	%r322, 0;
	mov.f32 	%f2323, %f2322;
	mov.f32 	%f2324, %f2322;
	mov.f32 	%f2325, %f2322;
	mov.f32 	%f2326, %f2322;
	mov.f32 	%f2327, %f2322;
	mov.f32 	%f2328, %f2322;
	mov.f32 	%f2329, %f2322;
	mov.f32 	%f2330, %f2322;
	mov.f32 	%f2331, %f2322;
	mov.f32 	%f2332, %f2322;
	mov.f32 	%f2333, %f2322;
	mov.f32 	%f2334, %f2322;
	mov.f32 	%f2335, %f2322;
	mov.f32 	%f2336, %f2322;
	mov.f32 	%f2337, %f2322;
$L__BB0_9:
	setp.gt.u32 	%p5, %r1, 95;
	bar.sync 	0;
	cvt.u16.u32 	%rs1, %r322;
	add.s16 	%rs2, %rs1, 2;
	and.b16  	%rs3, %rs2, 255;
	mul.lo.s16 	%rs4, %rs3, 171;
	shr.u16 	%rs5, %rs4, 9;
	mul.lo.s16 	%rs6, %rs5, 3;
	sub.s16 	%rs7, %rs2, %rs6;
	cvt.u32.u16 	%r242, %rs7;
	and.b32  	%r5, %r242, 255;
	and.b16  	%rs8, %rs7, 255;
	mul.wide.u16 	%r243, %rs8, 1760;
	mul.wide.u32 	%rd215, %r243, 4;
	add.s64 	%rd187, %rd24, %rd215;
	// begin inline asm
	{ .reg .u64 addr; cvta.to.shared.u64 addr, %rd187; cvt.u32.u64 %r214, addr; }

	// end inline asm
	shl.b32 	%r244, %r322, 5;
	mul.wide.s32 	%rd216, %r244, 4;
	add.s64 	%rd20, %rd25, %rd216;
	add.s64 	%rd188, %rd20, 256;
	// begin inline asm
	cp.async.ca.shared.global [%r214], [%rd188], 4;
	// end inline asm
	add.s64 	%rd189, %rd187, 4;
	// begin inline asm
	{ .reg .u64 addr; cvta.to.shared.u64 addr, %rd189; cvt.u32.u64 %r216, addr; }

	// end inline asm
	add.s64 	%rd190, %rd20, 260;
	// begin inline asm
	cp.async.ca.shared.global [%r216], [%rd190], 4;
	// end inline asm
	add.s64 	%rd191, %rd187, 896;
	// begin inline asm
	{ .reg .u64 addr; cvta.to.shared.u64 addr, %rd191; cvt.u32.u64 %r218, addr; }

	// end inline asm
	add.s64 	%rd192, %rd20, 7424;
	// begin inline asm
	cp.async.ca.shared.global [%r218], [%rd192], 4;
	// end inline asm
	add.s64 	%rd193, %rd187, 900;
	// begin inline asm
	{ .reg .u64 addr; cvta.to.shared.u64 addr, %rd193; cvt.u32.u64 %r220, addr; }

	// end inline asm
	add.s64 	%rd194, %rd20, 7428;
	// begin inline asm
	cp.async.ca.shared.global [%r220], [%rd194], 4;
	// end inline asm
	add.s64 	%rd195, %rd187, 1792;
	// begin inline asm
	{ .reg .u64 addr; cvta.to.shared.u64 addr, %rd195; cvt.u32.u64 %r222, addr; }

	// end inline asm
	add.s64 	%rd196, %rd20, 14592;
	// begin inline asm
	cp.async.ca.shared.global [%r222], [%rd196], 4;
	// end inline asm
	add.s64 	%rd197, %rd187, 1796;
	// begin inline asm
	{ .reg .u64 addr; cvta.to.shared.u64 addr, %rd197; cvt.u32.u64 %r224, addr; }

	// end inline asm
	add.s64 	%rd198, %rd20, 14596;
	// begin inline asm
	cp.async.ca.shared.global [%r224], [%rd198], 4;
	// end inline asm
	add.s64 	%rd199, %rd187, 2688;
	// begin inline asm
	{ .reg .u64 addr; cvta.to.shared.u64 addr, %rd199; cvt.u32.u64 %r226, addr; }

	// end inline asm
	add.s64 	%rd200, %rd20, 21760;
	// begin inline asm
	cp.async.ca.shared.global [%r226], [%rd200], 4;
	// end inline asm
	add.s64 	%rd201, %rd187, 2692;
	// begin inline asm
	{ .reg .u64 addr; cvta.to.shared.u64 addr, %rd201; cvt.u32.u64 %r228, addr; }

	// end inline asm
	add.s64 	%rd202, %rd20, 21764;
	// begin inline asm
	cp.async.ca.shared.global [%r228], [%rd202], 4;
	// end inline asm
	add.s64 	%rd203, %rd187, 3584;
	// begin inline asm
	{ .reg .u64 addr; cvta.to.shared.u64 addr, %rd203; cvt.u32.u64 %r230, addr; }

	// end inline asm
	add.s64 	%rd204, %rd20, 28928;
	// begin inline asm
	cp.async.ca.shared.global [%r230], [%rd204], 4;
	// end inline asm
	add.s64 	%rd205, %rd187, 3588;
	// begin inline asm
	{ .reg .u64 addr; cvta.to.shared.u64 addr, %rd205; cvt.u32.u64 %r232, addr; }

	// end inline asm
	add.s64 	%rd206, %rd20, 28932;
	// begin inline asm
	cp.async.ca.shared.global [%r232], [%rd206], 4;
	// end inline asm
	add.s64 	%rd207, %rd187, 4480;
	// begin inline asm
	{ .reg .u64 addr; cvta.to.shared.u64 addr, %rd207; cvt.u32.u64 %r234, addr; }

	// end inline asm
	add.s64 	%rd208, %rd20, 36096;
	// begin inline asm
	cp.async.ca.shared.global [%r234], [%rd208], 4;
	// end inline asm
	add.s64 	%rd209, %rd187, 4484;
	// begin inline asm
	{ .reg .u64 addr; cvta.to.shared.u64 addr, %rd209; cvt.u32.u64 %r236, addr; }

	// end inline asm
	add.s64 	%rd210, %rd20, 36100;
	// begin inline asm
	cp.async.ca.shared.global [%r236], [%rd210], 4;
	// end inline asm
	add.s64 	%rd211, %rd187, 5376;
	// begin inline asm
	{ .reg .u64 addr; cvta.to.shared.u64 addr, %rd211; cvt.u32.u64 %r238, addr; }

	// end inline asm
	add.s64 	%rd212, %rd20, 43264;
	// begin inline asm
	cp.async.ca.shared.global [%r238], [%rd212], 4;
	// end inline asm
	add.s64 	%rd213, %rd187, 5380;
	// begin inline asm
	{ .reg .u64 addr; cvta.to.shared.u64 addr, %rd213; cvt.u32.u64 %r240, addr; }

	// end inline asm
	add.s64 	%rd214, %rd20, 43268;
	// begin inline asm
	cp.async.ca.shared.global [%r240], [%rd214], 4;
	// end inline asm
	@%p5 bra 	$L__BB0_11;
	add.s64 	%rd217, %rd187, 6272;
	// begin inline asm
	{ .reg .u64 addr; cvta.to.shared.u64 addr, %rd217; cvt.u32.u64 %r245, addr; }

	// end inline asm
	add.s64 	%rd218, %rd20, 50432;
	// begin inline asm
	cp.async.ca.shared.global [%r245], [%rd218], 4;
	// end inline asm
	add.s64 	%rd219, %rd187, 6276;
	// begin inline asm
	{ .reg .u64 addr; cvta.to.shared.u64 addr, %rd219; cvt.u32.u64 %r247, addr; }

	// end inline asm
	add.s64 	%rd220, %rd20, 50436;
	// begin inline asm
	cp.async.ca.shared.global [%r247], [%rd220], 4;
	// end inline asm
$L__BB0_11:
	setp.gt.u32 	%p6, %r1, 31;
	shl.b32 	%r285, %r5, 11;
	mul.wide.u32 	%rd257, %r1, 4;
	cvt.u64.u32 	%rd258, %r86;
	cvta.shared.u64 	%rd259, %rd258;
	add.s64 	%rd260, %rd259, %rd257;
	mul.wide.u32 	%rd261, %r285, 4;
	add.s64 	%rd221, %rd260, %rd261;
	// begin inline asm
	{ .reg .u64 addr; cvta.to.shared.u64 addr, %rd221; cvt.u32.u64 %r249, addr; }

	// end inline asm
	shl.b32 	%r6, %r322, 12;
	mul.wide.s32 	%rd262, %r6, 4;
	add.s64 	%rd263, %rd62, %rd262;
	add.s64 	%rd222, %rd263, 32768;
	// begin inline asm
	cp.async.ca.shared.global [%r249], [%rd222], 4;
	// end inline asm
	add.s64 	%rd223, %rd221, 448;
	// begin inline asm
	{ .reg .u64 addr; cvta.to.shared.u64 addr, %rd223; cvt.u32.u64 %r251, addr; }

	// end inline asm
	add.s64 	%rd264, %rd64, %rd262;
	add.s64 	%rd224, %rd264, 32768;
	// begin inline asm
	cp.async.ca.shared.global [%r251], [%rd224], 4;
	// end inline asm
	add.s64 	%rd225, %rd221, 896;
	// begin inline asm
	{ .reg .u64 addr; cvta.to.shared.u64 addr, %rd225; cvt.u32.u64 %r253, addr; }

	// end inline asm
	add.s64 	%rd265, %rd66, %rd262;
	add.s64 	%rd226, %rd265, 32768;
	// begin inline asm
	cp.async.ca.shared.global [%r253], [%rd226], 4;
	// end inline asm
	add.s64 	%rd227, %rd221, 1344;
	// begin inline asm
	{ .reg .u64 addr; cvta.to.shared.u64 addr, %rd227; cvt.u32.u64 %r255, addr; }

	// end inline asm
	add.s64 	%rd266, %rd68, %rd262;
	add.s64 	%rd228, %rd266, 32768;
	// begin inline asm
	cp.async.ca.shared.global [%r255], [%rd228], 4;
	// end inline asm
	add.s64 	%rd229, %rd221, 1792;
	// begin inline asm
	{ .reg .u64 addr; cvta.to.shared.u64 addr, %rd229; cvt.u32.u64 %r257, addr; }

	// end inline asm
	add.s64 	%rd230, %rd263, 36352;
	// begin inline asm
	cp.async.ca.shared.global [%r257], [%rd230], 4;
	// end inline asm
	add.s64 	%rd231, %rd221, 2240;
	// begin inline asm
	{ .reg .u64 addr; cvta.to.shared.u64 addr, %rd231; cvt.u32.u64 %r259, addr; }

	// end inline asm
	add.s64 	%rd267, %rd72, %rd262;
	add.s64 	%rd232, %rd267, 32768;
	// begin inline asm
	cp.async.ca.shared.global [%r259], [%rd232], 4;
	// end inline asm
	add.s64 	%rd233, %rd221, 2688;
	// begin inline asm
	{ .reg .u64 addr; cvta.to.shared.u64 addr, %rd233; cvt.u32.u64 %r261, addr; }

	// end inline asm
	add.s64 	%rd268, %rd74, %rd262;
	add.s64 	%rd234, %rd268, 32768;
	// begin inline asm
	cp.async.ca.shared.global [%r261], [%rd234], 4;
	// end inline asm
	add.s64 	%rd235, %rd221, 3136;
	// begin inline asm
	{ .reg .u64 addr; cvta.to.shared.u64 addr, %rd235; cvt.u32.u64 %r263, addr; }

	// end inline asm
	add.s64 	%rd269, %rd76, %rd262;
	add.s64 	%rd236, %rd269, 32768;
	// begin inline asm
	cp.async.ca.shared.global [%r263], [%rd236], 4;
	// end inline asm
	add.s64 	%rd237, %rd221, 3584;
	// begin inline asm
	{ .reg .u64 addr; cvta.to.shared.u64 addr, %rd237; cvt.u32.u64 %r265, addr; }

	// end inline asm
	add.s64 	%rd238, %rd263, 39936;
	// begin inline asm
	cp.async.ca.shared.global [%r265], [%rd238], 4;
	// end inline asm
	add.s64 	%rd239, %rd221, 4032;
	// begin inline asm
	{ .reg .u64 addr; cvta.to.shared.u64 addr, %rd239; cvt.u32.u64 %r267, addr; }

	// end inline asm
	add.s64 	%rd270, %rd80, %rd262;
	add.s64 	%rd240, %rd270, 32768;
	// begin inline asm
	cp.async.ca.shared.global [%r267], [%rd240], 4;
	// end inline asm
	add.s64 	%rd241, %rd221, 4480;
	// begin inline asm
	{ .reg .u64 addr; cvta.to.shared.u64 addr, %rd241; cvt.u32.u64 %r269, addr; }

	// end inline asm
	add.s64 	%rd271, %rd82, %rd262;
	add.s64 	%rd242, %rd271, 32768;
	// begin inline asm
	cp.async.ca.shared.global [%r269], [%rd242], 4;
	// end inline asm
	add.s64 	%rd243, %rd221, 4928;
	// begin inline asm
	{ .reg .u64 addr; cvta.to.shared.u64 addr, %rd243; cvt.u32.u64 %r271, addr; }

	// end inline asm
	add.s64 	%rd272, %rd84, %rd262;
	add.s64 	%rd244, %rd272, 32768;
	// begin inline asm
	cp.async.ca.shared.global [%r271], [%rd244], 4;
	// end inline asm
	add.s64 	%rd245, %rd221, 5376;
	// begin inline asm
	{ .reg .u64 addr; cvta.to.shared.u64 addr, %rd245; cvt.u32.u64 %r273, addr; }

	// end inline asm
	add.s64 	%rd246, %rd263, 43520;
	// begin inline asm
	cp.async.ca.shared.global [%r273], [%rd246], 4;
	// end inline asm
	add.s64 	%rd247, %rd221, 5824;
	// begin inline asm
	{ .reg .u64 addr; cvta.to.shared.u64 addr, %rd247; cvt.u32.u64 %r275, addr; }

	// end inline asm
	add.s64 	%rd273, %rd88, %rd262;
	add.s64 	%rd248, %rd273, 32768;
	// begin inline asm
	cp.async.ca.shared.global [%r275], [%rd248], 4;
	// end inline asm
	add.s64 	%rd249, %rd221, 6272;
	// begin inline asm
	{ .reg .u64 addr; cvta.to.shared.u64 addr, %rd249; cvt.u32.u64 %r277, addr; }

	// end inline asm
	add.s64 	%rd274, %rd90, %rd262;
	add.s64 	%rd250, %rd274, 32768;
	// begin inline asm
	cp.async.ca.shared.global [%r277], [%rd250], 4;
	// end inline asm
	add.s64 	%rd251, %rd221, 6720;
	// begin inline asm
	{ .reg .u64 addr; cvta.to.shared.u64 addr, %rd251; cvt.u32.u64 %r279, addr; }

	// end inline asm
	add.s64 	%rd275, %rd92, %rd262;
	add.s64 	%rd252, %rd275, 32768;
	// begin inline asm
	cp.async.ca.shared.global [%r279], [%rd252], 4;
	// end inline asm
	add.s64 	%rd253, %rd221, 7168;
	// begin inline asm
	{ .reg .u64 addr; cvta.to.shared.u64 addr, %rd253; cvt.u32.u64 %r281, addr; }

	// end inline asm
	add.s64 	%rd254, %rd263, 47104;
	// begin inline asm
	cp.async.ca.shared.global [%r281], [%rd254], 4;
	// end inline asm
	add.s64 	%rd255, %rd221, 7616;
	// begin inline asm
	{ .reg .u64 addr; cvta.to.shared.u64 addr, %rd255; cvt.u32.u64 %r283, addr; }

	// end inline asm
	add.s64 	%rd276, %rd96, %rd262;
	add.s64 	%rd256, %rd276, 32768;
	// begin inline asm
	cp.async.ca.shared.global [%r283], [%rd256], 4;
	// end inline asm
	@%p6 bra 	$L__BB0_13;
	ld.param.u64 	%rd287, [main_kernel0_param_1];
	add.s64 	%rd277, %rd221, 8064;
	// begin inline asm
	{ .reg .u64 addr; cvta.to.shared.u64 addr, %rd277; cvt.u32.u64 %r287, addr; }

	// end inline asm
	mul.wide.u32 	%rd279, %r140, 4;
	add.s64 	%rd280, %rd287, %rd279;
	mul.wide.u32 	%rd281, %r6, 4;
	add.s64 	%rd282, %rd280, %rd281;
	add.s64 	%rd278, %rd282, 48768;
	// begin inline asm
	cp.async.ca.shared.global [%r287], [%rd278], 4;
	// end inline asm
$L__BB0_13:
	// begin inline asm
	cp.async.commit_group;
	// end inline asm
	// begin inline asm
	cp.async.wait_group 2;
	// end inline asm
	bar.sync 	0;
	add.s32 	%r293, %r322, -3;
	setp.lt.u32 	%p7, %r322, 3;
	selp.b32 	%r294, %r322, %r293, %p7;
	mad.lo.s32 	%r296, %r294, 1760, %r42;
	shl.b32 	%r297, %r296, 2;
	mov.u32 	%r298, _ZZ12main_kernel0E15PadInput_shared;
	add.s32 	%r299, %r298, %r297;
	ld.shared.f32 	%f34, [%r299];
	shl.b32 	%r300, %r1, 1;
	and.b32  	%r8, %r300, 30;
	shl.b32 	%r301, %r294, 13;
	shl.b32 	%r302, %r1, 3;
	and.b32  	%r303, %r302, 120;
	or.b32  	%r304, %r301, %r303;
	mov.u32 	%r305, _ZZ12main_kernel0E13weight_shared;
	add.s32 	%r306, %r305, %r304;
	ld.shared.f32 	%f35, [%r306];
	fma.rn.f32 	%f36, %f34, %f35, %f2322;
	ld.shared.f32 	%f37, [%r306+128];
	fma.rn.f32 	%f38, %f34, %f37, %f2330;
	ld.shared.f32 	%f39, [%r306+4];
	fma.rn.f32 	%f40, %f34, %f39, %f2323;
	ld.shared.f32 	%f41, [%r306+132];
	fma.rn.f32 	%f42, %f34, %f41, %f2331;
	ld.shared.f32 	%f43, [%r299+4];
	ld.shared.f32 	%f44, [%r306+256];
	fma.rn.f32 	%f45, %f43, %f44, %f36;
	ld.shared.f32 	%f46, [%r306+384];
	fma.rn.f32 	%f47, %f43, %f46, %f38;
	ld.shared.f32 	%f48, [%r306+260];
	fma.rn.f32 	%f49, %f43, %f48, %f40;
	ld.shared.f32 	%f50, [%r306+388];
	fma.rn.f32 	%f51, %f43, %f50, %f42;
	ld.shared.f32 	%f52, [%r299+8];
	ld.shared.f32 	%f53, [%r306+512];
	fma.rn.f32 	%f54, %f52, %f53, %f45;
	ld.shared.f32 	%f55, [%r306+640];
	fma.rn.f32 	%f56, %f52, %f55, %f47;
	ld.shared.f32 	%f57, [%r306+516];
	fma.rn.f32 	%f58, %f52, %f57, %f49;
	ld.shared.f32 	%f59, [%r306+644];
	fma.rn.f32 	%f60, %f52, %f59, %f51;
	ld.shared.f32 	%f61, [%r299+12];
	ld.shared.f32 	%f62, [%r306+768];
	fma.rn.f32 	%f63, %f61, %f62, %f54;
	ld.shared.f32 	%f64, [%r306+896];
	fma.rn.f32 	%f65, %f61, %f64, %f56;
	ld.shared.f32 	%f66, [%r306+772];
	fma.rn.f32 	%f67, %f61, %f66, %f58;
	ld.shared.f32 	%f68, [%r306+900];
	fma.rn.f32 	%f69, %f61, %f68, %f60;
	ld.shared.f32 	%f70, [%r299+256];
	fma.rn.f32 	%f71, %f70, %f35, %f2324;
	fma.rn.f32 	%f72, %f70, %f37, %f2332;
	fma.rn.f32 	%f73, %f70, %f39, %f2325;
	fma.rn.f32 	%f74, %f70, %f41, %f2333;
	ld.shared.f32 	%f75, [%r299+260];
	fma.rn.f32 	%f76, %f75, %f44, %f71;
	fma.rn.f32 	%f77, %f75, %f46, %f72;
	fma.rn.f32 	%f78, %f75, %f48, %f73;
	fma.rn.f32 	%f79, %f75, %f50, %f74;
	ld.shared.f32 	%f80, [%r299+264];
	fma.rn.f32 	%f81, %f80, %f53, %f76;
	fma.rn.f32 	%f82, %f80, %f55, %f77;
	fma.rn.f32 	%f83, %f80, %f57, %f78;
	fma.rn.f32 	%f84, %f80, %f59, %f79;
	ld.shared.f32 	%f85, [%r299+268];
	fma.rn.f32 	%f86, %f85, %f62, %f81;
	fma.rn.f32 	%f87, %f85, %f64, %f82;
	fma.rn.f32 	%f88, %f85, %f66, %f83;
	fma.rn.f32 	%f89, %f85, %f68, %f84;
	ld.shared.f32 	%f90, [%r299+512];
	fma.rn.f32 	%f91, %f90, %f35, %f2326;
	fma.rn.f32 	%f92, %f90, %f37, %f2334;
	fma.rn.f32 	%f93, %f90, %f39, %f2327;
	fma.rn.f32 	%f94, %f90, %f41, %f2335;
	ld.shared.f32 	%f95, [%r299+516];
	fma.rn.f32 	%f96, %f95, %f44, %f91;
	fma.rn.f32 	%f97, %f95, %f46, %f92;
	fma.rn.f32 	%f98, %f95, %f48, %f93;
	fma.rn.f32 	%f99, %f95, %f50, %f94;
	ld.shared.f32 	%f100, [%r299+520];
	fma.rn.f32 	%f101, %f100, %f53, %f96;
	fma.rn.f32 	%f102, %f100, %f55, %f97;
	fma.rn.f32 	%f103, %f100, %f57, %f98;
	fma.rn.f32 	%f104, %f100, %f59, %f99;
	ld.shared.f32 	%f105, [%r299+524];
	fma.rn.f32 	%f106, %f105, %f62, %f101;
	fma.rn.f32 	%f107, %f105, %f64, %f102;
	fma.rn.f32 	%f108, %f105, %f66, %f103;
	fma.rn.f32 	%f109, %f105, %f68, %f104;
	ld.shared.f32 	%f110, [%r299+768];
	fma.rn.f32 	%f111, %f110, %f35, %f2328;
	fma.rn.f32 	%f112, %f110, %f37, %f2336;
	fma.rn.f32 	%f113, %f110, %f39, %f2329;
	fma.rn.f32 	%f114, %f110, %f41, %f2337;
	ld.shared.f32 	%f115, [%r299+772];
	fma.rn.f32 	%f116, %f115, %f44, %f111;
	fma.rn.f32 	%f117, %f115, %f46, %f112;
	fma.rn.f32 	%f118, %f115, %f48, %f113;
	fma.rn.f32 	%f119, %f115, %f50, %f114;
	ld.shared.f32 	%f120, [%r299+776];
	fma.rn.f32 	%f121, %f120, %f53, %f116;
	fma.rn.f32 	%f122, %f120, %f55, %f117;
	fma.rn.f32 	%f123, %f120, %f57, %f118;
	fma.rn.f32 	%f124, %f120, %f59, %f119;
	ld.shared.f32 	%f125, [%r299+780];
	fma.rn.f32 	%f126, %f125, %f62, %f121;
	fma.rn.f32 	%f127, %f125, %f64, %f122;
	fma.rn.f32 	%f128, %f125, %f66, %f123;
	fma.rn.f32 	%f129, %f125, %f68, %f124;
	ld.shared.f32 	%f130, [%r299+16];
	ld.shared.f32 	%f131, [%r306+1024];
	fma.rn.f32 	%f132, %f130, %f131, %f63;
	ld.shared.f32 	%f133, [%r306+1152];
	fma.rn.f32 	%f134, %f130, %f133, %f65;
	ld.shared.f32 	%f135, [%r306+1028];
	fma.rn.f32 	%f136, %f130, %f135, %f67;
	ld.shared.f32 	%f137, [%r306+1156];
	fma.rn.f32 	%f138, %f130, %f137, %f69;
	ld.shared.f32 	%f139, [%r299+20];
	ld.shared.f32 	%f140, [%r306+1280];
	fma.rn.f32 	%f141, %f139, %f140, %f132;
	ld.shared.f32 	%f142, [%r306+1408];
	fma.rn.f32 	%f143, %f139, %f142, %f134;
	ld.shared.f32 	%f144, [%r306+1284];
	fma.rn.f32 	%f145, %f139, %f144, %f136;
	ld.shared.f32 	%f146, [%r306+1412];
	fma.rn.f32 	%f147, %f139, %f146, %f138;
	ld.shared.f32 	%f148, [%r299+24];
	ld.shared.f32 	%f149, [%r306+1536];
	fma.rn.f32 	%f150, %f148, %f149, %f141;
	ld.shared.f32 	%f151, [%r306+1664];
	fma.rn.f32 	%f152, %f148, %f151, %f143;
	ld.shared.f32 	%f153, [%r306+1540];
	fma.rn.f32 	%f154, %f148, %f153, %f145;
	ld.shared.f32 	%f155, [%r306+1668];
	fma.rn.f32 	%f156, %f148, %f155, %f147;
	ld.shared.f32 	%f157, [%r299+28];
	ld.shared.f32 	%f158, [%r306+1792];
	fma.rn.f32 	%f159, %f157, %f158, %f150;
	ld.shared.f32 	%f160, [%r306+1920];
	fma.rn.f32 	%f161, %f157, %f160, %f152;
	ld.shared.f32 	%f162, [%r306+1796];
	fma.rn.f32 	%f163, %f157, %f162, %f154;
	ld.shared.f32 	%f164, [%r306+1924];
	fma.rn.f32 	%f165, %f157, %f164, %f156;
	ld.shared.f32 	%f166, [%r299+272];
	fma.rn.f32 	%f167, %f166, %f131, %f86;
	fma.rn.f32 	%f168, %f166, %f133, %f87;
	fma.rn.f32 	%f169, %f166, %f135, %f88;
	fma.rn.f32 	%f170, %f166, %f137, %f89;
	ld.shared.f32 	%f171, [%r299+276];
	fma.rn.f32 	%f172, %f171, %f140, %f167;
	fma.rn.f32 	%f173, %f171, %f142, %f168;
	fma.rn.f32 	%f174, %f171, %f144, %f169;
	fma.rn.f32 	%f175, %f171, %f146, %f170;
	ld.shared.f32 	%f176, [%r299+280];
	fma.rn.f32 	%f177, %f176, %f149, %f172;
	fma.rn.f32 	%f178, %f176, %f151, %f173;
	fma.rn.f32 	%f179, %f176, %f153, %f174;
	fma.rn.f32 	%f180, %f176, %f155, %f175;
	ld.shared.f32 	%f181, [%r299+284];
	fma.rn.f32 	%f182, %f181, %f158, %f177;
	fma.rn.f32 	%f183, %f181, %f160, %f178;
	fma.rn.f32 	%f184, %f181, %f162, %f179;
	fma.rn.f32 	%f185, %f181, %f164, %f180;
	ld.shared.f32 	%f186, [%r299+528];
	fma.rn.f32 	%f187, %f186, %f131, %f106;
	fma.rn.f32 	%f188, %f186, %f133, %f107;
	fma.rn.f32 	%f189, %f186, %f135, %f108;
	fma.rn.f32 	%f190, %f186, %f137, %f109;
	ld.shared.f32 	%f191, [%r299+532];
	fma.rn.f32 	%f192, %f191, %f140, %f187;
	fma.rn.f32 	%f193, %f191, %f142, %f188;
	fma.rn.f32 	%f194, %f191, %f144, %f189;
	fma.rn.f32 	%f195, %f191, %f146, %f190;
	ld.shared.f32 	%f196, [%r299+536];
	fma.rn.f32 	%f197, %f196, %f149, %f192;
	fma.rn.f32 	%f198, %f196, %f151, %f193;
	fma.rn.f32 	%f199, %f196, %f153, %f194;
	fma.rn.f32 	%f200, %f196, %f155, %f195;
	ld.shared.f32 	%f201, [%r299+540];
	fma.rn.f32 	%f202, %f201, %f158, %f197;
	fma.rn.f32 	%f203, %f201, %f160, %f198;
	fma.rn.f32 	%f204, %f201, %f162, %f199;
	fma.rn.f32 	%f205, %f201, %f164, %f200;
	ld.shared.f32 	%f206, [%r299+784];
	fma.rn.f32 	%f207, %f206, %f131, %f126;
	fma.rn.f32 	%f208, %f206, %f133, %f127;
	fma.rn.f32 	%f209, %f206, %f135, %f128;
	fma.rn.f32 	%f210, %f206, %f137, %f129;
	ld.shared.f32 	%f211, [%r299+788];
	fma.rn.f32 	%f212, %f211, %f140, %f207;
	fma.rn.f32 	%f213, %f211, %f142, %f208;
	fma.rn.f32 	%f214, %f211, %f144, %f209;
	fma.rn.f32 	%f215, %f211, %f146, %f210;
	ld.shared.f32 	%f216, [%r299+792];
	fma.rn.f32 	%f217, %f216, %f149, %f212;
	fma.rn.f32 	%f218, %f216, %f151, %f213;
	fma.rn.f32 	%f219, %f216, %f153, %f214;
	fma.rn.f32 	%f220, %f216, %f155, %f215;
	ld.shared.f32 	%f221, [%r299+796];
	fma.rn.f32 	%f222, %f221, %f158, %f217;
	fma.rn.f32 	%f223, %f221, %f160, %f218;
	fma.rn.f32 	%f224, %f221, %f162, %f219;
	fma.rn.f32 	%f225, %f221, %f164, %f220;
	ld.shared.f32 	%f226, [%r299+32];
	ld.shared.f32 	%f227, [%r306+2048];
	fma.rn.f32 	%f228, %f226, %f227, %f159;
	ld.shared.f32 	%f229, [%r306+2176];
	fma.rn.f32 	%f230, %f226, %f229, %f161;
	ld.shared.f32 	%f231, [%r306+2052];
	fma.rn.f32 	%f232, %f226, %f231, %f163;
	ld.shared.f32 	%f233, [%r306+2180];
	fma.rn.f32 	%f234, %f226, %f233, %f165;
	ld.shared.f32 	%f235, [%r299+36];
	ld.shared.f32 	%f236, [%r306+2304];
	fma.rn.f32 	%f237, %f235, %f236, %f228;
	ld.shared.f32 	%f238, [%r306+2432];
	fma.rn.f32 	%f239, %f235, %f238, %f230;
	ld.shared.f32 	%f240, [%r306+2308];
	fma.rn.f32 	%f241, %f235, %f240, %f232;
	ld.shared.f32 	%f242, [%r306+2436];
	fma.rn.f32 	%f243, %f235, %f242, %f234;
	ld.shared.f32 	%f244, [%r299+40];
	ld.shared.f32 	%f245, [%r306+2560];
	fma.rn.f32 	%f246, %f244, %f245, %f237;
	ld.shared.f32 	%f247, [%r306+2688];
	fma.rn.f32 	%f248, %f244, %f247, %f239;
	ld.shared.f32 	%f249, [%r306+2564];
	fma.rn.f32 	%f250, %f244, %f249, %f241;
	ld.shared.f32 	%f251, [%r306+2692];
	fma.rn.f32 	%f252, %f244, %f251, %f243;
	ld.shared.f32 	%f253, [%r299+44];
	ld.shared.f32 	%f254, [%r306+2816];
	fma.rn.f32 	%f255, %f253, %f254, %f246;
	ld.shared.f32 	%f256, [%r306+2944];
	fma.rn.f32 	%f257, %f253, %f256, %f248;
	ld.shared.f32 	%f258, [%r306+2820];
	fma.rn.f32 	%f259, %f253, %f258, %f250;
	ld.shared.f32 	%f260, [%r306+2948];
	fma.rn.f32 	%f261, %f253, %f260, %f252;
	ld.shared.f32 	%f262, [%r299+288];
	fma.rn.f32 	%f263, %f262, %f227, %f182;
	fma.rn.f32 	%f264, %f262, %f229, %f183;
	fma.rn.f32 	%f265, %f262, %f231, %f184;
	fma.rn.f32 	%f266, %f262, %f233, %f185;
	ld.shared.f32 	%f267, [%r299+292];
	fma.rn.f32 	%f268, %f267, %f236, %f263;
	fma.rn.f32 	%f269, %f267, %f238, %f264;
	fma.rn.f32 	%f270, %f267, %f240, %f265;
	fma.rn.f32 	%f271, %f267, %f242, %f266;
	ld.shared.f32 	%f272, [%r299+296];
	fma.rn.f32 	%f273, %f272, %f245, %f268;
	fma.rn.f32 	%f274, %f272, %f247, %f269;
	fma.rn.f32 	%f275, %f272, %f249, %f270;
	fma.rn.f32 	%f276, %f272, %f251, %f271;
	ld.shared.f32 	%f277, [%r299+300];
	fma.rn.f32 	%f278, %f277, %f254, %f273;
	fma.rn.f32 	%f279, %f277, %f256, %f274;
	fma.rn.f32 	%f280, %f277, %f258, %f275;
	fma.rn.f32 	%f281, %f277, %f260, %f276;
	ld.shared.f32 	%f282, [%r299+544];
	fma.rn.f32 	%f283, %f282, %f227, %f202;
	fma.rn.f32 	%f284, %f282, %f229, %f203;
	fma.rn.f32 	%f285, %f282, %f231, %f204;
	fma.rn.f32 	%f286, %f282, %f233, %f205;
	ld.shared.f32 	%f287, [%r299+548];
	fma.rn.f32 	%f288, %f287, %f236, %f283;
	fma.rn.f32 	%f289, %f287, %f238, %f284;
	fma.rn.f32 	%f290, %f287, %f240, %f285;
	fma.rn.f32 	%f291, %f287, %f242, %f286;
	ld.shared.f32 	%f292, [%r299+552];
	fma.rn.f32 	%f293, %f292, %f245, %f288;
	fma.rn.f32 	%f294, %f292, %f247, %f289;
	fma.rn.f32 	%f295, %f292, %f249, %f290;
	fma.rn.f32 	%f296, %f292, %f251, %f291;
	ld.shared.f32 	%f297, [%r299+556];
	fma.rn.f32 	%f298, %f297, %f254, %f293;
	fma.rn.f32 	%f299, %f297, %f256, %f294;
	fma.rn.f32 	%f300, %f297, %f258, %f295;
	fma.rn.f32 	%f301, %f297, %f260, %f296;
	ld.shared.f32 	%f302, [%r299+800];
	fma.rn.f32 	%f303, %f302, %f227, %f222;
	fma.rn.f32 	%f304, %f302, %f229, %f223;
	fma.rn.f32 	%f305, %f302, %f231, %f224;
	fma.rn.f32 	%f306, %f302, %f233, %f225;
	ld.shared.f32 	%f307, [%r299+804];
	fma.rn.f32 	%f308, %f307, %f236, %f303;
	fma.rn.f32 	%f309, %f307, %f238, %f304;
	fma.rn.f32 	%f310, %f307, %f240, %f305;
	fma.rn.f32 	%f311, %f307, %f242, %f306;
	ld.shared.f32 	%f312, [%r299+808];
	fma.rn.f32 	%f313, %f312, %f245, %f308;
	fma.rn.f32 	%f314, %f312, %f247, %f309;
	fma.rn.f32 	%f315, %f312, %f249, %f310;
	fma.rn.f32 	%f316, %f312, %f251, %f311;
	ld.shared.f32 	%f317, [%r299+812];
	fma.rn.f32 	%f318, %f317, %f254, %f313;
	fma.rn.f32 	%f319, %f317, %f256, %f314;
	fma.rn.f32 	%f320, %f317, %f258, %f315;
	fma.rn.f32 	%f321, %f317, %f260, %f316;
	ld.shared.f32 	%f322, [%r299+48];
	ld.shared.f32 	%f323, [%r306+3072];
	fma.rn.f32 	%f324, %f322, %f323, %f255;
	ld.shared.f32 	%f325, [%r306+3200];
	fma.rn.f32 	%f326, %f322, %f325, %f257;
	ld.shared.f32 	%f327, [%r306+3076];
	fma.rn.f32 	%f328, %f322, %f327, %f259;
	ld.shared.f32 	%f329, [%r306+3204];
	fma.rn.f32 	%f330, %f322, %f329, %f261;
	ld.shared.f32 	%f331, [%r299+52];
	ld.shared.f32 	%f332, [%r306+3328];
	fma.rn.f32 	%f333, %f331, %f332, %f324;
	ld.shared.f32 	%f334, [%r306+3456];
	fma.rn.f32 	%f335, %f331, %f334, %f326;
	ld.shared.f32 	%f336, [%r306+3332];
	fma.rn.f32 	%f337, %f331, %f336, %f328;
	ld.shared.f32 	%f338, [%r306+3460];
	fma.rn.f32 	%f339, %f331, %f338, %f330;
	ld.shared.f32 	%f340, [%r299+56];
	ld.shared.f32 	%f341, [%r306+3584];
	fma.rn.f32 	%f342, %f340, %f341, %f333;
	ld.shared.f32 	%f343, [%r306+3712];
	fma.rn.f32 	%f344, %f340, %f343, %f335;
	ld.shared.f32 	%f345, [%r306+3588];
	fma.rn.f32 	%f346, %f340, %f345, %f337;
	ld.shared.f32 	%f347, [%r306+3716];
	fma.rn.f32 	%f348, %f340, %f347, %f339;
	ld.shared.f32 	%f349, [%r299+60];
	ld.shared.f32 	%f350, [%r306+3840];
	fma.rn.f32 	%f351, %f349, %f350, %f342;
	ld.shared.f32 	%f352, [%r306+3968];
	fma.rn.f32 	%f353, %f349, %f352, %f344;
	ld.shared.f32 	%f354, [%r306+3844];
	fma.rn.f32 	%f355, %f349, %f354, %f346;
	ld.shared.f32 	%f356, [%r306+3972];
	fma.rn.f32 	%f357, %f349, %f356, %f348;
	ld.shared.f32 	%f358, [%r299+304];
	fma.rn.f32 	%f359, %f358, %f323, %f278;
	fma.rn.f32 	%f360, %f358, %f325, %f279;
	fma.rn.f32 	%f361, %f358, %f327, %f280;
	fma.rn.f32 	%f362, %f358, %f329, %f281;
	ld.shared.f32 	%f363, [%r299+308];
	fma.rn.f32 	%f364, %f363, %f332, %f359;
	fma.rn.f32 	%f365, %f363, %f334, %f360;
	fma.rn.f32 	%f366, %f363, %f336, %f361;
	fma.rn.f32 	%f367, %f363, %f338, %f362;
	ld.shared.f32 	%f368, [%r299+312];
	fma.rn.f32 	%f369, %f368, %f341, %f364;
	fma.rn.f32 	%f370, %f368, %f343, %f365;
	fma.rn.f32 	%f371, %f368, %f345, %f366;
	fma.rn.f32 	%f372, %f368, %f347, %f367;
	ld.shared.f32 	%f373, [%r299+316];
	fma.rn.f32 	%f374, %f373, %f350, %f369;
	fma.rn.f32 	%f375, %f373, %f352, %f370;
	fma.rn.f32 	%f376, %f373, %f354, %f371;
	fma.rn.f32 	%f377, %f373, %f356, %f372;
	ld.shared.f32 	%f378, [%r299+560];
	fma.rn.f32 	%f379, %f378, %f323, %f298;
	fma.rn.f32 	%f380, %f378, %f325, %f299;
	fma.rn.f32 	%f381, %f378, %f327, %f300;
	fma.rn.f32 	%f382, %f378, %f329, %f301;
	ld.shared.f32 	%f383, [%r299+564];
	fma.rn.f32 	%f384, %f383, %f332, %f379;
	fma.rn.f32 	%f385, %f383, %f334, %f380;
	fma.rn.f32 	%f386, %f383, %f336, %f381;
	fma.rn.f32 	%f387, %f383, %f338, %f382;
	ld.shared.f32 	%f388, [%r299+568];
	fma.rn.f32 	%f389, %f388, %f341, %f384;
	fma.rn.f32 	%f390, %f388, %f343, %f385;
	fma.rn.f32 	%f391, %f388, %f345, %f386;
	fma.rn.f32 	%f392, %f388, %f347, %f387;
	ld.shared.f32 	%f393, [%r299+572];
	fma.rn.f32 	%f394, %f393, %f350, %f389;
	fma.rn.f32 	%f395, %f393, %f352, %f390;
	fma.rn.f32 	%f396, %f393, %f354, %f391;
	fma.rn.f32 	%f397, %f393, %f356, %f392;
	ld.shared.f32 	%f398, [%r299+816];
	fma.rn.f32 	%f399, %f398, %f323, %f318;
	fma.rn.f32 	%f400, %f398, %f325, %f319;
	fma.rn.f32 	%f401, %f398, %f327, %f320;
	fma.rn.f32 	%f402, %f398, %f329, %f321;
	ld.shared.f32 	%f403, [%r299+820];
	fma.rn.f32 	%f404, %f403, %f332, %f399;
	fma.rn.f32 	%f405, %f403, %f334, %f400;
	fma.rn.f32 	%f406, %f403, %f336, %f401;
	fma.rn.f32 	%f407, %f403, %f338, %f402;
	ld.shared.f32 	%f408, [%r299+824];
	fma.rn.f32 	%f409, %f408, %f341, %f404;
	fma.rn.f32 	%f410, %f408, %f343, %f405;
	fma.rn.f32 	%f411, %f408, %f345, %f406;
	fma.rn.f32 	%f412, %f408, %f347, %f407;
	ld.shared.f32 	%f413, [%r299+828];
	fma.rn.f32 	%f414, %f413, %f350, %f409;
	fma.rn.f32 	%f415, %f413, %f352, %f410;
	fma.rn.f32 	%f416, %f413, %f354, %f411;
	fma.rn.f32 	%f417, %f413, %f356, %f412;
	ld.shared.f32 	%f418, [%r299+64];
	ld.shared.f32 	%f419, [%r306+4096];
	fma.rn.f32 	%f420, %f418, %f419, %f351;
	ld.shared.f32 	%f421, [%r306+4224];
	fma.rn.f32 	%f422, %f418, %f421, %f353;
	ld.shared.f32 	%f423, [%r306+4100];
	fma.rn.f32 	%f424, %f418, %f423, %f355;
	ld.shared.f32 	%f425, [%r306+4228];
	fma.rn.f32 	%f426, %f418, %f425, %f357;
	ld.shared.f32 	%f427, [%r299+68];
	ld.shared.f32 	%f428, [%r306+4352];
	fma.rn.f32 	%f429, %f427, %f428, %f420;
	ld.shared.f32 	%f430, [%r306+4480];
	fma.rn.f32 	%f431, %f427, %f430, %f422;
	ld.shared.f32 	%f432, [%r306+4356];
	fma.rn.f32 	%f433, %f427, %f432, %f424;
	ld.shared.f32 	%f434, [%r306+4484];
	fma.rn.f32 	%f435, %f427, %f434, %f426;
	ld.shared.f32 	%f436, [%r299+72];
	ld.shared.f32 	%f437, [%r306+4608];
	fma.rn.f32 	%f438, %f436, %f437, %f429;
	ld.shared.f32 	%f439, [%r306+4736];
	fma.rn.f32 	%f440, %f436, %f439, %f431;
	ld.shared.f32 	%f441, [%r306+4612];
	fma.rn.f32 	%f442, %f436, %f441, %f433;
	ld.shared.f32 	%f443, [%r306+4740];
	fma.rn.f32 	%f444, %f436, %f443, %f435;
	ld.shared.f32 	%f445, [%r299+76];
	ld.shared.f32 	%f446, [%r306+4864];
	fma.rn.f32 	%f447, %f445, %f446, %f438;
	ld.shared.f32 	%f448, [%r306+4992];
	fma.rn.f32 	%f449, %f445, %f448, %f440;
	ld.shared.f32 	%f450, [%r306+4868];
	fma.rn.f32 	%f451, %f445, %f450, %f442;
	ld.shared.f32 	%f452, [%r306+4996];
	fma.rn.f32 	%f453, %f445, %f452, %f444;
	ld.shared.f32 	%f454, [%r299+320];
	fma.rn.f32 	%f455, %f454, %f419, %f374;
	fma.rn.f32 	%f456, %f454, %f421, %f375;
	fma.rn.f32 	%f457, %f454, %f423, %f376;
	fma.rn.f32 	%f458, %f454, %f425, %f377;
	ld.shared.f32 	%f459, [%r299+324];
	fma.rn.f32 	%f460, %f459, %f428, %f455;
	fma.rn.f32 	%f461, %f459, %f430, %f456;
	fma.rn.f32 	%f462, %f459, %f432, %f457;
	fma.rn.f32 	%f463, %f459, %f434, %f458;
	ld.shared.f32 	%f464, [%r299+328];
	fma.rn.f32 	%f465, %f464, %f437, %f460;
	fma.rn.f32 	%f466, %f464, %f439, %f461;
	fma.rn.f32 	%f467, %f464, %f441, %f462;
	fma.rn.f32 	%f468, %f464, %f443, %f463;
	ld.shared.f32 	%f469, [%r299+332];
	fma.rn.f32 	%f470, %f469, %f446, %f465;
	fma.rn.f32 	%f471, %f469, %f448, %f466;
	fma.rn.f32 	%f472, %f469, %f450, %f467;
	fma.rn.f32 	%f473, %f469, %f452, %f468;
	ld.shared.f32 	%f474, [%r299+576];
	fma.rn.f32 	%f475, %f474, %f419, %f394;
	fma.rn.f32 	%f476, %f474, %f421, %f395;
	fma.rn.f32 	%f477, %f474, %f423, %f396;
	fma.rn.f32 	%f478, %f474, %f425, %f397;
	ld.shared.f32 	%f479, [%r299+580];
	fma.rn.f32 	%f480, %f479, %f428, %f475;
	fma.rn.f32 	%f481, %f479, %f430, %f476;
	fma.rn.f32 	%f482, %f479, %f432, %f477;
	fma.rn.f32 	%f483, %f479, %f434, %f478;
	ld.shared.f32 	%f484, [%r299+584];
	fma.rn.f32 	%f485, %f484, %f437, %f480;
	fma.rn.f32 	%f486, %f484, %f439, %f481;
	fma.rn.f32 	%f487, %f484, %f441, %f482;
	fma.rn.f32 	%f488, %f484, %f443, %f483;
	ld.shared.f32 	%f489, [%r299+588];
	fma.rn.f32 	%f490, %f489, %f446, %f485;
	fma.rn.f32 	%f491, %f489, %f448, %f486;
	fma.rn.f32 	%f492, %f489, %f450, %f487;
	fma.rn.f32 	%f493, %f489, %f452, %f488;
	ld.shared.f32 	%f494, [%r299+832];
	fma.rn.f32 	%f495, %f494, %f419, %f414;
	fma.rn.f32 	%f496, %f494, %f421, %f415;
	fma.rn.f32 	%f497, %f494, %f423, %f416;
	fma.rn.f32 	%f498, %f494, %f425, %f417;
	ld.shared.f32 	%f499, [%r299+836];
	fma.rn.f32 	%f500, %f499, %f428, %f495;
	fma.rn.f32 	%f501, %f499, %f430, %f496;
	fma.rn.f32 	%f502, %f499, %f432, %f497;
	fma.rn.f32 	%f503, %f499, %f434, %f498;
	ld.shared.f32 	%f504, [%r299+840];
	fma.rn.f32 	%f505, %f504, %f437, %f500;
	fma.rn.f32 	%f506, %f504, %f439, %f501;
	fma.rn.f32 	%f507, %f504, %f441, %f502;
	fma.rn.f32 	%f508, %f504, %f443, %f503;
	ld.shared.f32 	%f509, [%r299+844];
	fma.rn.f32 	%f510, %f509, %f446, %f505;
	fma.rn.f32 	%f511, %f509, %f448, %f506;
	fma.rn.f32 	%f512, %f509, %f450, %f507;
	fma.rn.f32 	%f513, %f509, %f452, %f508;
	ld.shared.f32 	%f514, [%r299+80];
	ld.shared.f32 	%f515, [%r306+5120];
	fma.rn.f32 	%f516, %f514, %f515, %f447;
	ld.shared.f32 	%f517, [%r306+5248];
	fma.rn.f32 	%f518, %f514, %f517, %f449;
	ld.shared.f32 	%f519, [%r306+5124];
	fma.rn.f32 	%f520, %f514, %f519, %f451;
	ld.shared.f32 	%f521, [%r306+5252];
	fma.rn.f32 	%f522, %f514, %f521, %f453;
	ld.shared.f32 	%f523, [%r299+84];
	ld.shared.f32 	%f524, [%r306+5376];
	fma.rn.f32 	%f525, %f523, %f524, %f516;
	ld.shared.f32 	%f526, [%r306+5504];
	fma.rn.f32 	%f527, %f523, %f526, %f518;
	ld.shared.f32 	%f528, [%r306+5380];
	fma.rn.f32 	%f529, %f523, %f528, %f520;
	ld.shared.f32 	%f530, [%r306+5508];
	fma.rn.f32 	%f531, %f523, %f530, %f522;
	ld.shared.f32 	%f532, [%r299+88];
	ld.shared.f32 	%f533, [%r306+5632];
	fma.rn.f32 	%f534, %f532, %f533, %f525;
	ld.shared.f32 	%f535, [%r306+5760];
	fma.rn.f32 	%f536, %f532, %f535, %f527;
	ld.shared.f32 	%f537, [%r306+5636];
	fma.rn.f32 	%f538, %f532, %f537, %f529;
	ld.shared.f32 	%f539, [%r306+5764];
	fma.rn.f32 	%f540, %f532, %f539, %f531;
	ld.shared.f32 	%f541, [%r299+92];
	ld.shared.f32 	%f542, [%r306+5888];
	fma.rn.f32 	%f543, %f541, %f542, %f534;
	ld.shared.f32 	%f544, [%r306+6016];
	fma.rn.f32 	%f545, %f541, %f544, %f536;
	ld.shared.f32 	%f546, [%r306+5892];
	fma.rn.f32 	%f547, %f541, %f546, %f538;
	ld.shared.f32 	%f548, [%r306+6020];
	fma.rn.f32 	%f549, %f541, %f548, %f540;
	ld.shared.f32 	%f550, [%r299+336];
	fma.rn.f32 	%f551, %f550, %f515, %f470;
	fma.rn.f32 	%f552, %f550, %f517, %f471;
	fma.rn.f32 	%f553, %f550, %f519, %f472;
	fma.rn.f32 	%f554, %f550, %f521, %f473;
	ld.shared.f32 	%f555, [%r299+340];
	fma.rn.f32 	%f556, %f555, %f524, %f551;
	fma.rn.f32 	%f557, %f555, %f526, %f552;
	fma.rn.f32 	%f558, %f555, %f528, %f553;
	fma.rn.f32 	%f559, %f555, %f530, %f554;
	ld.shared.f32 	%f560, [%r299+344];
	fma.rn.f32 	%f561, %f560, %f533, %f556;
	fma.rn.f32 	%f562, %f560, %f535, %f557;
	fma.rn.f32 	%f563, %f560, %f537, %f558;
	fma.rn.f32 	%f564, %f560, %f539, %f559;
	ld.shared.f32 	%f565, [%r299+348];
	fma.rn.f32 	%f566, %f565, %f542, %f561;
	fma.rn.f32 	%f567, %f565, %f544, %f562;
	fma.rn.f32 	%f568, %f565, %f546, %f563;
	fma.rn.f32 	%f569, %f565, %f548, %f564;
	ld.shared.f32 	%f570, [%r299+592];
	fma.rn.f32 	%f571, %f570, %f515, %f490;
	fma.rn.f32 	%f572, %f570, %f517, %f491;
	fma.rn.f32 	%f573, %f570, %f519, %f492;
	fma.rn.f32 	%f574, %f570, %f521, %f493;
	ld.shared.f32 	%f575, [%r299+596];
	fma.rn.f32 	%f576, %f575, %f524, %f571;
	fma.rn.f32 	%f577, %f575, %f526, %f572;
	fma.rn.f32 	%f578, %f575, %f528, %f573;
	fma.rn.f32 	%f579, %f575, %f530, %f574;
	ld.shared.f32 	%f580, [%r299+600];
	fma.rn.f32 	%f581, %f580, %f533, %f576;
	fma.rn.f32 	%f582, %f580, %f535, %f577;
	fma.rn.f32 	%f583, %f580, %f537, %f578;
	fma.rn.f32 	%f584, %f580, %f539, %f579;
	ld.shared.f32 	%f585, [%r299+604];
	fma.rn.f32 	%f586, %f585, %f542, %f581;
	fma.rn.f32 	%f587, %f585, %f544, %f582;
	fma.rn.f32 	%f588, %f585, %f546, %f583;
	fma.rn.f32 	%f589, %f585, %f548, %f584;
	ld.shared.f32 	%f590, [%r299+848];
	fma.rn.f32 	%f591, %f590, %f515, %f510;
	fma.rn.f32 	%f592, %f590, %f517, %f511;
	fma.rn.f32 	%f593, %f590, %f519, %f512;
	fma.rn.f32 	%f594, %f590, %f521, %f513;
	ld.shared.f32 	%f595, [%r299+852];
	fma.rn.f32 	%f596, %f595, %f524, %f591;
	fma.rn.f32 	%f597, %f595, %f526, %f592;
	fma.rn.f32 	%f598, %f595, %f528, %f593;
	fma.rn.f32 	%f599, %f595, %f530, %f594;
	ld.shared.f32 	%f600, [%r299+856];
	fma.rn.f32 	%f601, %f600, %f533, %f596;
	fma.rn.f32 	%f602, %f600, %f535, %f597;
	fma.rn.f32 	%f603, %f600, %f537, %f598;
	fma.rn.f32 	%f604, %f600, %f539, %f599;
	ld.shared.f32 	%f605, [%r299+860];
	fma.rn.f32 	%f606, %f605, %f542, %f601;
	fma.rn.f32 	%f607, %f605, %f544, %f602;
	fma.rn.f32 	%f608, %f605, %f546, %f603;
	fma.rn.f32 	%f609, %f605, %f548, %f604;
	ld.shared.f32 	%f610, [%r299+96];
	ld.shared.f32 	%f611, [%r306+6144];
	fma.rn.f32 	%f612, %f610, %f611, %f543;
	ld.shared.f32 	%f613, [%r306+6272];
	fma.rn.f32 	%f614, %f610, %f613, %f545;
	ld.shared.f32 	%f615, [%r306+6148];
	fma.rn.f32 	%f616, %f610, %f615, %f547;
	ld.shared.f32 	%f617, [%r306+6276];
	fma.rn.f32 	%f618, %f610, %f617, %f549;
	ld.shared.f32 	%f619, [%r299+100];
	ld.shared.f32 	%f620, [%r306+6400];
	fma.rn.f32 	%f621, %f619, %f620, %f612;
	ld.shared.f32 	%f622, [%r306+6528];
	fma.rn.f32 	%f623, %f619, %f622, %f614;
	ld.shared.f32 	%f624, [%r306+6404];
	fma.rn.f32 	%f625, %f619, %f624, %f616;
	ld.shared.f32 	%f626, [%r306+6532];
	fma.rn.f32 	%f627, %f619, %f626, %f618;
	ld.shared.f32 	%f628, [%r299+104];
	ld.shared.f32 	%f629, [%r306+6656];
	fma.rn.f32 	%f630, %f628, %f629, %f621;
	ld.shared.f32 	%f631, [%r306+6784];
	fma.rn.f32 	%f632, %f628, %f631, %f623;
	ld.shared.f32 	%f633, [%r306+6660];
	fma.rn.f32 	%f634, %f628, %f633, %f625;
	ld.shared.f32 	%f635, [%r306+6788];
	fma.rn.f32 	%f636, %f628, %f635, %f627;
	ld.shared.f32 	%f637, [%r299+108];
	ld.shared.f32 	%f638, [%r306+6912];
	fma.rn.f32 	%f639, %f637, %f638, %f630;
	ld.shared.f32 	%f640, [%r306+7040];
	fma.rn.f32 	%f641, %f637, %f640, %f632;
	ld.shared.f32 	%f642, [%r306+6916];
	fma.rn.f32 	%f643, %f637, %f642, %f634;
	ld.shared.f32 	%f644, [%r306+7044];
	fma.rn.f32 	%f645, %f637, %f644, %f636;
	ld.shared.f32 	%f646, [%r299+352];
	fma.rn.f32 	%f647, %f646, %f611, %f566;
	fma.rn.f32 	%f648, %f646, %f613, %f567;
	fma.rn.f32 	%f649, %f646, %f615, %f568;
	fma.rn.f32 	%f650, %f646, %f617, %f569;
	ld.shared.f32 	%f651, [%r299+356];
	fma.rn.f32 	%f652, %f651, %f620, %f647;
	fma.rn.f32 	%f653, %f651, %f622, %f648;
	fma.rn.f32 	%f654, %f651, %f624, %f649;
	fma.rn.f32 	%f655, %f651, %f626, %f650;
	ld.shared.f32 	%f656, [%r299+360];
	fma.rn.f32 	%f657, %f656, %f629, %f652;
	fma.rn.f32 	%f658, %f656, %f631, %f653;
	fma.rn.f32 	%f659, %f656, %f633, %f654;
	fma.rn.f32 	%f660, %f656, %f635, %f655;
	ld.shared.f32 	%f661, [%r299+364];
	fma.rn.f32 	%f662, %f661, %f638, %f657;
	fma.rn.f32 	%f663, %f661, %f640, %f658;
	fma.rn.f32 	%f664, %f661, %f642, %f659;
	fma.rn.f32 	%f665, %f661, %f644, %f660;
	ld.shared.f32 	%f666, [%r299+608];
	fma.rn.f32 	%f667, %f666, %f611, %f586;
	fma.rn.f32 	%f668, %f666, %f613, %f587;
	fma.rn.f32 	%f669, %f666, %f615, %f588;
	fma.rn.f32 	%f670, %f666, %f617, %f589;
	ld.shared.f32 	%f671, [%r299+612];
	fma.rn.f32 	%f672, %f671, %f620, %f667;
	fma.rn.f32 	%f673, %f671, %f622, %f668;
	fma.rn.f32 	%f674, %f671, %f624, %f669;
	fma.rn.f32 	%f675, %f671, %f626, %f670;
	ld.shared.f32 	%f676, [%r299+616];
	fma.rn.f32 	%f677, %f676, %f629, %f672;
	fma.rn.f32 	%f678, %f676, %f631, %f673;
	fma.rn.f32 	%f679, %f676, %f633, %f674;
	fma.rn.f32 	%f680, %f676, %f635, %f675;
	ld.shared.f32 	%f681, [%r299+620];
	fma.rn.f32 	%f682, %f681, %f638, %f677;
	fma.rn.f32 	%f683, %f681, %f640, %f678;
	fma.rn.f32 	%f684, %f681, %f642, %f679;
	fma.rn.f32 	%f685, %f681, %f644, %f680;
	ld.shared.f32 	%f686, [%r299+864];
	fma.rn.f32 	%f687, %f686, %f611, %f606;
	fma.rn.f32 	%f688, %f686, %f613, %f607;
	fma.rn.f32 	%f689, %f686, %f615, %f608;
	fma.rn.f32 	%f690, %f686, %f617, %f609;
	ld.shared.f32 	%f691, [%r299+868];
	fma.rn.f32 	%f692, %f691, %f620, %f687;
	fma.rn.f32 	%f693, %f691, %f622, %f688;
	fma.rn.f32 	%f694, %f691, %f624, %f689;
	fma.rn.f32 	%f695, %f691, %f626, %f690;
	ld.shared.f32 	%f696, [%r299+872];
	fma.rn.f32 	%f697, %f696, %f629, %f692;
	fma.rn.f32 	%f698, %f696, %f631, %f693;
	fma.rn.f32 	%f699, %f696, %f633, %f694;
	fma.rn.f32 	%f700, %f696, %f635, %f695;
	ld.shared.f32 	%f701, [%r299+876];
	fma.rn.f32 	%f702, %f701, %f638, %f697;
	fma.rn.f32 	%f703, %f701, %f640, %f698;
	fma.rn.f32 	%f704, %f701, %f642, %f699;
	fma.rn.f32 	%f705, %f701, %f644, %f700;
	ld.shared.f32 	%f706, [%r299+112];
	ld.shared.f32 	%f707, [%r306+7168];
	fma.rn.f32 	%f708, %f706, %f707, %f639;
	ld.shared.f32 	%f709, [%r306+7296];
	fma.rn.f32 	%f710, %f706, %f709, %f641;
	ld.shared.f32 	%f711, [%r306+7172];
	fma.rn.f32 	%f712, %f706, %f711, %f643;
	ld.shared.f32 	%f713, [%r306+7300];
	fma.rn.f32 	%f714, %f706, %f713, %f645;
	ld.shared.f32 	%f715, [%r299+116];
	ld.shared.f32 	%f716, [%r306+7424];
	fma.rn.f32 	%f717, %f715, %f716, %f708;
	ld.shared.f32 	%f718, [%r306+7552];
	fma.rn.f32 	%f719, %f715, %f718, %f710;
	ld.shared.f32 	%f720, [%r306+7428];
	fma.rn.f32 	%f721, %f715, %f720, %f712;
	ld.shared.f32 	%f722, [%r306+7556];
	fma.rn.f32 	%f723, %f715, %f722, %f714;
	ld.shared.f32 	%f724, [%r299+120];
	ld.shared.f32 	%f725, [%r306+7680];
	fma.rn.f32 	%f726, %f724, %f725, %f717;
	ld.shared.f32 	%f727, [%r306+7808];
	fma.rn.f32 	%f728, %f724, %f727, %f719;
	ld.shared.f32 	%f729, [%r306+7684];
	fma.rn.f32 	%f730, %f724, %f729, %f721;
	ld.shared.f32 	%f731, [%r306+7812];
	fma.rn.f32 	%f732, %f724, %f731, %f723;
	ld.shared.f32 	%f733, [%r299+124];
	ld.shared.f32 	%f734, [%r306+7936];
	fma.rn.f32 	%f2322, %f733, %f734, %f726;
	ld.shared.f32 	%f735, [%r306+8064];
	fma.rn.f32 	%f2330, %f733, %f735, %f728;
	ld.shared.f32 	%f736, [%r306+7940];
	fma.rn.f32 	%f2323, %f733, %f736, %f730;
	ld.shared.f32 	%f737, [%r306+8068];
	fma.rn.f32 	%f2331, %f733, %f737, %f732;
	ld.shared.f32 	%f738, [%r299+368];
	fma.rn.f32 	%f739, %f738, %f707, %f662;
	fma.rn.f32 	%f740, %f738, %f709, %f663;
	fma.rn.f32 	%f741, %f738, %f711, %f664;
	fma.rn.f32 	%f742, %f738, %f713, %f665;
	ld.shared.f32 	%f743, [%r299+372];
	fma.rn.f32 	%f744, %f743, %f716, %f739;
	fma.rn.f32 	%f745, %f743, %f718, %f740;
	fma.rn.f32 	%f746, %f743, %f720, %f741;
	fma.rn.f32 	%f747, %f743, %f722, %f742;
	ld.shared.f32 	%f748, [%r299+376];
	fma.rn.f32 	%f749, %f748, %f725, %f744;
	fma.rn.f32 	%f750, %f748, %f727, %f745;
	fma.rn.f32 	%f751, %f748, %f729, %f746;
	fma.rn.f32 	%f752, %f748, %f731, %f747;
	ld.shared.f32 	%f753, [%r299+380];
	fma.rn.f32 	%f2324, %f753, %f734, %f749;
	fma.rn.f32 	%f2332, %f753, %f735, %f750;
	fma.rn.f32 	%f2325, %f753, %f736, %f751;
	fma.rn.f32 	%f2333, %f753, %f737, %f752;
	ld.shared.f32 	%f754, [%r299+624];
	fma.rn.f32 	%f755, %f754, %f707, %f682;
	fma.rn.f32 	%f756, %f754, %f709, %f683;
	fma.rn.f32 	%f757, %f754, %f711, %f684;
	fma.rn.f32 	%f758, %f754, %f713, %f685;
	ld.shared.f32 	%f759, [%r299+628];
	fma.rn.f32 	%f760, %f759, %f716, %f755;
	fma.rn.f32 	%f761, %f759, %f718, %f756;
	fma.rn.f32 	%f762, %f759, %f720, %f757;
	fma.rn.f32 	%f763, %f759, %f722, %f758;
	ld.shared.f32 	%f764, [%r299+632];
	fma.rn.f32 	%f765, %f764, %f725, %f760;
	fma.rn.f32 	%f766, %f764, %f727, %f761;
	fma.rn.f32 	%f767, %f764, %f729, %f762;
	fma.rn.f32 	%f768, %f764, %f731, %f763;
	ld.shared.f32 	%f769, [%r299+636];
	fma.rn.f32 	%f2326, %f769, %f734, %f765;
	fma.rn.f32 	%f2334, %f769, %f735, %f766;
	fma.rn.f32 	%f2327, %f769, %f736, %f767;
	fma.rn.f32 	%f2335, %f769, %f737, %f768;
	ld.shared.f32 	%f770, [%r299+880];
	fma.rn.f32 	%f771, %f770, %f707, %f702;
	fma.rn.f32 	%f772, %f770, %f709, %f703;
	fma.rn.f32 	%f773, %f770, %f711, %f704;
	fma.rn.f32 	%f774, %f770, %f713, %f705;
	ld.shared.f32 	%f775, [%r299+884];
	fma.rn.f32 	%f776, %f775, %f716, %f771;
	fma.rn.f32 	%f777, %f775, %f718, %f772;
	fma.rn.f32 	%f778, %f775, %f720, %f773;
	fma.rn.f32 	%f779, %f775, %f722, %f774;
	ld.shared.f32 	%f780, [%r299+888];
	fma.rn.f32 	%f781, %f780, %f725, %f776;
	fma.rn.f32 	%f782, %f780, %f727, %f777;
	fma.rn.f32 	%f783, %f780, %f729, %f778;
	fma.rn.f32 	%f784, %f780, %f731, %f779;
	ld.shared.f32 	%f785, [%r299+892];
	fma.rn.f32 	%f2328, %f785, %f734, %f781;
	fma.rn.f32 	%f2336, %f785, %f735, %f782;
	fma.rn.f32 	%f2329, %f785, %f736, %f783;
	fma.rn.f32 	%f2337, %f785, %f737, %f784;
	add.s32 	%r322, %r322, 1;
	setp.ne.s32 	%p8, %r322, 6;
	@%p8 bra 	$L__BB0_9;
	ld.param.u64 	%rd288, [main_kernel0_param_2];
	cvta.to.global.u64 	%rd283, %rd288;
	// begin inline asm
	cp.async.wait_group 1;
	// end inline asm
	bar.sync 	0;
	shl.b32 	%r307, %r42, 2;
	add.s32 	%r309, %r298, %r307;
	ld.shared.f32 	%f786, [%r309];
	shl.b32 	%r310, %r8, 2;
	add.s32 	%r312, %r305, %r310;
	ld.shared.f32 	%f787, [%r312];
	fma.rn.f32 	%f788, %f786, %f787, %f2322;
	ld.shared.f32 	%f789, [%r312+128];
	fma.rn.f32 	%f790, %f786, %f789, %f2330;
	ld.shared.f32 	%f791, [%r312+4];
	fma.rn.f32 	%f792, %f786, %f791, %f2323;
	ld.shared.f32 	%f793, [%r312+132];
	fma.rn.f32 	%f794, %f786, %f793, %f2331;
	ld.shared.f32 	%f795, [%r309+4];
	ld.shared.f32 	%f796, [%r312+256];
	fma.rn.f32 	%f797, %f795, %f796, %f788;
	ld.shared.f32 	%f798, [%r312+384];
	fma.rn.f32 	%f799, %f795, %f798, %f790;
	ld.shared.f32 	%f800, [%r312+260];
	fma.rn.f32 	%f801, %f795, %f800, %f792;
	ld.shared.f32 	%f802, [%r312+388];
	fma.rn.f32 	%f803, %f795, %f802, %f794;
	ld.shared.f32 	%f804, [%r309+8];
	ld.shared.f32 	%f805, [%r312+512];
	fma.rn.f32 	%f806, %f804, %f805, %f797;
	ld.shared.f32 	%f807, [%r312+640];
	fma.rn.f32 	%f808, %f804, %f807, %f799;
	ld.shared.f32 	%f809, [%r312+516];
	fma.rn.f32 	%f810, %f804, %f809, %f801;
	ld.shared.f32 	%f811, [%r312+644];
	fma.rn.f32 	%f812, %f804, %f811, %f803;
	ld.shared.f32 	%f813, [%r309+12];
	ld.shared.f32 	%f814, [%r312+768];
	fma.rn.f32 	%f815, %f813, %f814, %f806;
	ld.shared.f32 	%f816, [%r312+896];
	fma.rn.f32 	%f817, %f813, %f816, %f808;
	ld.shared.f32 	%f818, [%r312+772];
	fma.rn.f32 	%f819, %f813, %f818, %f810;
	ld.shared.f32 	%f820, [%r312+900];
	fma.rn.f32 	%f821, %f813, %f820, %f812;
	ld.shared.f32 	%f822, [%r309+256];
	fma.rn.f32 	%f823, %f822, %f787, %f2324;
	fma.rn.f32 	%f824, %f822, %f789, %f2332;
	fma.rn.f32 	%f825, %f822, %f791, %f2325;
	fma.rn.f32 	%f826, %f822, %f793, %f2333;
	ld.shared.f32 	%f827, [%r309+260];
	fma.rn.f32 	%f828, %f827, %f796, %f823;
	fma.rn.f32 	%f829, %f827, %f798, %f824;
	fma.rn.f32 	%f830, %f827, %f800, %f825;
	fma.rn.f32 	%f831, %f827, %f802, %f826;
	ld.shared.f32 	%f832, [%r309+264];
	fma.rn.f32 	%f833, %f832, %f805, %f828;
	fma.rn.f32 	%f834, %f832, %f807, %f829;
	fma.rn.f32 	%f835, %f832, %f809, %f830;
	fma.rn.f32 	%f836, %f832, %f811, %f831;
	ld.shared.f32 	%f837, [%r309+268];
	fma.rn.f32 	%f838, %f837, %f814, %f833;
	fma.rn.f32 	%f839, %f837, %f816, %f834;
	fma.rn.f32 	%f840, %f837, %f818, %f835;
	fma.rn.f32 	%f841, %f837, %f820, %f836;
	ld.shared.f32 	%f842, [%r309+512];
	fma.rn.f32 	%f843, %f842, %f787, %f2326;
	fma.rn.f32 	%f844, %f842, %f789, %f2334;
	fma.rn.f32 	%f845, %f842, %f791, %f2327;
	fma.rn.f32 	%f846, %f842, %f793, %f2335;
	ld.shared.f32 	%f847, [%r309+516];
	fma.rn.f32 	%f848, %f847, %f796, %f843;
	fma.rn.f32 	%f849, %f847, %f798, %f844;
	fma.rn.f32 	%f850, %f847, %f800, %f845;
	fma.rn.f32 	%f851, %f847, %f802, %f846;
	ld.shared.f32 	%f852, [%r309+520];
	fma.rn.f32 	%f853, %f852, %f805, %f848;
	fma.rn.f32 	%f854, %f852, %f807, %f849;
	fma.rn.f32 	%f855, %f852, %f809, %f850;
	fma.rn.f32 	%f856, %f852, %f811, %f851;
	ld.shared.f32 	%f857, [%r309+524];
	fma.rn.f32 	%f858, %f857, %f814, %f853;
	fma.rn.f32 	%f859, %f857, %f816, %f854;
	fma.rn.f32 	%f860, %f857, %f818, %f855;
	fma.rn.f32 	%f861, %f857, %f820, %f856;
	ld.shared.f32 	%f862, [%r309+768];
	fma.rn.f32 	%f863, %f862, %f787, %f2328;
	fma.rn.f32 	%f864, %f862, %f789, %f2336;
	fma.rn.f32 	%f865, %f862, %f791, %f2329;
	fma.rn.f32 	%f866, %f862, %f793, %f2337;
	ld.shared.f32 	%f867, [%r309+772];
	fma.rn.f32 	%f868, %f867, %f796, %f863;
	fma.rn.f32 	%f869, %f867, %f798, %f864;
	fma.rn.f32 	%f870, %f867, %f800, %f865;
	fma.rn.f32 	%f871, %f867, %f802, %f866;
	ld.shared.f32 	%f872, [%r309+776];
	fma.rn.f32 	%f873, %f872, %f805, %f868;
	fma.rn.f32 	%f874, %f872, %f807, %f869;
	fma.rn.f32 	%f875, %f872, %f809, %f870;
	fma.rn.f32 	%f876, %f872, %f811, %f871;
	ld.shared.f32 	%f877, [%r309+780];
	fma.rn.f32 	%f878, %f877, %f814, %f873;
	fma.rn.f32 	%f879, %f877, %f816, %f874;
	fma.rn.f32 	%f880, %f877, %f818, %f875;
	fma.rn.f32 	%f881, %f877, %f820, %f876;
	ld.shared.f32 	%f882, [%r309+16];
	ld.shared.f32 	%f883, [%r312+1024];
	fma.rn.f32 	%f884, %f882, %f883, %f815;
	ld.shared.f32 	%f885, [%r312+1152];
	fma.rn.f32 	%f886, %f882, %f885, %f817;
	ld.shared.f32 	%f887, [%r312+1028];
	fma.rn.f32 	%f888, %f882, %f887, %f819;
	ld.shared.f32 	%f889, [%r312+1156];
	fma.rn.f32 	%f890, %f882, %f889, %f821;
	ld.shared.f32 	%f891, [%r309+20];
	ld.shared.f32 	%f892, [%r312+1280];
	fma.rn.f32 	%f893, %f891, %f892, %f884;
	ld.shared.f32 	%f894, [%r312+1408];
	fma.rn.f32 	%f895, %f891, %f894, %f886;
	ld.shared.f32 	%f896, [%r312+1284];
	fma.rn.f32 	%f897, %f891, %f896, %f888;
	ld.shared.f32 	%f898, [%r312+1412];
	fma.rn.f32 	%f899, %f891, %f898, %f890;
	ld.shared.f32 	%f900, [%r309+24];
	ld.shared.f32 	%f901, [%r312+1536];
	fma.rn.f32 	%f902, %f900, %f901, %f893;
	ld.shared.f32 	%f903, [%r312+1664];
	fma.rn.f32 	%f904, %f900, %f903, %f895;
	ld.shared.f32 	%f905, [%r312+1540];
	fma.rn.f32 	%f906, %f900, %f905, %f897;
	ld.shared.f32 	%f907, [%r312+1668];
	fma.rn.f32 	%f908, %f900, %f907, %f899;
	ld.shared.f32 	%f909, [%r309+28];
	ld.shared.f32 	%f910, [%r312+1792];
	fma.rn.f32 	%f911, %f909, %f910, %f902;
	ld.shared.f32 	%f912, [%r312+1920];
	fma.rn.f32 	%f913, %f909, %f912, %f904;
	ld.shared.f32 	%f914, [%r312+1796];
	fma.rn.f32 	%f915, %f909, %f914, %f906;
	ld.shared.f32 	%f916, [%r312+1924];
	fma.rn.f32 	%f917, %f909, %f916, %f908;
	ld.shared.f32 	%f918, [%r309+272];
	fma.rn.f32 	%f919, %f918, %f883, %f838;
	fma.rn.f32 	%f920, %f918, %f885, %f839;
	fma.rn.f32 	%f921, %f918, %f887, %f840;
	fma.rn.f32 	%f922, %f918, %f889, %f841;
	ld.shared.f32 	%f923, [%r309+276];
	fma.rn.f32 	%f924, %f923, %f892, %f919;
	fma.rn.f32 	%f925, %f923, %f894, %f920;
	fma.rn.f32 	%f926, %f923, %f896, %f921;
	fma.rn.f32 	%f927, %f923, %f898, %f922;
	ld.shared.f32 	%f928, [%r309+280];
	fma.rn.f32 	%f929, %f928, %f901, %f924;
	fma.rn.f32 	%f930, %f928, %f903, %f925;
	fma.rn.f32 	%f931, %f928, %f905, %f926;
	fma.rn.f32 	%f932, %f928, %f907, %f927;
	ld.shared.f32 	%f933, [%r309+284];
	fma.rn.f32 	%f934, %f933, %f910, %f929;
	fma.rn.f32 	%f935, %f933, %f912, %f930;
	fma.rn.f32 	%f936, %f933, %f914, %f931;
	fma.rn.f32 	%f937, %f933, %f916, %f932;
	ld.shared.f32 	%f938, [%r309+528];
	fma.rn.f32 	%f939, %f938, %f883, %f858;
	fma.rn.f32 	%f940, %f938, %f885, %f859;
	fma.rn.f32 	%f941, %f938, %f887, %f860;
	fma.rn.f32 	%f942, %f938, %f889, %f861;
	ld.shared.f32 	%f943, [%r309+532];
	fma.rn.f32 	%f944, %f943, %f892, %f939;
	fma.rn.f32 	%f945, %f943, %f894, %f940;
	fma.rn.f32 	%f946, %f943, %f896, %f941;
	fma.rn.f32 	%f947, %f943, %f898, %f942;
	ld.shared.f32 	%f948, [%r309+536];
	fma.rn.f32 	%f949, %f948, %f901, %f944;
	fma.rn.f32 	%f950, %f948, %f903, %f945;
	fma.rn.f32 	%f951, %f948, %f905, %f946;
	fma.rn.f32 	%f952, %f948, %f907, %f947;
	ld.shared.f32 	%f953, [%r309+540];
	fma.rn.f32 	%f954, %f953, %f910, %f949;
	fma.rn.f32 	%f955, %f953, %f912, %f950;
	fma.rn.f32 	%f956, %f953, %f914, %f951;
	fma.rn.f32 	%f957, %f953, %f916, %f952;
	ld.shared.f32 	%f958, [%r309+784];
	fma.rn.f32 	%f959, %f958, %f883, %f878;
	fma.rn.f32 	%f960, %f958, %f885, %f879;
	fma.rn.f32 	%f961, %f958, %f887, %f880;
	fma.rn.f32 	%f962, %f958, %f889, %f881;
	ld.shared.f32 	%f963, [%r309+788];
	fma.rn.f32 	%f964, %f963, %f892, %f959;
	fma.rn.f32 	%f965, %f963, %f894, %f960;
	fma.rn.f32 	%f966, %f963, %f896, %f961;
	fma.rn.f32 	%f967, %f963, %f898, %f962;
	ld.shared.f32 	%f968, [%r309+792];
	fma.rn.f32 	%f969, %f968, %f901, %f964;
	fma.rn.f32 	%f970, %f968, %f903, %f965;
	fma.rn.f32 	%f971, %f968, %f905, %f966;
	fma.rn.f32 	%f972, %f968, %f907, %f967;
	ld.shared.f32 	%f973, [%r309+796];
	fma.rn.f32 	%f974, %f973, %f910, %f969;
	fma.rn.f32 	%f975, %f973, %f912, %f970;
	fma.rn.f32 	%f976, %f973, %f914, %f971;
	fma.rn.f32 	%f977, %f973, %f916, %f972;
	ld.shared.f32 	%f978, [%r309+32];
	ld.shared.f32 	%f979, [%r312+2048];
	fma.rn.f32 	%f980, %f978, %f979, %f911;
	ld.shared.f32 	%f981, [%r312+2176];
	fma.rn.f32 	%f982, %f978, %f981, %f913;
	ld.shared.f32 	%f983, [%r312+2052];
	fma.rn.f32 	%f984, %f978, %f983, %f915;
	ld.shared.f32 	%f985, [%r312+2180];
	fma.rn.f32 	%f986, %f978, %f985, %f917;
	ld.shared.f32 	%f987, [%r309+36];
	ld.shared.f32 	%f988, [%r312+2304];
	fma.rn.f32 	%f989, %f987, %f988, %f980;
	ld.shared.f32 	%f990, [%r312+2432];
	fma.rn.f32 	%f991, %f987, %f990, %f982;
	ld.shared.f32 	%f992, [%r312+2308];
	fma.rn.f32 	%f993, %f987, %f992, %f984;
	ld.shared.f32 	%f994, [%r312+2436];
	fma.rn.f32 	%f995, %f987, %f994, %f986;
	ld.shared.f32 	%f996, [%r309+40];
	ld.shared.f32 	%f997, [%r312+2560];
	fma.rn.f32 	%f998, %f996, %f997, %f989;
	ld.shared.f32 	%f999, [%r312+2688];
	fma.rn.f32 	%f1000, %f996, %f999, %f991;
	ld.shared.f32 	%f1001, [%r312+2564];
	fma.rn.f32 	%f1002, %f996, %f1001, %f993;
	ld.shared.f32 	%f1003, [%r312+2692];
	fma.rn.f32 	%f1004, %f996, %f1003, %f995;
	ld.shared.f32 	%f1005, [%r309+44];
	ld.shared.f32 	%f1006, [%r312+2816];
	fma.rn.f32 	%f1007, %f1005, %f1006, %f998;
	ld.shared.f32 	%f1008, [%r312+2944];
	fma.rn.f32 	%f1009, %f1005, %f1008, %f1000;
	ld.shared.f32 	%f1010, [%r312+2820];
	fma.rn.f32 	%f1011, %f1005, %f1010, %f1002;
	ld.shared.f32 	%f1012, [%r312+2948];
	fma.rn.f32 	%f1013, %f1005, %f1012, %f1004;
	ld.shared.f32 	%f1014, [%r309+288];
	fma.rn.f32 	%f1015, %f1014, %f979, %f934;
	fma.rn.f32 	%f1016, %f1014, %f981, %f935;
	fma.rn.f32 	%f1017, %f1014, %f983, %f936;
	fma.rn.f32 	%f1018, %f1014, %f985, %f937;
	ld.shared.f32 	%f1019, [%r309+292];
	fma.rn.f32 	%f1020, %f1019, %f988, %f1015;
	fma.rn.f32 	%f1021, %f1019, %f990, %f1016;
	fma.rn.f32 	%f1022, %f1019, %f992, %f1017;
	fma.rn.f32 	%f1023, %f1019, %f994, %f1018;
	ld.shared.f32 	%f1024, [%r309+296];
	fma.rn.f32 	%f1025, %f1024, %f997, %f1020;
	fma.rn.f32 	%f1026, %f1024, %f999, %f1021;
	fma.rn.f32 	%f1027, %f1024, %f1001, %f1022;
	fma.rn.f32 	%f1028, %f1024, %f1003, %f1023;
	ld.shared.f32 	%f1029, [%r309+300];
	fma.rn.f32 	%f1030, %f1029, %f1006, %f1025;
	fma.rn.f32 	%f1031, %f1029, %f1008, %f1026;
	fma.rn.f32 	%f1032, %f1029, %f1010, %f1027;
	fma.rn.f32 	%f1033, %f1029, %f1012, %f1028;
	ld.shared.f32 	%f1034, [%r309+544];
	fma.rn.f32 	%f1035, %f1034, %f979, %f954;
	fma.rn.f32 	%f1036, %f1034, %f981, %f955;
	fma.rn.f32 	%f1037, %f1034, %f983, %f956;
	fma.rn.f32 	%f1038, %f1034, %f985, %f957;
	ld.shared.f32 	%f1039, [%r309+548];
	fma.rn.f32 	%f1040, %f1039, %f988, %f1035;
	fma.rn.f32 	%f1041, %f1039, %f990, %f1036;
	fma.rn.f32 	%f1042, %f1039, %f992, %f1037;
	fma.rn.f32 	%f1043, %f1039, %f994, %f1038;
	ld.shared.f32 	%f1044, [%r309+552];
	fma.rn.f32 	%f1045, %f1044, %f997, %f1040;
	fma.rn.f32 	%f1046, %f1044, %f999, %f1041;
	fma.rn.f32 	%f1047, %f1044, %f1001, %f1042;
	fma.rn.f32 	%f1048, %f1044, %f1003, %f1043;
	ld.shared.f32 	%f1049, [%r309+556];
	fma.rn.f32 	%f1050, %f1049, %f1006, %f1045;
	fma.rn.f32 	%f1051, %f1049, %f1008, %f1046;
	fma.rn.f32 	%f1052, %f1049, %f1010, %f1047;
	fma.rn.f32 	%f1053, %f1049, %f1012, %f1048;
	ld.shared.f32 	%f1054, [%r309+800];
	fma.rn.f32 	%f1055, %f1054, %f979, %f974;
	fma.rn.f32 	%f1056, %f1054, %f981, %f975;
	fma.rn.f32 	%f1057, %f1054, %f983, %f976;
	fma.rn.f32 	%f1058, %f1054, %f985, %f977;
	ld.shared.f32 	%f1059, [%r309+804];
	fma.rn.f32 	%f1060, %f1059, %f988, %f1055;
	fma.rn.f32 	%f1061, %f1059, %f990, %f1056;
	fma.rn.f32 	%f1062, %f1059, %f992, %f1057;
	fma.rn.f32 	%f1063, %f1059, %f994, %f1058;
	ld.shared.f32 	%f1064, [%r309+808];
	fma.rn.f32 	%f1065, %f1064, %f997, %f1060;
	fma.rn.f32 	%f1066, %f1064, %f999, %f1061;
	fma.rn.f32 	%f1067, %f1064, %f1001, %f1062;
	fma.rn.f32 	%f1068, %f1064, %f1003, %f1063;
	ld.shared.f32 	%f1069, [%r309+812];
	fma.rn.f32 	%f1070, %f1069, %f1006, %f1065;
	fma.rn.f32 	%f1071, %f1069, %f1008, %f1066;
	fma.rn.f32 	%f1072, %f1069, %f1010, %f1067;
	fma.rn.f32 	%f1073, %f1069, %f1012, %f1068;
	ld.shared.f32 	%f1074, [%r309+48];
	ld.shared.f32 	%f1075, [%r312+3072];
	fma.rn.f32 	%f1076, %f1074, %f1075, %f1007;
	ld.shared.f32 	%f1077, [%r312+3200];
	fma.rn.f32 	%f1078, %f1074, %f1077, %f1009;
	ld.shared.f32 	%f1079, [%r312+3076];
	fma.rn.f32 	%f1080, %f1074, %f1079, %f1011;
	ld.shared.f32 	%f1081, [%r312+3204];
	fma.rn.f32 	%f1082, %f1074, %f1081, %f1013;
	ld.shared.f32 	%f1083, [%r309+52];
	ld.shared.f32 	%f1084, [%r312+3328];
	fma.rn.f32 	%f1085, %f1083, %f1084, %f1076;
	ld.shared.f32 	%f1086, [%r312+3456];
	fma.rn.f32 	%f1087, %f1083, %f1086, %f1078;
	ld.shared.f32 	%f1088, [%r312+3332];
	fma.rn.f32 	%f1089, %f1083, %f1088, %f1080;
	ld.shared.f32 	%f1090, [%r312+3460];
	fma.rn.f32 	%f1091, %f1083, %f1090, %f1082;
	ld.shared.f32 	%f1092, [%r309+56];
	ld.shared.f32 	%f1093, [%r312+3584];
	fma.rn.f32 	%f1094, %f1092, %f1093, %f1085;
	ld.shared.f32 	%f1095, [%r312+3712];
	fma.rn.f32 	%f1096, %f1092, %f1095, %f1087;
	ld.shared.f32 	%f1097, [%r312+3588];
	fma.rn.f32 	%f1098, %f1092, %f1097, %f1089;
	ld.shared.f32 	%f1099, [%r312+3716];
	fma.rn.f32 	%f1100, %f1092, %f1099, %f1091;
	ld.shared.f32 	%f1101, [%r309+60];
	ld.shared.f32 	%f1102, [%r312+3840];
	fma.rn.f32 	%f1103, %f1101, %f1102, %f1094;
	ld.shared.f32 	%f1104, [%r312+3968];
	fma.rn.f32 	%f1105, %f1101, %f1104, %f1096;
	ld.shared.f32 	%f1106, [%r312+3844];
	fma.rn.f32 	%f1107, %f1101, %f1106, %f1098;
	ld.shared.f32 	%f1108, [%r312+3972];
	fma.rn.f32 	%f1109, %f1101, %f1108, %f1100;
	ld.shared.f32 	%f1110, [%r309+304];
	fma.rn.f32 	%f1111, %f1110, %f1075, %f1030;
	fma.rn.f32 	%f1112, %f1110, %f1077, %f1031;
	fma.rn.f32 	%f1113, %f1110, %f1079, %f1032;
	fma.rn.f32 	%f1114, %f1110, %f1081, %f1033;
	ld.shared.f32 	%f1115, [%r309+308];
	fma.rn.f32 	%f1116, %f1115, %f1084, %f1111;
	fma.rn.f32 	%f1117, %f1115, %f1086, %f1112;
	fma.rn.f32 	%f1118, %f1115, %f1088, %f1113;
	fma.rn.f32 	%f1119, %f1115, %f1090, %f1114;
	ld.shared.f32 	%f1120, [%r309+312];
	fma.rn.f32 	%f1121, %f1120, %f1093, %f1116;
	fma.rn.f32 	%f1122, %f1120, %f1095, %f1117;
	fma.rn.f32 	%f1123, %f1120, %f1097, %f1118;
	fma.rn.f32 	%f1124, %f1120, %f1099, %f1119;
	ld.shared.f32 	%f1125, [%r309+316];
	fma.rn.f32 	%f1126, %f1125, %f1102, %f1121;
	fma.rn.f32 	%f1127, %f1125, %f1104, %f1122;
	fma.rn.f32 	%f1128, %f1125, %f1106, %f1123;
	fma.rn.f32 	%f1129, %f1125, %f1108, %f1124;
	ld.shared.f32 	%f1130, [%r309+560];
	fma.rn.f32 	%f1131, %f1130, %f1075, %f1050;
	fma.rn.f32 	%f1132, %f1130, %f1077, %f1051;
	fma.rn.f32 	%f1133, %f1130, %f1079, %f1052;
	fma.rn.f32 	%f1134, %f1130, %f1081, %f1053;
	ld.shared.f32 	%f1135, [%r309+564];
	fma.rn.f32 	%f1136, %f1135, %f1084, %f1131;
	fma.rn.f32 	%f1137, %f1135, %f1086, %f1132;
	fma.rn.f32 	%f1138, %f1135, %f1088, %f1133;
	fma.rn.f32 	%f1139, %f1135, %f1090, %f1134;
	ld.shared.f32 	%f1140, [%r309+568];
	fma.rn.f32 	%f1141, %f1140, %f1093, %f1136;
	fma.rn.f32 	%f1142, %f1140, %f1095, %f1137;
	fma.rn.f32 	%f1143, %f1140, %f1097, %f1138;
	fma.rn.f32 	%f1144, %f1140, %f1099, %f1139;
	ld.shared.f32 	%f1145, [%r309+572];
	fma.rn.f32 	%f1146, %f1145, %f1102, %f1141;
	fma.rn.f32 	%f1147, %f1145, %f1104, %f1142;
	fma.rn.f32 	%f1148, %f1145, %f1106, %f1143;
	fma.rn.f32 	%f1149, %f1145, %f1108, %f1144;
	ld.shared.f32 	%f1150, [%r309+816];
	fma.rn.f32 	%f1151, %f1150, %f1075, %f1070;
	fma.rn.f32 	%f1152, %f1150, %f1077, %f1071;
	fma.rn.f32 	%f1153, %f1150, %f1079, %f1072;
	fma.rn.f32 	%f1154, %f1150, %f1081, %f1073;
	ld.shared.f32 	%f1155, [%r309+820];
	fma.rn.f32 	%f1156, %f1155, %f1084, %f1151;
	fma.rn.f32 	%f1157, %f1155, %f1086, %f1152;
	fma.rn.f32 	%f1158, %f1155, %f1088, %f1153;
	fma.rn.f32 	%f1159, %f1155, %f1090, %f1154;
	ld.shared.f32 	%f1160, [%r309+824];
	fma.rn.f32 	%f1161, %f1160, %f1093, %f1156;
	fma.rn.f32 	%f1162, %f1160, %f1095, %f1157;
	fma.rn.f32 	%f1163, %f1160, %f1097, %f1158;
	fma.rn.f32 	%f1164, %f1160, %f1099, %f1159;
	ld.shared.f32 	%f1165, [%r309+828];
	fma.rn.f32 	%f1166, %f1165, %f1102, %f1161;
	fma.rn.f32 	%f1167, %f1165, %f1104, %f1162;
	fma.rn.f32 	%f1168, %f1165, %f1106, %f1163;
	fma.rn.f32 	%f1169, %f1165, %f1108, %f1164;
	ld.shared.f32 	%f1170, [%r309+64];
	ld.shared.f32 	%f1171, [%r312+4096];
	fma.rn.f32 	%f1172, %f1170, %f1171, %f1103;
	ld.shared.f32 	%f1173, [%r312+4224];
	fma.rn.f32 	%f1174, %f1170, %f1173, %f1105;
	ld.shared.f32 	%f1175, [%r312+4100];
	fma.rn.f32 	%f1176, %f1170, %f1175, %f1107;
	ld.shared.f32 	%f1177, [%r312+4228];
	fma.rn.f32 	%f1178, %f1170, %f1177, %f1109;
	ld.shared.f32 	%f1179, [%r309+68];
	ld.shared.f32 	%f1180, [%r312+4352];
	fma.rn.f32 	%f1181, %f1179, %f1180, %f1172;
	ld.shared.f32 	%f1182, [%r312+4480];
	fma.rn.f32 	%f1183, %f1179, %f1182, %f1174;
	ld.shared.f32 	%f1184, [%r312+4356];
	fma.rn.f32 	%f1185, %f1179, %f1184, %f1176;
	ld.shared.f32 	%f1186, [%r312+4484];
	fma.rn.f32 	%f1187, %f1179, %f1186, %f1178;
	ld.shared.f32 	%f1188, [%r309+72];
	ld.shared.f32 	%f1189, [%r312+4608];
	fma.rn.f32 	%f1190, %f1188, %f1189, %f1181;
	ld.shared.f32 	%f1191, [%r312+4736];
	fma.rn.f32 	%f1192, %f1188, %f1191, %f1183;
	ld.shared.f32 	%f1193, [%r312+4612];
	fma.rn.f32 	%f1194, %f1188, %f1193, %f1185;
	ld.shared.f32 	%f1195, [%r312+4740];
	fma.rn.f32 	%f1196, %f1188, %f1195, %f1187;
	ld.shared.f32 	%f1197, [%r309+76];
	ld.shared.f32 	%f1198, [%r312+4864];
	fma.rn.f32 	%f1199, %f1197, %f1198, %f1190;
	ld.shared.f32 	%f1200, [%r312+4992];
	fma.rn.f32 	%f1201, %f1197, %f1200, %f1192;
	ld.shared.f32 	%f1202, [%r312+4868];
	fma.rn.f32 	%f1203, %f1197, %f1202, %f1194;
	ld.shared.f32 	%f1204, [%r312+4996];
	fma.rn.f32 	%f1205, %f1197, %f1204, %f1196;
	ld.shared.f32 	%f1206, [%r309+320];
	fma.rn.f32 	%f1207, %f1206, %f1171, %f1126;
	fma.rn.f32 	%f1208, %f1206, %f1173, %f1127;
	fma.rn.f32 	%f1209, %f1206, %f1175, %f1128;
	fma.rn.f32 	%f1210, %f1206, %f1177, %f1129;
	ld.shared.f32 	%f1211, [%r309+324];
	fma.rn.f32 	%f1212, %f1211, %f1180, %f1207;
	fma.rn.f32 	%f1213, %f1211, %f1182, %f1208;
	fma.rn.f32 	%f1214, %f1211, %f1184, %f1209;
	fma.rn.f32 	%f1215, %f1211, %f1186, %f1210;
	ld.shared.f32 	%f1216, [%r309+328];
	fma.rn.f32 	%f1217, %f1216, %f1189, %f1212;
	fma.rn.f32 	%f1218, %f1216, %f1191, %f1213;
	fma.rn.f32 	%f1219, %f1216, %f1193, %f1214;
	fma.rn.f32 	%f1220, %f1216, %f1195, %f1215;
	ld.shared.f32 	%f1221, [%r309+332];
	fma.rn.f32 	%f1222, %f1221, %f1198, %f1217;
	fma.rn.f32 	%f1223, %f1221, %f1200, %f1218;
	fma.rn.f32 	%f1224, %f1221, %f1202, %f1219;
	fma.rn.f32 	%f1225, %f1221, %f1204, %f1220;
	ld.shared.f32 	%f1226, [%r309+576];
	fma.rn.f32 	%f1227, %f1226, %f1171, %f1146;
	fma.rn.f32 	%f1228, %f1226, %f1173, %f1147;
	fma.rn.f32 	%f1229, %f1226, %f1175, %f1148;
	fma.rn.f32 	%f1230, %f1226, %f1177, %f1149;
	ld.shared.f32 	%f1231, [%r309+580];
	fma.rn.f32 	%f1232, %f1231, %f1180, %f1227;
	fma.rn.f32 	%f1233, %f1231, %f1182, %f1228;
	fma.rn.f32 	%f1234, %f1231, %f1184, %f1229;
	fma.rn.f32 	%f1235, %f1231, %f1186, %f1230;
	ld.shared.f32 	%f1236, [%r309+584];
	fma.rn.f32 	%f1237, %f1236, %f1189, %f1232;
	fma.rn.f32 	%f1238, %f1236, %f1191, %f1233;
	fma.rn.f32 	%f1239, %f1236, %f1193, %f1234;
	fma.rn.f32 	%f1240, %f1236, %f1195, %f1235;
	ld.shared.f32 	%f1241, [%r309+588];
	fma.rn.f32 	%f1242, %f1241, %f1198, %f1237;
	fma.rn.f32 	%f1243, %f1241, %f1200, %f1238;
	fma.rn.f32 	%f1244, %f1241, %f1202, %f1239;
	fma.rn.f32 	%f1245, %f1241, %f1204, %f1240;
	ld.shared.f32 	%f1246, [%r309+832];
	fma.rn.f32 	%f1247, %f1246, %f1171, %f1166;
	fma.rn.f32 	%f1248, %f1246, %f1173, %f1167;
	fma.rn.f32 	%f1249, %f1246, %f1175, %f1168;
	fma.rn.f32 	%f1250, %f1246, %f1177, %f1169;
	ld.shared.f32 	%f1251, [%r309+836];
	fma.rn.f32 	%f1252, %f1251, %f1180, %f1247;
	fma.rn.f32 	%f1253, %f1251, %f1182, %f1248;
	fma.rn.f32 	%f1254, %f1251, %f1184, %f1249;
	fma.rn.f32 	%f1255, %f1251, %f1186, %f1250;
	ld.shared.f32 	%f1256, [%r309+840];
	fma.rn.f32 	%f1257, %f1256, %f1189, %f1252;
	fma.rn.f32 	%f1258, %f1256, %f1191, %f1253;
	fma.rn.f32 	%f1259, %f1256, %f1193, %f1254;
	fma.rn.f32 	%f1260, %f1256, %f1195, %f1255;
	ld.shared.f32 	%f1261, [%r309+844];
	fma.rn.f32 	%f1262, %f1261, %f1198, %f1257;
	fma.rn.f32 	%f1263, %f1261, %f1200, %f1258;
	fma.rn.f32 	%f1264, %f1261, %f1202, %f1259;
	fma.rn.f32 	%f1265, %f1261, %f1204, %f1260;
	ld.shared.f32 	%f1266, [%r309+80];
	ld.shared.f32 	%f1267, [%r312+5120];
	fma.rn.f32 	%f1268, %f1266, %f1267, %f1199;
	ld.shared.f32 	%f1269, [%r312+5248];
	fma.rn.f32 	%f1270, %f1266, %f1269, %f1201;
	ld.shared.f32 	%f1271, [%r312+5124];
	fma.rn.f32 	%f1272, %f1266, %f1271, %f1203;
	ld.shared.f32 	%f1273, [%r312+5252];
	fma.rn.f32 	%f1274, %f1266, %f1273, %f1205;
	ld.shared.f32 	%f1275, [%r309+84];
	ld.shared.f32 	%f1276, [%r312+5376];
	fma.rn.f32 	%f1277, %f1275, %f1276, %f1268;
	ld.shared.f32 	%f1278, [%r312+5504];
	fma.rn.f32 	%f1279, %f1275, %f1278, %f1270;
	ld.shared.f32 	%f1280, [%r312+5380];
	fma.rn.f32 	%f1281, %f1275, %f1280, %f1272;
	ld.shared.f32 	%f1282, [%r312+5508];
	fma.rn.f32 	%f1283, %f1275, %f1282, %f1274;
	ld.shared.f32 	%f1284, [%r309+88];
	ld.shared.f32 	%f1285, [%r312+5632];
	fma.rn.f32 	%f1286, %f1284, %f1285, %f1277;
	ld.shared.f32 	%f1287, [%r312+5760];
	fma.rn.f32 	%f1288, %f1284, %f1287, %f1279;
	ld.shared.f32 	%f1289, [%r312+5636];
	fma.rn.f32 	%f1290, %f1284, %f1289, %f1281;
	ld.shared.f32 	%f1291, [%r312+5764];
	fma.rn.f32 	%f1292, %f1284, %f1291, %f1283;
	ld.shared.f32 	%f1293, [%r309+92];
	ld.shared.f32 	%f1294, [%r312+5888];
	fma.rn.f32 	%f1295, %f1293, %f1294, %f1286;
	ld.shared.f32 	%f1296, [%r312+6016];
	fma.rn.f32 	%f1297, %f1293, %f1296, %f1288;
	ld.shared.f32 	%f1298, [%r312+5892];
	fma.rn.f32 	%f1299, %f1293, %f1298, %f1290;
	ld.shared.f32 	%f1300, [%r312+6020];
	fma.rn.f32 	%f1301, %f1293, %f1300, %f1292;
	ld.shared.f32 	%f1302, [%r309+336];
	fma.rn.f32 	%f1303, %f1302, %f1267, %f1222;
	fma.rn.f32 	%f1304, %f1302, %f1269, %f1223;
	fma.rn.f32 	%f1305, %f1302, %f1271, %f1224;
	fma.rn.f32 	%f1306, %f1302, %f1273, %f1225;
	ld.shared.f32 	%f1307, [%r309+340];
	fma.rn.f32 	%f1308, %f1307, %f1276, %f1303;
	fma.rn.f32 	%f1309, %f1307, %f1278, %f1304;
	fma.rn.f32 	%f1310, %f1307, %f1280, %f1305;
	fma.rn.f32 	%f1311, %f1307, %f1282, %f1306;
	ld.shared.f32 	%f1312, [%r309+344];
	fma.rn.f32 	%f1313, %f1312, %f1285, %f1308;
	fma.rn.f32 	%f1314, %f1312, %f1287, %f1309;
	fma.rn.f32 	%f1315, %f1312, %f1289, %f1310;
	fma.rn.f32 	%f1316, %f1312, %f1291, %f1311;
	ld.shared.f32 	%f1317, [%r309+348];
	fma.rn.f32 	%f1318, %f1317, %f1294, %f1313;
	fma.rn.f32 	%f1319, %f1317, %f1296, %f1314;
	fma.rn.f32 	%f1320, %f1317, %f1298, %f1315;
	fma.rn.f32 	%f1321, %f1317, %f1300, %f1316;
	ld.shared.f32 	%f1322, [%r309+592];
	fma.rn.f32 	%f1323, %f1322, %f1267, %f1242;
	fma.rn.f32 	%f1324, %f1322, %f1269, %f1243;
	fma.rn.f32 	%f1325, %f1322, %f1271, %f1244;
	fma.rn.f32 	%f1326, %f1322, %f1273, %f1245;
	ld.shared.f32 	%f1327, [%r309+596];
	fma.rn.f32 	%f1328, %f1327, %f1276, %f1323;
	fma.rn.f32 	%f1329, %f1327, %f1278, %f1324;
	fma.rn.f32 	%f1330, %f1327, %f1280, %f1325;
	fma.rn.f32 	%f1331, %f1327, %f1282, %f1326;
	ld.shared.f32 	%f1332, [%r309+600];
	fma.rn.f32 	%f1333, %f1332, %f1285, %f1328;
	fma.rn.f32 	%f1334, %f1332, %f1287, %f1329;
	fma.rn.f32 	%f1335, %f1332, %f1289, %f1330;
	fma.rn.f32 	%f1336, %f1332, %f1291, %f1331;
	ld.shared.f32 	%f1337, [%r309+604];
	fma.rn.f32 	%f1338, %f1337, %f1294, %f1333;
	fma.rn.f32 	%f1339, %f1337, %f1296, %f1334;
	fma.rn.f32 	%f1340, %f1337, %f1298, %f1335;
	fma.rn.f32 	%f1341, %f1337, %f1300, %f1336;
	ld.shared.f32 	%f1342, [%r309+848];
	fma.rn.f32 	%f1343, %f1342, %f1267, %f1262;
	fma.rn.f32 	%f1344, %f1342, %f1269, %f1263;
	fma.rn.f32 	%f1345, %f1342, %f1271, %f1264;
	fma.rn.f32 	%f1346, %f1342, %f1273, %f1265;
	ld.shared.f32 	%f1347, [%r309+852];
	fma.rn.f32 	%f1348, %f1347, %f1276, %f1343;
	fma.rn.f32 	%f1349, %f1347, %f1278, %f1344;
	fma.rn.f32 	%f1350, %f1347, %f1280, %f1345;
	fma.rn.f32 	%f1351, %f1347, %f1282, %f1346;
	ld.shared.f32 	%f1352, [%r309+856];
	fma.rn.f32 	%f1353, %f1352, %f1285, %f1348;
	fma.rn.f32 	%f1354, %f1352, %f1287, %f1349;
	fma.rn.f32 	%f1355, %f1352, %f1289, %f1350;
	fma.rn.f32 	%f1356, %f1352, %f1291, %f1351;
	ld.shared.f32 	%f1357, [%r309+860];
	fma.rn.f32 	%f1358, %f1357, %f1294, %f1353;
	fma.rn.f32 	%f1359, %f1357, %f1296, %f1354;
	fma.rn.f32 	%f1360, %f1357, %f1298, %f1355;
	fma.rn.f32 	%f1361, %f1357, %f1300, %f1356;
	ld.shared.f32 	%f1362, [%r309+96];
	ld.shared.f32 	%f1363, [%r312+6144];
	fma.rn.f32 	%f1364, %f1362, %f1363, %f1295;
	ld.shared.f32 	%f1365, [%r312+6272];
	fma.rn.f32 	%f1366, %f1362, %f1365, %f1297;
	ld.shared.f32 	%f1367, [%r312+6148];
	fma.rn.f32 	%f1368, %f1362, %f1367, %f1299;
	ld.shared.f32 	%f1369, [%r312+6276];
	fma.rn.f32 	%f1370, %f1362, %f1369, %f1301;
	ld.shared.f32 	%f1371, [%r309+100];
	ld.shared.f32 	%f1372, [%r312+6400];
	fma.rn.f32 	%f1373, %f1371, %f1372, %f1364;
	ld.shared.f32 	%f1374, [%r312+6528];
	fma.rn.f32 	%f1375, %f1371, %f1374, %f1366;
	ld.shared.f32 	%f1376, [%r312+6404];
	fma.rn.f32 	%f1377, %f1371, %f1376, %f1368;
	ld.shared.f32 	%f1378, [%r312+6532];
	fma.rn.f32 	%f1379, %f1371, %f1378, %f1370;
	ld.shared.f32 	%f1380, [%r309+104];
	ld.shared.f32 	%f1381, [%r312+6656];
	fma.rn.f32 	%f1382, %f1380, %f1381, %f1373;
	ld.shared.f32 	%f1383, [%r312+6784];
	fma.rn.f32 	%f1384, %f1380, %f1383, %f1375;
	ld.shared.f32 	%f1385, [%r312+6660];
	fma.rn.f32 	%f1386, %f1380, %f1385, %f1377;
	ld.shared.f32 	%f1387, [%r312+6788];
	fma.rn.f32 	%f1388, %f1380, %f1387, %f1379;
	ld.shared.f32 	%f1389, [%r309+108];
	ld.shared.f32 	%f1390, [%r312+6912];
	fma.rn.f32 	%f1391, %f1389, %f1390, %f1382;
	ld.shared.f32 	%f1392, [%r312+7040];
	fma.rn.f32 	%f1393, %f1389, %f1392, %f1384;
	ld.shared.f32 	%f1394, [%r312+6916];
	fma.rn.f32 	%f1395, %f1389, %f1394, %f1386;
	ld.shared.f32 	%f1396, [%r312+7044];
	fma.rn.f32 	%f1397, %f1389, %f1396, %f1388;
	ld.shared.f32 	%f1398, [%r309+352];
	fma.rn.f32 	%f1399, %f1398, %f1363, %f1318;
	fma.rn.f32 	%f1400, %f1398, %f1365, %f1319;
	fma.rn.f32 	%f1401, %f1398, %f1367, %f1320;
	fma.rn.f32 	%f1402, %f1398, %f1369, %f1321;
	ld.shared.f32 	%f1403, [%r309+356];
	fma.rn.f32 	%f1404, %f1403, %f1372, %f1399;
	fma.rn.f32 	%f1405, %f1403, %f1374, %f1400;
	fma.rn.f32 	%f1406, %f1403, %f1376, %f1401;
	fma.rn.f32 	%f1407, %f1403, %f1378, %f1402;
	ld.shared.f32 	%f1408, [%r309+360];
	fma.rn.f32 	%f1409, %f1408, %f1381, %f1404;
	fma.rn.f32 	%f1410, %f1408, %f1383, %f1405;
	fma.rn.f32 	%f1411, %f1408, %f1385, %f1406;
	fma.rn.f32 	%f1412, %f1408, %f1387, %f1407;
	ld.shared.f32 	%f1413, [%r309+364];
	fma.rn.f32 	%f1414, %f1413, %f1390, %f1409;
	fma.rn.f32 	%f1415, %f1413, %f1392, %f1410;
	fma.rn.f32 	%f1416, %f1413, %f1394, %f1411;
	fma.rn.f32 	%f1417, %f1413, %f1396, %f1412;
	ld.shared.f32 	%f1418, [%r309+608];
	fma.rn.f32 	%f1419, %f1418, %f1363, %f1338;
	fma.rn.f32 	%f1420, %f1418, %f1365, %f1339;
	fma.rn.f32 	%f1421, %f1418, %f1367, %f1340;
	fma.rn.f32 	%f1422, %f1418, %f1369, %f1341;
	ld.shared.f32 	%f1423, [%r309+612];
	fma.rn.f32 	%f1424, %f1423, %f1372, %f1419;
	fma.rn.f32 	%f1425, %f1423, %f1374, %f1420;
	fma.rn.f32 	%f1426, %f1423, %f1376, %f1421;
	fma.rn.f32 	%f1427, %f1423, %f1378, %f1422;
	ld.shared.f32 	%f1428, [%r309+616];
	fma.rn.f32 	%f1429, %f1428, %f1381, %f1424;
	fma.rn.f32 	%f1430, %f1428, %f1383, %f1425;
	fma.rn.f32 	%f1431, %f1428, %f1385, %f1426;
	fma.rn.f32 	%f1432, %f1428, %f1387, %f1427;
	ld.shared.f32 	%f1433, [%r309+620];
	fma.rn.f32 	%f1434, %f1433, %f1390, %f1429;
	fma.rn.f32 	%f1435, %f1433, %f1392, %f1430;
	fma.rn.f32 	%f1436, %f1433, %f1394, %f1431;
	fma.rn.f32 	%f1437, %f1433, %f1396, %f1432;
	ld.shared.f32 	%f1438, [%r309+864];
	fma.rn.f32 	%f1439, %f1438, %f1363, %f1358;
	fma.rn.f32 	%f1440, %f1438, %f1365, %f1359;
	fma.rn.f32 	%f1441, %f1438, %f1367, %f1360;
	fma.rn.f32 	%f1442, %f1438, %f1369, %f1361;
	ld.shared.f32 	%f1443, [%r309+868];
	fma.rn.f32 	%f1444, %f1443, %f1372, %f1439;
	fma.rn.f32 	%f1445, %f1443, %f1374, %f1440;
	fma.rn.f32 	%f1446, %f1443, %f1376, %f1441;
	fma.rn.f32 	%f1447, %f1443, %f1378, %f1442;
	ld.shared.f32 	%f1448, [%r309+872];
	fma.rn.f32 	%f1449, %f1448, %f1381, %f1444;
	fma.rn.f32 	%f1450, %f1448, %f1383, %f1445;
	fma.rn.f32 	%f1451, %f1448, %f1385, %f1446;
	fma.rn.f32 	%f1452, %f1448, %f1387, %f1447;
	ld.shared.f32 	%f1453, [%r309+876];
	fma.rn.f32 	%f1454, %f1453, %f1390, %f1449;
	fma.rn.f32 	%f1455, %f1453, %f1392, %f1450;
	fma.rn.f32 	%f1456, %f1453, %f1394, %f1451;
	fma.rn.f32 	%f1457, %f1453, %f1396, %f1452;
	ld.shared.f32 	%f1458, [%r309+112];
	ld.shared.f32 	%f1459, [%r312+7168];
	fma.rn.f32 	%f1460, %f1458, %f1459, %f1391;
	ld.shared.f32 	%f1461, [%r312+7296];
	fma.rn.f32 	%f1462, %f1458, %f1461, %f1393;
	ld.shared.f32 	%f1463, [%r312+7172];
	fma.rn.f32 	%f1464, %f1458, %f1463, %f1395;
	ld.shared.f32 	%f1465, [%r312+7300];
	fma.rn.f32 	%f1466, %f1458, %f1465, %f1397;
	ld.shared.f32 	%f1467, [%r309+116];
	ld.shared.f32 	%f1468, [%r312+7424];
	fma.rn.f32 	%f1469, %f1467, %f1468, %f1460;
	ld.shared.f32 	%f1470, [%r312+7552];
	fma.rn.f32 	%f1471, %f1467, %f1470, %f1462;
	ld.shared.f32 	%f1472, [%r312+7428];
	fma.rn.f32 	%f1473, %f1467, %f1472, %f1464;
	ld.shared.f32 	%f1474, [%r312+7556];
	fma.rn.f32 	%f1475, %f1467, %f1474, %f1466;
	ld.shared.f32 	%f1476, [%r309+120];
	ld.shared.f32 	%f1477, [%r312+7680];
	fma.rn.f32 	%f1478, %f1476, %f1477, %f1469;
	ld.shared.f32 	%f1479, [%r312+7808];
	fma.rn.f32 	%f1480, %f1476, %f1479, %f1471;
	ld.shared.f32 	%f1481, [%r312+7684];
	fma.rn.f32 	%f1482, %f1476, %f1481, %f1473;
	ld.shared.f32 	%f1483, [%r312+7812];
	fma.rn.f32 	%f1484, %f1476, %f1483, %f1475;
	ld.shared.f32 	%f1485, [%r309+124];
	ld.shared.f32 	%f1486, [%r312+7936];
	fma.rn.f32 	%f1487, %f1485, %f1486, %f1478;
	ld.shared.f32 	%f1488, [%r312+8064];
	fma.rn.f32 	%f1489, %f1485, %f1488, %f1480;
	ld.shared.f32 	%f1490, [%r312+7940];
	fma.rn.f32 	%f1491, %f1485, %f1490, %f1482;
	ld.shared.f32 	%f1492, [%r312+8068];
	fma.rn.f32 	%f1493, %f1485, %f1492, %f1484;
	ld.shared.f32 	%f1494, [%r309+368];
	fma.rn.f32 	%f1495, %f1494, %f1459, %f1414;
	fma.rn.f32 	%f1496, %f1494, %f1461, %f1415;
	fma.rn.f32 	%f1497, %f1494, %f1463, %f1416;
	fma.rn.f32 	%f1498, %f1494, %f1465, %f1417;
	ld.shared.f32 	%f1499, [%r309+372];
	fma.rn.f32 	%f1500, %f1499, %f1468, %f1495;
	fma.rn.f32 	%f1501, %f1499, %f1470, %f1496;
	fma.rn.f32 	%f1502, %f1499, %f1472, %f1497;
	fma.rn.f32 	%f1503, %f1499, %f1474, %f1498;
	ld.shared.f32 	%f1504, [%r309+376];
	fma.rn.f32 	%f1505, %f1504, %f1477, %f1500;
	fma.rn.f32 	%f1506, %f1504, %f1479, %f1501;
	fma.rn.f32 	%f1507, %f1504, %f1481, %f1502;
	fma.rn.f32 	%f1508, %f1504, %f1483, %f1503;
	ld.shared.f32 	%f1509, [%r309+380];
	fma.rn.f32 	%f1510, %f1509, %f1486, %f1505;
	fma.rn.f32 	%f1511, %f1509, %f1488, %f1506;
	fma.rn.f32 	%f1512, %f1509, %f1490, %f1507;
	fma.rn.f32 	%f1513, %f1509, %f1492, %f1508;
	ld.shared.f32 	%f1514, [%r309+624];
	fma.rn.f32 	%f1515, %f1514, %f1459, %f1434;
	fma.rn.f32 	%f1516, %f1514, %f1461, %f1435;
	fma.rn.f32 	%f1517, %f1514, %f1463, %f1436;
	fma.rn.f32 	%f1518, %f1514, %f1465, %f1437;
	ld.shared.f32 	%f1519, [%r309+628];
	fma.rn.f32 	%f1520, %f1519, %f1468, %f1515;
	fma.rn.f32 	%f1521, %f1519, %f1470, %f1516;
	fma.rn.f32 	%f1522, %f1519, %f1472, %f1517;
	fma.rn.f32 	%f1523, %f1519, %f1474, %f1518;
	ld.shared.f32 	%f1524, [%r309+632];
	fma.rn.f32 	%f1525, %f1524, %f1477, %f1520;
	fma.rn.f32 	%f1526, %f1524, %f1479, %f1521;
	fma.rn.f32 	%f1527, %f1524, %f1481, %f1522;
	fma.rn.f32 	%f1528, %f1524, %f1483, %f1523;
	ld.shared.f32 	%f1529, [%r309+636];
	fma.rn.f32 	%f1530, %f1529, %f1486, %f1525;
	fma.rn.f32 	%f1531, %f1529, %f1488, %f1526;
	fma.rn.f32 	%f1532, %f1529, %f1490, %f1527;
	fma.rn.f32 	%f1533, %f1529, %f1492, %f1528;
	ld.shared.f32 	%f1534, [%r309+880];
	fma.rn.f32 	%f1535, %f1534, %f1459, %f1454;
	fma.rn.f32 	%f1536, %f1534, %f1461, %f1455;
	fma.rn.f32 	%f1537, %f1534, %f1463, %f1456;
	fma.rn.f32 	%f1538, %f1534, %f1465, %f1457;
	ld.shared.f32 	%f1539, [%r309+884];
	fma.rn.f32 	%f1540, %f1539, %f1468, %f1535;
	fma.rn.f32 	%f1541, %f1539, %f1470, %f1536;
	fma.rn.f32 	%f1542, %f1539, %f1472, %f1537;
	fma.rn.f32 	%f1543, %f1539, %f1474, %f1538;
	ld.shared.f32 	%f1544, [%r309+888];
	fma.rn.f32 	%f1545, %f1544, %f1477, %f1540;
	fma.rn.f32 	%f1546, %f1544, %f1479, %f1541;
	fma.rn.f32 	%f1547, %f1544, %f1481, %f1542;
	fma.rn.f32 	%f1548, %f1544, %f1483, %f1543;
	ld.shared.f32 	%f1549, [%r309+892];
	fma.rn.f32 	%f1550, %f1549, %f1486, %f1545;
	fma.rn.f32 	%f1551, %f1549, %f1488, %f1546;
	fma.rn.f32 	%f1552, %f1549, %f1490, %f1547;
	fma.rn.f32 	%f1553, %f1549, %f1492, %f1548;
	// begin inline asm
	cp.async.wait_group 0;
	// end inline asm
	bar.sync 	0;
	ld.shared.f32 	%f1554, [%r309+7040];
	ld.shared.f32 	%f1555, [%r312+8192];
	fma.rn.f32 	%f1556, %f1554, %f1555, %f1487;
	ld.shared.f32 	%f1557, [%r312+8320];
	fma.rn.f32 	%f1558, %f1554, %f1557, %f1489;
	ld.shared.f32 	%f1559, [%r312+8196];
	fma.rn.f32 	%f1560, %f1554, %f1559, %f1491;
	ld.shared.f32 	%f1561, [%r312+8324];
	fma.rn.f32 	%f1562, %f1554, %f1561, %f1493;
	ld.shared.f32 	%f1563, [%r309+7044];
	ld.shared.f32 	%f1564, [%r312+8448];
	fma.rn.f32 	%f1565, %f1563, %f1564, %f1556;
	ld.shared.f32 	%f1566, [%r312+8576];
	fma.rn.f32 	%f1567, %f1563, %f1566, %f1558;
	ld.shared.f32 	%f1568, [%r312+8452];
	fma.rn.f32 	%f1569, %f1563, %f1568, %f1560;
	ld.shared.f32 	%f1570, [%r312+8580];
	fma.rn.f32 	%f1571, %f1563, %f1570, %f1562;
	ld.shared.f32 	%f1572, [%r309+7048];
	ld.shared.f32 	%f1573, [%r312+8704];
	fma.rn.f32 	%f1574, %f1572, %f1573, %f1565;
	ld.shared.f32 	%f1575, [%r312+8832];
	fma.rn.f32 	%f1576, %f1572, %f1575, %f1567;
	ld.shared.f32 	%f1577, [%r312+8708];
	fma.rn.f32 	%f1578, %f1572, %f1577, %f1569;
	ld.shared.f32 	%f1579, [%r312+8836];
	fma.rn.f32 	%f1580, %f1572, %f1579, %f1571;
	ld.shared.f32 	%f1581, [%r309+7052];
	ld.shared.f32 	%f1582, [%r312+8960];
	fma.rn.f32 	%f1583, %f1581, %f1582, %f1574;
	ld.shared.f32 	%f1584, [%r312+9088];
	fma.rn.f32 	%f1585, %f1581, %f1584, %f1576;
	ld.shared.f32 	%f1586, [%r312+8964];
	fma.rn.f32 	%f1587, %f1581, %f1586, %f1578;
	ld.shared.f32 	%f1588, [%r312+9092];
	fma.rn.f32 	%f1589, %f1581, %f1588, %f1580;
	ld.shared.f32 	%f1590, [%r309+7296];
	fma.rn.f32 	%f1591, %f1590, %f1555, %f1510;
	fma.rn.f32 	%f1592, %f1590, %f1557, %f1511;
	fma.rn.f32 	%f1593, %f1590, %f1559, %f1512;
	fma.rn.f32 	%f1594, %f1590, %f1561, %f1513;
	ld.shared.f32 	%f1595, [%r309+7300];
	fma.rn.f32 	%f1596, %f1595, %f1564, %f1591;
	fma.rn.f32 	%f1597, %f1595, %f1566, %f1592;
	fma.rn.f32 	%f1598, %f1595, %f1568, %f1593;
	fma.rn.f32 	%f1599, %f1595, %f1570, %f1594;
	ld.shared.f32 	%f1600, [%r309+7304];
	fma.rn.f32 	%f1601, %f1600, %f1573, %f1596;
	fma.rn.f32 	%f1602, %f1600, %f1575, %f1597;
	fma.rn.f32 	%f1603, %f1600, %f1577, %f1598;
	fma.rn.f32 	%f1604, %f1600, %f1579, %f1599;
	ld.shared.f32 	%f1605, [%r309+7308];
	fma.rn.f32 	%f1606, %f1605, %f1582, %f1601;
	fma.rn.f32 	%f1607, %f1605, %f1584, %f1602;
	fma.rn.f32 	%f1608, %f1605, %f1586, %f1603;
	fma.rn.f32 	%f1609, %f1605, %f1588, %f1604;
	ld.shared.f32 	%f1610, [%r309+7552];
	fma.rn.f32 	%f1611, %f1610, %f1555, %f1530;
	fma.rn.f32 	%f1612, %f1610, %f1557, %f1531;
	fma.rn.f32 	%f1613, %f1610, %f1559, %f1532;
	fma.rn.f32 	%f1614, %f1610, %f1561, %f1533;
	ld.shared.f32 	%f1615, [%r309+7556];
	fma.rn.f32 	%f1616, %f1615, %f1564, %f1611;
	fma.rn.f32 	%f1617, %f1615, %f1566, %f1612;
	fma.rn.f32 	%f1618, %f1615, %f1568, %f1613;
	fma.rn.f32 	%f1619, %f1615, %f1570, %f1614;
	ld.shared.f32 	%f1620, [%r309+7560];
	fma.rn.f32 	%f1621, %f1620, %f1573, %f1616;
	fma.rn.f32 	%f1622, %f1620, %f1575, %f1617;
	fma.rn.f32 	%f1623, %f1620, %f1577, %f1618;
	fma.rn.f32 	%f1624, %f1620, %f1579, %f1619;
	ld.shared.f32 	%f1625, [%r309+7564];
	fma.rn.f32 	%f1626, %f1625, %f1582, %f1621;
	fma.rn.f32 	%f1627, %f1625, %f1584, %f1622;
	fma.rn.f32 	%f1628, %f1625, %f1586, %f1623;
	fma.rn.f32 	%f1629, %f1625, %f1588, %f1624;
	ld.shared.f32 	%f1630, [%r309+7808];
	fma.rn.f32 	%f1631, %f1630, %f1555, %f1550;
	fma.rn.f32 	%f1632, %f1630, %f1557, %f1551;
	fma.rn.f32 	%f1633, %f1630, %f1559, %f1552;
	fma.rn.f32 	%f1634, %f1630, %f1561, %f1553;
	ld.shared.f32 	%f1635, [%r309+7812];
	fma.rn.f32 	%f1636, %f1635, %f1564, %f1631;
	fma.rn.f32 	%f1637, %f1635, %f1566, %f1632;
	fma.rn.f32 	%f1638, %f1635, %f1568, %f1633;
	fma.rn.f32 	%f1639, %f1635, %f1570, %f1634;
	ld.shared.f32 	%f1640, [%r309+7816];
	fma.rn.f32 	%f1641, %f1640, %f1573, %f1636;
	fma.rn.f32 	%f1642, %f1640, %f1575, %f1637;
	fma.rn.f32 	%f1643, %f1640, %f1577, %f1638;
	fma.rn.f32 	%f1644, %f1640, %f1579, %f1639;
	ld.shared.f32 	%f1645, [%r309+7820];
	fma.rn.f32 	%f1646, %f1645, %f1582, %f1641;
	fma.rn.f32 	%f1647, %f1645, %f1584, %f1642;
	fma.rn.f32 	%f1648, %f1645, %f1586, %f1643;
	fma.rn.f32 	%f1649, %f1645, %f1588, %f1644;
	ld.shared.f32 	%f1650, [%r309+7056];
	ld.shared.f32 	%f1651, [%r312+9216];
	fma.rn.f32 	%f1652, %f1650, %f1651, %f1583;
	ld.shared.f32 	%f1653, [%r312+9344];
	fma.rn.f32 	%f1654, %f1650, %f1653, %f1585;
	ld.shared.f32 	%f1655, [%r312+9220];
	fma.rn.f32 	%f1656, %f1650, %f1655, %f1587;
	ld.shared.f32 	%f1657, [%r312+9348];
	fma.rn.f32 	%f1658, %f1650, %f1657, %f1589;
	ld.shared.f32 	%f1659, [%r309+7060];
	ld.shared.f32 	%f1660, [%r312+9472];
	fma.rn.f32 	%f1661, %f1659, %f1660, %f1652;
	ld.shared.f32 	%f1662, [%r312+9600];
	fma.rn.f32 	%f1663, %f1659, %f1662, %f1654;
	ld.shared.f32 	%f1664, [%r312+9476];
	fma.rn.f32 	%f1665, %f1659, %f1664, %f1656;
	ld.shared.f32 	%f1666, [%r312+9604];
	fma.rn.f32 	%f1667, %f1659, %f1666, %f1658;
	ld.shared.f32 	%f1668, [%r309+7064];
	ld.shared.f32 	%f1669, [%r312+9728];
	fma.rn.f32 	%f1670, %f1668, %f1669, %f1661;
	ld.shared.f32 	%f1671, [%r312+9856];
	fma.rn.f32 	%f1672, %f1668, %f1671, %f1663;
	ld.shared.f32 	%f1673, [%r312+9732];
	fma.rn.f32 	%f1674, %f1668, %f1673, %f1665;
	ld.shared.f32 	%f1675, [%r312+9860];
	fma.rn.f32 	%f1676, %f1668, %f1675, %f1667;
	ld.shared.f32 	%f1677, [%r309+7068];
	ld.shared.f32 	%f1678, [%r312+9984];
	fma.rn.f32 	%f1679, %f1677, %f1678, %f1670;
	ld.shared.f32 	%f1680, [%r312+10112];
	fma.rn.f32 	%f1681, %f1677, %f1680, %f1672;
	ld.shared.f32 	%f1682, [%r312+9988];
	fma.rn.f32 	%f1683, %f1677, %f1682, %f1674;
	ld.shared.f32 	%f1684, [%r312+10116];
	fma.rn.f32 	%f1685, %f1677, %f1684, %f1676;
	ld.shared.f32 	%f1686, [%r309+7312];
	fma.rn.f32 	%f1687, %f1686, %f1651, %f1606;
	fma.rn.f32 	%f1688, %f1686, %f1653, %f1607;
	fma.rn.f32 	%f1689, %f1686, %f1655, %f1608;
	fma.rn.f32 	%f1690, %f1686, %f1657, %f1609;
	ld.shared.f32 	%f1691, [%r309+7316];
	fma.rn.f32 	%f1692, %f1691, %f1660, %f1687;
	fma.rn.f32 	%f1693, %f1691, %f1662, %f1688;
	fma.rn.f32 	%f1694, %f1691, %f1664, %f1689;
	fma.rn.f32 	%f1695, %f1691, %f1666, %f1690;
	ld.shared.f32 	%f1696, [%r309+7320];
	fma.rn.f32 	%f1697, %f1696, %f1669, %f1692;
	fma.rn.f32 	%f1698, %f1696, %f1671, %f1693;
	fma.rn.f32 	%f1699, %f1696, %f1673, %f1694;
	fma.rn.f32 	%f1700, %f1696, %f1675, %f1695;
	ld.shared.f32 	%f1701, [%r309+7324];
	fma.rn.f32 	%f1702, %f1701, %f1678, %f1697;
	fma.rn.f32 	%f1703, %f1701, %f1680, %f1698;
	fma.rn.f32 	%f1704, %f1701, %f1682, %f1699;
	fma.rn.f32 	%f1705, %f1701, %f1684, %f1700;
	ld.shared.f32 	%f1706, [%r309+7568];
	fma.rn.f32 	%f1707, %f1706, %f1651, %f1626;
	fma.rn.f32 	%f1708, %f1706, %f1653, %f1627;
	fma.rn.f32 	%f1709, %f1706, %f1655, %f1628;
	fma.rn.f32 	%f1710, %f1706, %f1657, %f1629;
	ld.shared.f32 	%f1711, [%r309+7572];
	fma.rn.f32 	%f1712, %f1711, %f1660, %f1707;
	fma.rn.f32 	%f1713, %f1711, %f1662, %f1708;
	fma.rn.f32 	%f1714, %f1711, %f1664, %f1709;
	fma.rn.f32 	%f1715, %f1711, %f1666, %f1710;
	ld.shared.f32 	%f1716, [%r309+7576];
	fma.rn.f32 	%f1717, %f1716, %f1669, %f1712;
	fma.rn.f32 	%f1718, %f1716, %f1671, %f1713;
	fma.rn.f32 	%f1719, %f1716, %f1673, %f1714;
	fma.rn.f32 	%f1720, %f1716, %f1675, %f1715;
	ld.shared.f32 	%f1721, [%r309+7580];
	fma.rn.f32 	%f1722, %f1721, %f1678, %f1717;
	fma.rn.f32 	%f1723, %f1721, %f1680, %f1718;
	fma.rn.f32 	%f1724, %f1721, %f1682, %f1719;
	fma.rn.f32 	%f1725, %f1721, %f1684, %f1720;
	ld.shared.f32 	%f1726, [%r309+7824];
	fma.rn.f32 	%f1727, %f1726, %f1651, %f1646;
	fma.rn.f32 	%f1728, %f1726, %f1653, %f1647;
	fma.rn.f32 	%f1729, %f1726, %f1655, %f1648;
	fma.rn.f32 	%f1730, %f1726, %f1657, %f1649;
	ld.shared.f32 	%f1731, [%r309+7828];
	fma.rn.f32 	%f1732, %f1731, %f1660, %f1727;
	fma.rn.f32 	%f1733, %f1731, %f1662, %f1728;
	fma.rn.f32 	%f1734, %f1731, %f1664, %f1729;
	fma.rn.f32 	%f1735, %f1731, %f1666, %f1730;
	ld.shared.f32 	%f1736, [%r309+7832];
	fma.rn.f32 	%f1737, %f1736, %f1669, %f1732;
	fma.rn.f32 	%f1738, %f1736, %f1671, %f1733;
	fma.rn.f32 	%f1739, %f1736, %f1673, %f1734;
	fma.rn.f32 	%f1740, %f1736, %f1675, %f1735;
	ld.shared.f32 	%f1741, [%r309+7836];
	fma.rn.f32 	%f1742, %f1741, %f1678, %f1737;
	fma.rn.f32 	%f1743, %f1741, %f1680, %f1738;
	fma.rn.f32 	%f1744, %f1741, %f1682, %f1739;
	fma.rn.f32 	%f1745, %f1741, %f1684, %f1740;
	ld.shared.f32 	%f1746, [%r309+7072];
	ld.shared.f32 	%f1747, [%r312+10240];
	fma.rn.f32 	%f1748, %f1746, %f1747, %f1679;
	ld.shared.f32 	%f1749, [%r312+10368];
	fma.rn.f32 	%f1750, %f1746, %f1749, %f1681;
	ld.shared.f32 	%f1751, [%r312+10244];
	fma.rn.f32 	%f1752, %f1746, %f1751, %f1683;
	ld.shared.f32 	%f1753, [%r312+10372];
	fma.rn.f32 	%f1754, %f1746, %f1753, %f1685;
	ld.shared.f32 	%f1755, [%r309+7076];
	ld.shared.f32 	%f1756, [%r312+10496];
	fma.rn.f32 	%f1757, %f1755, %f1756, %f1748;
	ld.shared.f32 	%f1758, [%r312+10624];
	fma.rn.f32 	%f1759, %f1755, %f1758, %f1750;
	ld.shared.f32 	%f1760, [%r312+10500];
	fma.rn.f32 	%f1761, %f1755, %f1760, %f1752;
	ld.shared.f32 	%f1762, [%r312+10628];
	fma.rn.f32 	%f1763, %f1755, %f1762, %f1754;
	ld.shared.f32 	%f1764, [%r309+7080];
	ld.shared.f32 	%f1765, [%r312+10752];
	fma.rn.f32 	%f1766, %f1764, %f1765, %f1757;
	ld.shared.f32 	%f1767, [%r312+10880];
	fma.rn.f32 	%f1768, %f1764, %f1767, %f1759;
	ld.shared.f32 	%f1769, [%r312+10756];
	fma.rn.f32 	%f1770, %f1764, %f1769, %f1761;
	ld.shared.f32 	%f1771, [%r312+10884];
	fma.rn.f32 	%f1772, %f1764, %f1771, %f1763;
	ld.shared.f32 	%f1773, [%r309+7084];
	ld.shared.f32 	%f1774, [%r312+11008];
	fma.rn.f32 	%f1775, %f1773, %f1774, %f1766;
	ld.shared.f32 	%f1776, [%r312+11136];
	fma.rn.f32 	%f1777, %f1773, %f1776, %f1768;
	ld.shared.f32 	%f1778, [%r312+11012];
	fma.rn.f32 	%f1779, %f1773, %f1778, %f1770;
	ld.shared.f32 	%f1780, [%r312+11140];
	fma.rn.f32 	%f1781, %f1773, %f1780, %f1772;
	ld.shared.f32 	%f1782, [%r309+7328];
	fma.rn.f32 	%f1783, %f1782, %f1747, %f1702;
	fma.rn.f32 	%f1784, %f1782, %f1749, %f1703;
	fma.rn.f32 	%f1785, %f1782, %f1751, %f1704;
	fma.rn.f32 	%f1786, %f1782, %f1753, %f1705;
	ld.shared.f32 	%f1787, [%r309+7332];
	fma.rn.f32 	%f1788, %f1787, %f1756, %f1783;
	fma.rn.f32 	%f1789, %f1787, %f1758, %f1784;
	fma.rn.f32 	%f1790, %f1787, %f1760, %f1785;
	fma.rn.f32 	%f1791, %f1787, %f1762, %f1786;
	ld.shared.f32 	%f1792, [%r309+7336];
	fma.rn.f32 	%f1793, %f1792, %f1765, %f1788;
	fma.rn.f32 	%f1794, %f1792, %f1767, %f1789;
	fma.rn.f32 	%f1795, %f1792, %f1769, %f1790;
	fma.rn.f32 	%f1796, %f1792, %f1771, %f1791;
	ld.shared.f32 	%f1797, [%r309+7340];
	fma.rn.f32 	%f1798, %f1797, %f1774, %f1793;
	fma.rn.f32 	%f1799, %f1797, %f1776, %f1794;
	fma.rn.f32 	%f1800, %f1797, %f1778, %f1795;
	fma.rn.f32 	%f1801, %f1797, %f1780, %f1796;
	ld.shared.f32 	%f1802, [%r309+7584];
	fma.rn.f32 	%f1803, %f1802, %f1747, %f1722;
	fma.rn.f32 	%f1804, %f1802, %f1749, %f1723;
	fma.rn.f32 	%f1805, %f1802, %f1751, %f1724;
	fma.rn.f32 	%f1806, %f1802, %f1753, %f1725;
	ld.shared.f32 	%f1807, [%r309+7588];
	fma.rn.f32 	%f1808, %f1807, %f1756, %f1803;
	fma.rn.f32 	%f1809, %f1807, %f1758, %f1804;
	fma.rn.f32 	%f1810, %f1807, %f1760, %f1805;
	fma.rn.f32 	%f1811, %f1807, %f1762, %f1806;
	ld.shared.f32 	%f1812, [%r309+7592];
	fma.rn.f32 	%f1813, %f1812, %f1765, %f1808;
	fma.rn.f32 	%f1814, %f1812, %f1767, %f1809;
	fma.rn.f32 	%f1815, %f1812, %f1769, %f1810;
	fma.rn.f32 	%f1816, %f1812, %f1771, %f1811;
	ld.shared.f32 	%f1817, [%r309+7596];
	fma.rn.f32 	%f1818, %f1817, %f1774, %f1813;
	fma.rn.f32 	%f1819, %f1817, %f1776, %f1814;
	fma.rn.f32 	%f1820, %f1817, %f1778, %f1815;
	fma.rn.f32 	%f1821, %f1817, %f1780, %f1816;
	ld.shared.f32 	%f1822, [%r309+7840];
	fma.rn.f32 	%f1823, %f1822, %f1747, %f1742;
	fma.rn.f32 	%f1824, %f1822, %f1749, %f1743;
	fma.rn.f32 	%f1825, %f1822, %f1751, %f1744;
	fma.rn.f32 	%f1826, %f1822, %f1753, %f1745;
	ld.shared.f32 	%f1827, [%r309+7844];
	fma.rn.f32 	%f1828, %f1827, %f1756, %f1823;
	fma.rn.f32 	%f1829, %f1827, %f1758, %f1824;
	fma.rn.f32 	%f1830, %f1827, %f1760, %f1825;
	fma.rn.f32 	%f1831, %f1827, %f1762, %f1826;
	ld.shared.f32 	%f1832, [%r309+7848];
	fma.rn.f32 	%f1833, %f1832, %f1765, %f1828;
	fma.rn.f32 	%f1834, %f1832, %f1767, %f1829;
	fma.rn.f32 	%f1835, %f1832, %f1769, %f1830;
	fma.rn.f32 	%f1836, %f1832, %f1771, %f1831;
	ld.shared.f32 	%f1837, [%r309+7852];
	fma.rn.f32 	%f1838, %f1837, %f1774, %f1833;
	fma.rn.f32 	%f1839, %f1837, %f1776, %f1834;
	fma.rn.f32 	%f1840, %f1837, %f1778, %f1835;
	fma.rn.f32 	%f1841, %f1837, %f1780, %f1836;
	ld.shared.f32 	%f1842, [%r309+7088];
	ld.shared.f32 	%f1843, [%r312+11264];
	fma.rn.f32 	%f1844, %f1842, %f1843, %f1775;
	ld.shared.f32 	%f1845, [%r312+11392];
	fma.rn.f32 	%f1846, %f1842, %f1845, %f1777;
	ld.shared.f32 	%f1847, [%r312+11268];
	fma.rn.f32 	%f1848, %f1842, %f1847, %f1779;
	ld.shared.f32 	%f1849, [%r312+11396];
	fma.rn.f32 	%f1850, %f1842, %f1849, %f1781;
	ld.shared.f32 	%f1851, [%r309+7092];
	ld.shared.f32 	%f1852, [%r312+11520];
	fma.rn.f32 	%f1853, %f1851, %f1852, %f1844;
	ld.shared.f32 	%f1854, [%r312+11648];
	fma.rn.f32 	%f1855, %f1851, %f1854, %f1846;
	ld.shared.f32 	%f1856, [%r312+11524];
	fma.rn.f32 	%f1857, %f1851, %f1856, %f1848;
	ld.shared.f32 	%f1858, [%r312+11652];
	fma.rn.f32 	%f1859, %f1851, %f1858, %f1850;
	ld.shared.f32 	%f1860, [%r309+7096];
	ld.shared.f32 	%f1861, [%r312+11776];
	fma.rn.f32 	%f1862, %f1860, %f1861, %f1853;
	ld.shared.f32 	%f1863, [%r312+11904];
	fma.rn.f32 	%f1864, %f1860, %f1863, %f1855;
	ld.shared.f32 	%f1865, [%r312+11780];
	fma.rn.f32 	%f1866, %f1860, %f1865, %f1857;
	ld.shared.f32 	%f1867, [%r312+11908];
	fma.rn.f32 	%f1868, %f1860, %f1867, %f1859;
	ld.shared.f32 	%f1869, [%r309+7100];
	ld.shared.f32 	%f1870, [%r312+12032];
	fma.rn.f32 	%f1871, %f1869, %f1870, %f1862;
	ld.shared.f32 	%f1872, [%r312+12160];
	fma.rn.f32 	%f1873, %f1869, %f1872, %f1864;
	ld.shared.f32 	%f1874, [%r312+12036];
	fma.rn.f32 	%f1875, %f1869, %f1874, %f1866;
	ld.shared.f32 	%f1876, [%r312+12164];
	fma.rn.f32 	%f1877, %f1869, %f1876, %f1868;
	ld.shared.f32 	%f1878, [%r309+7344];
	fma.rn.f32 	%f1879, %f1878, %f1843, %f1798;
	fma.rn.f32 	%f1880, %f1878, %f1845, %f1799;
	fma.rn.f32 	%f1881, %f1878, %f1847, %f1800;
	fma.rn.f32 	%f1882, %f1878, %f1849, %f1801;
	ld.shared.f32 	%f1883, [%r309+7348];
	fma.rn.f32 	%f1884, %f1883, %f1852, %f1879;
	fma.rn.f32 	%f1885, %f1883, %f1854, %f1880;
	fma.rn.f32 	%f1886, %f1883, %f1856, %f1881;
	fma.rn.f32 	%f1887, %f1883, %f1858, %f1882;
	ld.shared.f32 	%f1888, [%r309+7352];
	fma.rn.f32 	%f1889, %f1888, %f1861, %f1884;
	fma.rn.f32 	%f1890, %f1888, %f1863, %f1885;
	fma.rn.f32 	%f1891, %f1888, %f1865, %f1886;
	fma.rn.f32 	%f1892, %f1888, %f1867, %f1887;
	ld.shared.f32 	%f1893, [%r309+7356];
	fma.rn.f32 	%f1894, %f1893, %f1870, %f1889;
	fma.rn.f32 	%f1895, %f1893, %f1872, %f1890;
	fma.rn.f32 	%f1896, %f1893, %f1874, %f1891;
	fma.rn.f32 	%f1897, %f1893, %f1876, %f1892;
	ld.shared.f32 	%f1898, [%r309+7600];
	fma.rn.f32 	%f1899, %f1898, %f1843, %f1818;
	fma.rn.f32 	%f1900, %f1898, %f1845, %f1819;
	fma.rn.f32 	%f1901, %f1898, %f1847, %f1820;
	fma.rn.f32 	%f1902, %f1898, %f1849, %f1821;
	ld.shared.f32 	%f1903, [%r309+7604];
	fma.rn.f32 	%f1904, %f1903, %f1852, %f1899;
	fma.rn.f32 	%f1905, %f1903, %f1854, %f1900;
	fma.rn.f32 	%f1906, %f1903, %f1856, %f1901;
	fma.rn.f32 	%f1907, %f1903, %f1858, %f1902;
	ld.shared.f32 	%f1908, [%r309+7608];
	fma.rn.f32 	%f1909, %f1908, %f1861, %f1904;
	fma.rn.f32 	%f1910, %f1908, %f1863, %f1905;
	fma.rn.f32 	%f1911, %f1908, %f1865, %f1906;
	fma.rn.f32 	%f1912, %f1908, %f1867, %f1907;
	ld.shared.f32 	%f1913, [%r309+7612];
	fma.rn.f32 	%f1914, %f1913, %f1870, %f1909;
	fma.rn.f32 	%f1915, %f1913, %f1872, %f1910;
	fma.rn.f32 	%f1916, %f1913, %f1874, %f1911;
	fma.rn.f32 	%f1917, %f1913, %f1876, %f1912;
	ld.shared.f32 	%f1918, [%r309+7856];
	fma.rn.f32 	%f1919, %f1918, %f1843, %f1838;
	fma.rn.f32 	%f1920, %f1918, %f1845, %f1839;
	fma.rn.f32 	%f1921, %f1918, %f1847, %f1840;
	fma.rn.f32 	%f1922, %f1918, %f1849, %f1841;
	ld.shared.f32 	%f1923, [%r309+7860];
	fma.rn.f32 	%f1924, %f1923, %f1852, %f1919;
	fma.rn.f32 	%f1925, %f1923, %f1854, %f1920;
	fma.rn.f32 	%f1926, %f1923, %f1856, %f1921;
	fma.rn.f32 	%f1927, %f1923, %f1858, %f1922;
	ld.shared.f32 	%f1928, [%r309+7864];
	fma.rn.f32 	%f1929, %f1928, %f1861, %f1924;
	fma.rn.f32 	%f1930, %f1928, %f1863, %f1925;
	fma.rn.f32 	%f1931, %f1928, %f1865, %f1926;
	fma.rn.f32 	%f1932, %f1928, %f1867, %f1927;
	ld.shared.f32 	%f1933, [%r309+7868];
	fma.rn.f32 	%f1934, %f1933, %f1870, %f1929;
	fma.rn.f32 	%f1935, %f1933, %f1872, %f1930;
	fma.rn.f32 	%f1936, %f1933, %f1874, %f1931;
	fma.rn.f32 	%f1937, %f1933, %f1876, %f1932;
	ld.shared.f32 	%f1938, [%r309+7104];
	ld.shared.f32 	%f1939, [%r312+12288];
	fma.rn.f32 	%f1940, %f1938, %f1939, %f1871;
	ld.shared.f32 	%f1941, [%r312+12416];
	fma.rn.f32 	%f1942, %f1938, %f1941, %f1873;
	ld.shared.f32 	%f1943, [%r312+12292];
	fma.rn.f32 	%f1944, %f1938, %f1943, %f1875;
	ld.shared.f32 	%f1945, [%r312+12420];
	fma.rn.f32 	%f1946, %f1938, %f1945, %f1877;
	ld.shared.f32 	%f1947, [%r309+7108];
	ld.shared.f32 	%f1948, [%r312+12544];
	fma.rn.f32 	%f1949, %f1947, %f1948, %f1940;
	ld.shared.f32 	%f1950, [%r312+12672];
	fma.rn.f32 	%f1951, %f1947, %f1950, %f1942;
	ld.shared.f32 	%f1952, [%r312+12548];
	fma.rn.f32 	%f1953, %f1947, %f1952, %f1944;
	ld.shared.f32 	%f1954, [%r312+12676];
	fma.rn.f32 	%f1955, %f1947, %f1954, %f1946;
	ld.shared.f32 	%f1956, [%r309+7112];
	ld.shared.f32 	%f1957, [%r312+12800];
	fma.rn.f32 	%f1958, %f1956, %f1957, %f1949;
	ld.shared.f32 	%f1959, [%r312+12928];
	fma.rn.f32 	%f1960, %f1956, %f1959, %f1951;
	ld.shared.f32 	%f1961, [%r312+12804];
	fma.rn.f32 	%f1962, %f1956, %f1961, %f1953;
	ld.shared.f32 	%f1963, [%r312+12932];
	fma.rn.f32 	%f1964, %f1956, %f1963, %f1955;
	ld.shared.f32 	%f1965, [%r309+7116];
	ld.shared.f32 	%f1966, [%r312+13056];
	fma.rn.f32 	%f1967, %f1965, %f1966, %f1958;
	ld.shared.f32 	%f1968, [%r312+13184];
	fma.rn.f32 	%f1969, %f1965, %f1968, %f1960;
	ld.shared.f32 	%f1970, [%r312+13060];
	fma.rn.f32 	%f1971, %f1965, %f1970, %f1962;
	ld.shared.f32 	%f1972, [%r312+13188];
	fma.rn.f32 	%f1973, %f1965, %f1972, %f1964;
	ld.shared.f32 	%f1974, [%r309+7360];
	fma.rn.f32 	%f1975, %f1974, %f1939, %f1894;
	fma.rn.f32 	%f1976, %f1974, %f1941, %f1895;
	fma.rn.f32 	%f1977, %f1974, %f1943, %f1896;
	fma.rn.f32 	%f1978, %f1974, %f1945, %f1897;
	ld.shared.f32 	%f1979, [%r309+7364];
	fma.rn.f32 	%f1980, %f1979, %f1948, %f1975;
	fma.rn.f32 	%f1981, %f1979, %f1950, %f1976;
	fma.rn.f32 	%f1982, %f1979, %f1952, %f1977;
	fma.rn.f32 	%f1983, %f1979, %f1954, %f1978;
	ld.shared.f32 	%f1984, [%r309+7368];
	fma.rn.f32 	%f1985, %f1984, %f1957, %f1980;
	fma.rn.f32 	%f1986, %f1984, %f1959, %f1981;
	fma.rn.f32 	%f1987, %f1984, %f1961, %f1982;
	fma.rn.f32 	%f1988, %f1984, %f1963, %f1983;
	ld.shared.f32 	%f1989, [%r309+7372];
	fma.rn.f32 	%f1990, %f1989, %f1966, %f1985;
	fma.rn.f32 	%f1991, %f1989, %f1968, %f1986;
	fma.rn.f32 	%f1992, %f1989, %f1970, %f1987;
	fma.rn.f32 	%f1993, %f1989, %f1972, %f1988;
	ld.shared.f32 	%f1994, [%r309+7616];
	fma.rn.f32 	%f1995, %f1994, %f1939, %f1914;
	fma.rn.f32 	%f1996, %f1994, %f1941, %f1915;
	fma.rn.f32 	%f1997, %f1994, %f1943, %f1916;
	fma.rn.f32 	%f1998, %f1994, %f1945, %f1917;
	ld.shared.f32 	%f1999, [%r309+7620];
	fma.rn.f32 	%f2000, %f1999, %f1948, %f1995;
	fma.rn.f32 	%f2001, %f1999, %f1950, %f1996;
	fma.rn.f32 	%f2002, %f1999, %f1952, %f1997;
	fma.rn.f32 	%f2003, %f1999, %f1954, %f1998;
	ld.shared.f32 	%f2004, [%r309+7624];
	fma.rn.f32 	%f2005, %f2004, %f1957, %f2000;
	fma.rn.f32 	%f2006, %f2004, %f1959, %f2001;
	fma.rn.f32 	%f2007, %f2004, %f1961, %f2002;
	fma.rn.f32 	%f2008, %f2004, %f1963, %f2003;
	ld.shared.f32 	%f2009, [%r309+7628];
	fma.rn.f32 	%f2010, %f2009, %f1966, %f2005;
	fma.rn.f32 	%f2011, %f2009, %f1968, %f2006;
	fma.rn.f32 	%f2012, %f2009, %f1970, %f2007;
	fma.rn.f32 	%f2013, %f2009, %f1972, %f2008;
	ld.shared.f32 	%f2014, [%r309+7872];
	fma.rn.f32 	%f2015, %f2014, %f1939, %f1934;
	fma.rn.f32 	%f2016, %f2014, %f1941, %f1935;
	fma.rn.f32 	%f2017, %f2014, %f1943, %f1936;
	fma.rn.f32 	%f2018, %f2014, %f1945, %f1937;
	ld.shared.f32 	%f2019, [%r309+7876];
	fma.rn.f32 	%f2020, %f2019, %f1948, %f2015;
	fma.rn.f32 	%f2021, %f2019, %f1950, %f2016;
	fma.rn.f32 	%f2022, %f2019, %f1952, %f2017;
	fma.rn.f32 	%f2023, %f2019, %f1954, %f2018;
	ld.shared.f32 	%f2024, [%r309+7880];
	fma.rn.f32 	%f2025, %f2024, %f1957, %f2020;
	fma.rn.f32 	%f2026, %f2024, %f1959, %f2021;
	fma.rn.f32 	%f2027, %f2024, %f1961, %f2022;
	fma.rn.f32 	%f2028, %f2024, %f1963, %f2023;
	ld.shared.f32 	%f2029, [%r309+7884];
	fma.rn.f32 	%f2030, %f2029, %f1966, %f2025;
	fma.rn.f32 	%f2031, %f2029, %f1968, %f2026;
	fma.rn.f32 	%f2032, %f2029, %f1970, %f2027;
	fma.rn.f32 	%f2033, %f2029, %f1972, %f2028;
	ld.shared.f32 	%f2034, [%r309+7120];
	ld.shared.f32 	%f2035, [%r312+13312];
	fma.rn.f32 	%f2036, %f2034, %f2035, %f1967;
	ld.shared.f32 	%f2037, [%r312+13440];
	fma.rn.f32 	%f2038, %f2034, %f2037, %f1969;
	ld.shared.f32 	%f2039, [%r312+13316];
	fma.rn.f32 	%f2040, %f2034, %f2039, %f1971;
	ld.shared.f32 	%f2041, [%r312+13444];
	fma.rn.f32 	%f2042, %f2034, %f2041, %f1973;
	ld.shared.f32 	%f2043, [%r309+7124];
	ld.shared.f32 	%f2044, [%r312+13568];
	fma.rn.f32 	%f2045, %f2043, %f2044, %f2036;
	ld.shared.f32 	%f2046, [%r312+13696];
	fma.rn.f32 	%f2047, %f2043, %f2046, %f2038;
	ld.shared.f32 	%f2048, [%r312+13572];
	fma.rn.f32 	%f2049, %f2043, %f2048, %f2040;
	ld.shared.f32 	%f2050, [%r312+13700];
	fma.rn.f32 	%f2051, %f2043, %f2050, %f2042;
	ld.shared.f32 	%f2052, [%r309+7128];
	ld.shared.f32 	%f2053, [%r312+13824];
	fma.rn.f32 	%f2054, %f2052, %f2053, %f2045;
	ld.shared.f32 	%f2055, [%r312+13952];
	fma.rn.f32 	%f2056, %f2052, %f2055, %f2047;
	ld.shared.f32 	%f2057, [%r312+13828];
	fma.rn.f32 	%f2058, %f2052, %f2057, %f2049;
	ld.shared.f32 	%f2059, [%r312+13956];
	fma.rn.f32 	%f2060, %f2052, %f2059, %f2051;
	ld.shared.f32 	%f2061, [%r309+7132];
	ld.shared.f32 	%f2062, [%r312+14080];
	fma.rn.f32 	%f2063, %f2061, %f2062, %f2054;
	ld.shared.f32 	%f2064, [%r312+14208];
	fma.rn.f32 	%f2065, %f2061, %f2064, %f2056;
	ld.shared.f32 	%f2066, [%r312+14084];
	fma.rn.f32 	%f2067, %f2061, %f2066, %f2058;
	ld.shared.f32 	%f2068, [%r312+14212];
	fma.rn.f32 	%f2069, %f2061, %f2068, %f2060;
	ld.shared.f32 	%f2070, [%r309+7376];
	fma.rn.f32 	%f2071, %f2070, %f2035, %f1990;
	fma.rn.f32 	%f2072, %f2070, %f2037, %f1991;
	fma.rn.f32 	%f2073, %f2070, %f2039, %f1992;
	fma.rn.f32 	%f2074, %f2070, %f2041, %f1993;
	ld.shared.f32 	%f2075, [%r309+7380];
	fma.rn.f32 	%f2076, %f2075, %f2044, %f2071;
	fma.rn.f32 	%f2077, %f2075, %f2046, %f2072;
	fma.rn.f32 	%f2078, %f2075, %f2048, %f2073;
	fma.rn.f32 	%f2079, %f2075, %f2050, %f2074;
	ld.shared.f32 	%f2080, [%r309+7384];
	fma.rn.f32 	%f2081, %f2080, %f2053, %f2076;
	fma.rn.f32 	%f2082, %f2080, %f2055, %f2077;
	fma.rn.f32 	%f2083, %f2080, %f2057, %f2078;
	fma.rn.f32 	%f2084, %f2080, %f2059, %f2079;
	ld.shared.f32 	%f2085, [%r309+7388];
	fma.rn.f32 	%f2086, %f2085, %f2062, %f2081;
	fma.rn.f32 	%f2087, %f2085, %f2064, %f2082;
	fma.rn.f32 	%f2088, %f2085, %f2066, %f2083;
	fma.rn.f32 	%f2089, %f2085, %f2068, %f2084;
	ld.shared.f32 	%f2090, [%r309+7632];
	fma.rn.f32 	%f2091, %f2090, %f2035, %f2010;
	fma.rn.f32 	%f2092, %f2090, %f2037, %f2011;
	fma.rn.f32 	%f2093, %f2090, %f2039, %f2012;
	fma.rn.f32 	%f2094, %f2090, %f2041, %f2013;
	ld.shared.f32 	%f2095, [%r309+7636];
	fma.rn.f32 	%f2096, %f2095, %f2044, %f2091;
	fma.rn.f32 	%f2097, %f2095, %f2046, %f2092;
	fma.rn.f32 	%f2098, %f2095, %f2048, %f2093;
	fma.rn.f32 	%f2099, %f2095, %f2050, %f2094;
	ld.shared.f32 	%f2100, [%r309+7640];
	fma.rn.f32 	%f2101, %f2100, %f2053, %f2096;
	fma.rn.f32 	%f2102, %f2100, %f2055, %f2097;
	fma.rn.f32 	%f2103, %f2100, %f2057, %f2098;
	fma.rn.f32 	%f2104, %f2100, %f2059, %f2099;
	ld.shared.f32 	%f2105, [%r309+7644];
	fma.rn.f32 	%f2106, %f2105, %f2062, %f2101;
	fma.rn.f32 	%f2107, %f2105, %f2064, %f2102;
	fma.rn.f32 	%f2108, %f2105, %f2066, %f2103;
	fma.rn.f32 	%f2109, %f2105, %f2068, %f2104;
	ld.shared.f32 	%f2110, [%r309+7888];
	fma.rn.f32 	%f2111, %f2110, %f2035, %f2030;
	fma.rn.f32 	%f2112, %f2110, %f2037, %f2031;
	fma.rn.f32 	%f2113, %f2110, %f2039, %f2032;
	fma.rn.f32 	%f2114, %f2110, %f2041, %f2033;
	ld.shared.f32 	%f2115, [%r309+7892];
	fma.rn.f32 	%f2116, %f2115, %f2044, %f2111;
	fma.rn.f32 	%f2117, %f2115, %f2046, %f2112;
	fma.rn.f32 	%f2118, %f2115, %f2048, %f2113;
	fma.rn.f32 	%f2119, %f2115, %f2050, %f2114;
	ld.shared.f32 	%f2120, [%r309+7896];
	fma.rn.f32 	%f2121, %f2120, %f2053, %f2116;
	fma.rn.f32 	%f2122, %f2120, %f2055, %f2117;
	fma.rn.f32 	%f2123, %f2120, %f2057, %f2118;
	fma.rn.f32 	%f2124, %f2120, %f2059, %f2119;
	ld.shared.f32 	%f2125, [%r309+7900];
	fma.rn.f32 	%f2126, %f2125, %f2062, %f2121;
	fma.rn.f32 	%f2127, %f2125, %f2064, %f2122;
	fma.rn.f32 	%f2128, %f2125, %f2066, %f2123;
	fma.rn.f32 	%f2129, %f2125, %f2068, %f2124;
	ld.shared.f32 	%f2130, [%r309+7136];
	ld.shared.f32 	%f2131, [%r312+14336];
	fma.rn.f32 	%f2132, %f2130, %f2131, %f2063;
	ld.shared.f32 	%f2133, [%r312+14464];
	fma.rn.f32 	%f2134, %f2130, %f2133, %f2065;
	ld.shared.f32 	%f2135, [%r312+14340];
	fma.rn.f32 	%f2136, %f2130, %f2135, %f2067;
	ld.shared.f32 	%f2137, [%r312+14468];
	fma.rn.f32 	%f2138, %f2130, %f2137, %f2069;
	ld.shared.f32 	%f2139, [%r309+7140];
	ld.shared.f32 	%f2140, [%r312+14592];
	fma.rn.f32 	%f2141, %f2139, %f2140, %f2132;
	ld.shared.f32 	%f2142, [%r312+14720];
	fma.rn.f32 	%f2143, %f2139, %f2142, %f2134;
	ld.shared.f32 	%f2144, [%r312+14596];
	fma.rn.f32 	%f2145, %f2139, %f2144, %f2136;
	ld.shared.f32 	%f2146, [%r312+14724];
	fma.rn.f32 	%f2147, %f2139, %f2146, %f2138;
	ld.shared.f32 	%f2148, [%r309+7144];
	ld.shared.f32 	%f2149, [%r312+14848];
	fma.rn.f32 	%f2150, %f2148, %f2149, %f2141;
	ld.shared.f32 	%f2151, [%r312+14976];
	fma.rn.f32 	%f2152, %f2148, %f2151, %f2143;
	ld.shared.f32 	%f2153, [%r312+14852];
	fma.rn.f32 	%f2154, %f2148, %f2153, %f2145;
	ld.shared.f32 	%f2155, [%r312+14980];
	fma.rn.f32 	%f2156, %f2148, %f2155, %f2147;
	ld.shared.f32 	%f2157, [%r309+7148];
	ld.shared.f32 	%f2158, [%r312+15104];
	fma.rn.f32 	%f2159, %f2157, %f2158, %f2150;
	ld.shared.f32 	%f2160, [%r312+15232];
	fma.rn.f32 	%f2161, %f2157, %f2160, %f2152;
	ld.shared.f32 	%f2162, [%r312+15108];
	fma.rn.f32 	%f2163, %f2157, %f2162, %f2154;
	ld.shared.f32 	%f2164, [%r312+15236];
	fma.rn.f32 	%f2165, %f2157, %f2164, %f2156;
	ld.shared.f32 	%f2166, [%r309+7392];
	fma.rn.f32 	%f2167, %f2166, %f2131, %f2086;
	fma.rn.f32 	%f2168, %f2166, %f2133, %f2087;
	fma.rn.f32 	%f2169, %f2166, %f2135, %f2088;
	fma.rn.f32 	%f2170, %f2166, %f2137, %f2089;
	ld.shared.f32 	%f2171, [%r309+7396];
	fma.rn.f32 	%f2172, %f2171, %f2140, %f2167;
	fma.rn.f32 	%f2173, %f2171, %f2142, %f2168;
	fma.rn.f32 	%f2174, %f2171, %f2144, %f2169;
	fma.rn.f32 	%f2175, %f2171, %f2146, %f2170;
	ld.shared.f32 	%f2176, [%r309+7400];
	fma.rn.f32 	%f2177, %f2176, %f2149, %f2172;
	fma.rn.f32 	%f2178, %f2176, %f2151, %f2173;
	fma.rn.f32 	%f2179, %f2176, %f2153, %f2174;
	fma.rn.f32 	%f2180, %f2176, %f2155, %f2175;
	ld.shared.f32 	%f2181, [%r309+7404];
	fma.rn.f32 	%f2182, %f2181, %f2158, %f2177;
	fma.rn.f32 	%f2183, %f2181, %f2160, %f2178;
	fma.rn.f32 	%f2184, %f2181, %f2162, %f2179;
	fma.rn.f32 	%f2185, %f2181, %f2164, %f2180;
	ld.shared.f32 	%f2186, [%r309+7648];
	fma.rn.f32 	%f2187, %f2186, %f2131, %f2106;
	fma.rn.f32 	%f2188, %f2186, %f2133, %f2107;
	fma.rn.f32 	%f2189, %f2186, %f2135, %f2108;
	fma.rn.f32 	%f2190, %f2186, %f2137, %f2109;
	ld.shared.f32 	%f2191, [%r309+7652];
	fma.rn.f32 	%f2192, %f2191, %f2140, %f2187;
	fma.rn.f32 	%f2193, %f2191, %f2142, %f2188;
	fma.rn.f32 	%f2194, %f2191, %f2144, %f2189;
	fma.rn.f32 	%f2195, %f2191, %f2146, %f2190;
	ld.shared.f32 	%f2196, [%r309+7656];
	fma.rn.f32 	%f2197, %f2196, %f2149, %f2192;
	fma.rn.f32 	%f2198, %f2196, %f2151, %f2193;
	fma.rn.f32 	%f2199, %f2196, %f2153, %f2194;
	fma.rn.f32 	%f2200, %f2196, %f2155, %f2195;
	ld.shared.f32 	%f2201, [%r309+7660];
	fma.rn.f32 	%f2202, %f2201, %f2158, %f2197;
	fma.rn.f32 	%f2203, %f2201, %f2160, %f2198;
	fma.rn.f32 	%f2204, %f2201, %f2162, %f2199;
	fma.rn.f32 	%f2205, %f2201, %f2164, %f2200;
	ld.shared.f32 	%f2206, [%r309+7904];
	fma.rn.f32 	%f2207, %f2206, %f2131, %f2126;
	fma.rn.f32 	%f2208, %f2206, %f2133, %f2127;
	fma.rn.f32 	%f2209, %f2206, %f2135, %f2128;
	fma.rn.f32 	%f2210, %f2206, %f2137, %f2129;
	ld.shared.f32 	%f2211, [%r309+7908];
	fma.rn.f32 	%f2212, %f2211, %f2140, %f2207;
	fma.rn.f32 	%f2213, %f2211, %f2142, %f2208;
	fma.rn.f32 	%f2214, %f2211, %f2144, %f2209;
	fma.rn.f32 	%f2215, %f2211, %f2146, %f2210;
	ld.shared.f32 	%f2216, [%r309+7912];
	fma.rn.f32 	%f2217, %f2216, %f2149, %f2212;
	fma.rn.f32 	%f2218, %f2216, %f2151, %f2213;
	fma.rn.f32 	%f2219, %f2216, %f2153, %f2214;
	fma.rn.f32 	%f2220, %f2216, %f2155, %f2215;
	ld.shared.f32 	%f2221, [%r309+7916];
	fma.rn.f32 	%f2222, %f2221, %f2158, %f2217;
	fma.rn.f32 	%f2223, %f2221, %f2160, %f2218;
	fma.rn.f32 	%f2224, %f2221, %f2162, %f2219;
	fma.rn.f32 	%f2225, %f2221, %f2164, %f2220;
	ld.shared.f32 	%f2226, [%r309+7152];
	ld.shared.f32 	%f2227, [%r312+15360];
	fma.rn.f32 	%f2228, %f2226, %f2227, %f2159;
	ld.shared.f32 	%f2229, [%r312+15488];
	fma.rn.f32 	%f2230, %f2226, %f2229, %f2161;
	ld.shared.f32 	%f2231, [%r312+15364];
	fma.rn.f32 	%f2232, %f2226, %f2231, %f2163;
	ld.shared.f32 	%f2233, [%r312+15492];
	fma.rn.f32 	%f2234, %f2226, %f2233, %f2165;
	ld.shared.f32 	%f2235, [%r309+7156];
	ld.shared.f32 	%f2236, [%r312+15616];
	fma.rn.f32 	%f2237, %f2235, %f2236, %f2228;
	ld.shared.f32 	%f2238, [%r312+15744];
	fma.rn.f32 	%f2239, %f2235, %f2238, %f2230;
	ld.shared.f32 	%f2240, [%r312+15620];
	fma.rn.f32 	%f2241, %f2235, %f2240, %f2232;
	ld.shared.f32 	%f2242, [%r312+15748];
	fma.rn.f32 	%f2243, %f2235, %f2242, %f2234;
	ld.shared.f32 	%f2244, [%r309+7160];
	ld.shared.f32 	%f2245, [%r312+15872];
	fma.rn.f32 	%f2246, %f2244, %f2245, %f2237;
	ld.shared.f32 	%f2247, [%r312+16000];
	fma.rn.f32 	%f2248, %f2244, %f2247, %f2239;
	ld.shared.f32 	%f2249, [%r312+15876];
	fma.rn.f32 	%f2250, %f2244, %f2249, %f2241;
	ld.shared.f32 	%f2251, [%r312+16004];
	fma.rn.f32 	%f2252, %f2244, %f2251, %f2243;
	ld.shared.f32 	%f2253, [%r309+7164];
	ld.shared.f32 	%f2254, [%r312+16128];
	fma.rn.f32 	%f2255, %f2253, %f2254, %f2246;
	ld.shared.f32 	%f2256, [%r312+16256];
	fma.rn.f32 	%f2257, %f2253, %f2256, %f2248;
	ld.shared.f32 	%f2258, [%r312+16132];
	fma.rn.f32 	%f2259, %f2253, %f2258, %f2250;
	ld.shared.f32 	%f2260, [%r312+16260];
	fma.rn.f32 	%f2261, %f2253, %f2260, %f2252;
	ld.shared.f32 	%f2262, [%r309+7408];
	fma.rn.f32 	%f2263, %f2262, %f2227, %f2182;
	fma.rn.f32 	%f2264, %f2262, %f2229, %f2183;
	fma.rn.f32 	%f2265, %f2262, %f2231, %f2184;
	fma.rn.f32 	%f2266, %f2262, %f2233, %f2185;
	ld.shared.f32 	%f2267, [%r309+7412];
	fma.rn.f32 	%f2268, %f2267, %f2236, %f2263;
	fma.rn.f32 	%f2269, %f2267, %f2238, %f2264;
	fma.rn.f32 	%f2270, %f2267, %f2240, %f2265;
	fma.rn.f32 	%f2271, %f2267, %f2242, %f2266;
	ld.shared.f32 	%f2272, [%r309+7416];
	fma.rn.f32 	%f2273, %f2272, %f2245, %f2268;
	fma.rn.f32 	%f2274, %f2272, %f2247, %f2269;
	fma.rn.f32 	%f2275, %f2272, %f2249, %f2270;
	fma.rn.f32 	%f2276, %f2272, %f2251, %f2271;
	ld.shared.f32 	%f2277, [%r309+7420];
	fma.rn.f32 	%f2278, %f2277, %f2254, %f2273;
	fma.rn.f32 	%f2279, %f2277, %f2256, %f2274;
	fma.rn.f32 	%f2280, %f2277, %f2258, %f2275;
	fma.rn.f32 	%f2281, %f2277, %f2260, %f2276;
	ld.shared.f32 	%f2282, [%r309+7664];
	fma.rn.f32 	%f2283, %f2282, %f2227, %f2202;
	fma.rn.f32 	%f2284, %f2282, %f2229, %f2203;
	fma.rn.f32 	%f2285, %f2282, %f2231, %f2204;
	fma.rn.f32 	%f2286, %f2282, %f2233, %f2205;
	ld.shared.f32 	%f2287, [%r309+7668];
	fma.rn.f32 	%f2288, %f2287, %f2236, %f2283;
	fma.rn.f32 	%f2289, %f2287, %f2238, %f2284;
	fma.rn.f32 	%f2290, %f2287, %f2240, %f2285;
	fma.rn.f32 	%f2291, %f2287, %f2242, %f2286;
	ld.shared.f32 	%f2292, [%r309+7672];
	fma.rn.f32 	%f2293, %f2292, %f2245, %f2288;
	fma.rn.f32 	%f2294, %f2292, %f2247, %f2289;
	fma.rn.f32 	%f2295, %f2292, %f2249, %f2290;
	fma.rn.f32 	%f2296, %f2292, %f2251, %f2291;
	ld.shared.f32 	%f2297, [%r309+7676];
	fma.rn.f32 	%f2298, %f2297, %f2254, %f2293;
	fma.rn.f32 	%f2299, %f2297, %f2256, %f2294;
	fma.rn.f32 	%f2300, %f2297, %f2258, %f2295;
	fma.rn.f32 	%f2301, %f2297, %f2260, %f2296;
	ld.shared.f32 	%f2302, [%r309+7920];
	fma.rn.f32 	%f2303, %f2302, %f2227, %f2222;
	fma.rn.f32 	%f2304, %f2302, %f2229, %f2223;
	fma.rn.f32 	%f2305, %f2302, %f2231, %f2224;
	fma.rn.f32 	%f2306, %f2302, %f2233, %f2225;
	ld.shared.f32 	%f2307, [%r309+7924];
	fma.rn.f32 	%f2308, %f2307, %f2236, %f2303;
	fma.rn.f32 	%f2309, %f2307, %f2238, %f2304;
	fma.rn.f32 	%f2310, %f2307, %f2240, %f2305;
	fma.rn.f32 	%f2311, %f2307, %f2242, %f2306;
	ld.shared.f32 	%f2312, [%r309+7928];
	fma.rn.f32 	%f2313, %f2312, %f2245, %f2308;
	fma.rn.f32 	%f2314, %f2312, %f2247, %f2309;
	fma.rn.f32 	%f2315, %f2312, %f2249, %f2310;
	fma.rn.f32 	%f2316, %f2312, %f2251, %f2311;
	ld.shared.f32 	%f2317, [%r309+7932];
	fma.rn.f32 	%f2318, %f2317, %f2254, %f2313;
	fma.rn.f32 	%f2319, %f2317, %f2256, %f2314;
	fma.rn.f32 	%f2320, %f2317, %f2258, %f2315;
	fma.rn.f32 	%f2321, %f2317, %f2260, %f2316;
	mov.u32 	%r313, %ctaid.x;
	shr.u32 	%r314, %r313, 1;
	shl.b32 	%r315, %r1, 5;
	and.b32  	%r316, %r315, 3584;
	mad.lo.s32 	%r317, %r314, 3584, %r316;
	shl.b32 	%r318, %r313, 6;
	and.b32  	%r319, %r318, 64;
	or.b32  	%r320, %r317, %r319;
	or.b32  	%r321, %r320, %r8;
	mul.wide.u32 	%rd284, %r321, 4;
	add.s64 	%rd285, %rd283, %rd284;
	st.global.f32 	[%rd285], %f2255;
	st.global.f32 	[%rd285+128], %f2257;
	st.global.f32 	[%rd285+4], %f2259;
	st.global.f32 	[%rd285+132], %f2261;
	st.global.f32 	[%rd285+512], %f2278;
	st.global.f32 	[%rd285+640], %f2279;
	st.global.f32 	[%rd285+516], %f2280;
	st.global.f32 	[%rd285+644], %f2281;
	st.global.f32 	[%rd285+1024], %f2298;
	st.global.f32 	[%rd285+1152], %f2299;
	st.global.f32 	[%rd285+1028], %f2300;
	st.global.f32 	[%rd285+1156], %f2301;
	st.global.f32 	[%rd285+1536], %f2318;
	st.global.f32 	[%rd285+1664], %f2319;
	st.global.f32 	[%rd285+1540], %f2320;
	st.global.f32 	[%rd285+1668], %f2321;
	ret;

}


// ===== COMPILED SASS (sm_100) =====

	.target	sm_100

	.elftype	@"ET_EXEC"


//--------------------- .note.nv.tkinfo           --------------------------
	.section	.note.nv.tkinfo,"",@"SHT_NOTE"
	.sectionflags	@"SHF_NOTE_NV_TKINFO"
	.tkinfo
        /*0018*/ 	.word	0x00000002
        /*0030*/ 	.string	""
        /*0030*/ 	.string	"ptxas"
        /*0030*/ 	.string	"Cuda compilation tools, release 13.0, V13.0.88"
        /*0030*/ 	.string	"Build cuda_13.0.r13.0/compiler.36424714_0"
        /*0030*/ 	.string	"-arch sm_100 -m 64 "



//--------------------- .note.nv.cuinfo           --------------------------
	.section	.note.nv.cuinfo,"",@"SHT_NOTE"
	.sectionflags	@"SHF_NOTE_NV_CUINFO"
        /*0018*/ 	.short	0x0002
        /*001a*/ 	.short	0x0064
        /*001c*/ 	.short	0x0082
	.zero		2


//--------------------- .nv.info                  --------------------------
	.section	.nv.info,"",@"SHT_CUDA_INFO"
	.align	4


	//----- nvinfo : EIATTR_REGCOUNT
	.align		4
        /*0000*/ 	.byte	0x04, 0x2f
        /*0002*/ 	.short	(.L_1 - .L_0)
	.align		4
.L_0:
        /*0004*/ 	.word	index@(main_kernel0)
        /*0008*/ 	.word	0x00000079


	//----- nvinfo : EIATTR_FRAME_SIZE
	.align		4
.L_1:
        /*000c*/ 	.byte	0x04, 0x11
        /*000e*/ 	.short	(.L_3 - .L_2)
	.align		4
.L_2:
        /*0010*/ 	.word	index@(main_kernel0)
        /*0014*/ 	.word	0x00000000


	//----- nvinfo : EIATTR_MIN_STACK_SIZE
	.align		4
.L_3:
        /*0018*/ 	.byte	0x04, 0x12
        /*001a*/ 	.short	(.L_5 - .L_4)
	.align		4
.L_4:
        /*001c*/ 	.word	index@(main_kernel0)
        /*0020*/ 	.word	0x00000000
.L_5:


//--------------------- .nv.compat                --------------------------
	.section	.nv.compat,"",@"SHT_CUDA_COMPAT_INFO"
	.align	4
        /*0000*/ 	.byte	0x02, 0x09, 0x00, 0x00, 0x02, 0x02, 0x01, 0x00, 0x02, 0x05, 0x05, 0x00, 0x03, 0x07, 0x01, 0x01
        /*0010*/ 	.byte	0x02, 0x03, 0x00, 0x00, 0x02, 0x06, 0x01, 0x00, 0x04, 0x0b, 0x08, 0x00, 0x09, 0x00, 0x00, 0x00
        /*0020*/ 	.byte	0x00, 0x00, 0x00, 0x00


//--------------------- .nv.info.main_kernel0     --------------------------
	.section	.nv.info.main_kernel0,"",@"SHT_CUDA_INFO"
	.sectionflags	@""
	.align	4


	//----- nvinfo : EIATTR_CUDA_API_VERSION
	.align		4
        /*0000*/ 	.byte	0x04, 0x37
        /*0002*/ 	.short	(.L_7 - .L_6)
.L_6:
        /*0004*/ 	.word	0x00000082


	//----- nvinfo : EIATTR_KPARAM_INFO
	.align		4
.L_7:
        /*0008*/ 	.byte	0x04, 0x17
        /*000a*/ 	.short	(.L_9 - .L_8)
.L_8:
        /*000c*/ 	.word	0x00000000
        /*0010*/ 	.short	0x0002
        /*0012*/ 	.short	0x0010
        /*0014*/ 	.byte	0x00, 0xf5, 0x21, 0x00


	//----- nvinfo : EIATTR_KPARAM_INFO
	.align		4
.L_9:
        /*0018*/ 	.byte	0x04, 0x17
        /*001a*/ 	.short	(.L_11 - .L_10)
.L_10:
        /*001c*/ 	.word	0x00000000
        /*0020*/ 	.short	0x0001
        /*0022*/ 	.short	0x0008
        /*0024*/ 	.byte	0x00, 0xf5, 0x21, 0x00


	//----- nvinfo : EIATTR_KPARAM_INFO
	.align		4
.L_11:
        /*0028*/ 	.byte	0x04, 0x17
        /*002a*/ 	.short	(.L_13 - .L_12)
.L_12:
        /*002c*/ 	.word	0x00000000
        /*0030*/ 	.short	0x0000
        /*0032*/ 	.short	0x0000
        /*0034*/ 	.byte	0x00, 0xf5, 0x21, 0x00


	//----- nvinfo : EIATTR_SPARSE_MMA_MASK
	.align		4
.L_13:
        /*0038*/ 	.byte	0x03, 0x50
        /*003a*/ 	.short	0x0000


	//----- nvinfo : EIATTR_MAXREG_COUNT
	.align		4
        /*003c*/ 	.byte	0x03, 0x1b
        /*003e*/ 	.short	0x00ff


	//----- nvinfo : EIATTR_NUM_BARRIERS
	.align		4
        /*0040*/ 	.byte	0x02, 0x4c
        /*0042*/ 	.byte	0x01
	.zero		1


	//----- nvinfo : EIATTR_MERCURY_ISA_VERSION
	.align		4
        /*0044*/ 	.byte	0x03, 0x5f
        /*0046*/ 	.short	0x0101


	//----- nvinfo : EIATTR_VRC_CTA_INIT_COUNT
	.align		4
        /*0048*/ 	.byte	0x02, 0x4a
	.zero		1
	.zero		1


	//----- nvinfo : EIATTR_EXIT_INSTR_OFFSETS
	.align		4
        /*004c*/ 	.byte	0x04, 0x1c
        /*004e*/ 	.short	(.L_15 - .L_14)


	//   ....[0]....
.L_14:
        /*0050*/ 	.word	0x00009f20


	//----- nvinfo : EIATTR_MAX_THREADS
	.align		4
.L_15:
        /*0054*/ 	.byte	0x04, 0x05
        /*0056*/ 	.short	(.L_17 - .L_16)
.L_16:
        /*0058*/ 	.word	0x00000070
        /*005c*/ 	.word	0x00000001
        /*0060*/ 	.word	0x00000001


	//----- nvinfo : EIATTR_CBANK_PARAM_SIZE
	.align		4
.L_17:
        /*0064*/ 	.byte	0x03, 0x19
        /*0066*/ 	.short	0x0018


	//----- nvinfo : EIATTR_PARAM_CBANK
	.align		4
        /*0068*/ 	.byte	0x04, 0x0a
        /*006a*/ 	.short	(.L_19 - .L_18)
	.align		4
.L_18:
        /*006c*/ 	.word	index@(.nv.constant0.main_kernel0)
        /*0070*/ 	.short	0x0380
        /*0072*/ 	.short	0x0018


	//----- nvinfo : EIATTR_SW_WAR
	.align		4
.L_19:
        /*0074*/ 	.byte	0x04, 0x36
        /*0076*/ 	.short	(.L_21 - .L_20)
.L_20:
        /*0078*/ 	.word	0x00000008
.L_21:


//--------------------- .nv.callgraph             --------------------------
	.section	.nv.callgraph,"",@"SHT_CUDA_CALLGRAPH"
	.align	4
	.sectionentsize	8
	.align		4
        /*0000*/ 	.word	0x00000000
	.align		4
        /*0004*/ 	.word	0xffffffff
	.align		4
        /*0008*/ 	.word	0x00000000
	.align		4
        /*000c*/ 	.word	0xfffffffe
	.align		4
        /*0010*/ 	.word	0x00000000
	.align		4
        /*0014*/ 	.word	0xfffffffd
	.align		4
        /*0018*/ 	.word	0x00000000
	.align		4
        /*001c*/ 	.word	0xfffffffc


//--------------------- .text.main_kernel0        --------------------------
	.section	.text.main_kernel0,"ax",@progbits
	.align	128
        .global         main_kernel0
        .type           main_kernel0,@function
        .size           main_kernel0,(.L_x_2 - main_kernel0)
        .other          main_kernel0,@"STO_CUDA_ENTRY STV_DEFAULT"
main_kernel0:
.text.main_kernel0:
[----:B------:R-:W-:Y:S01]  /*0000*/  LDC R1, c[0x0][0x37c] ;  /* 0x0000df00ff017b82 */ /* 0x000fe20000000800 */
[----:B------:R-:W1:Y:S01]  /*0010*/  S2R R118, SR_TID.X ;  /* 0x0000000000767919 */ /* 0x000e620000002100 */
[----:B------:R-:W-:Y:S01]  /*0020*/  MOV R2, 0x400 ;  /* 0x0000040000027802 */ /* 0x000fe20000000f00 */
[----:B------:R-:W2:Y:S01]  /*0030*/  LDCU.64 UR4, c[0x0][0x358] ;  /* 0x00006b00ff0477ac */ /* 0x000ea20008000a00 */
[----:B------:R-:W3:Y:S02]  /*0040*/  S2R R114, SR_CTAID.X ;  /* 0x0000000000727919 */ /* 0x000ee40000002500 */
[----:B------:R-:W-:Y:S01]  /*0050*/  IADD3 R19, PT, PT, R2, 0x5280, RZ ;  /* 0x0000528002137810 */ /* 0x000fe20007ffe0ff */
[----:B------:R-:W4:Y:S01]  /*0060*/  S2R R6, SR_CgaCtaId ;  /* 0x0000000000067919 */ /* 0x000f220000008800 */
[----:B------:R-:W5:Y:S01]  /*0070*/  S2R R0, SR_SWINHI ;  /* 0x0000000000007919 */ /* 0x000f620000002f00 */
[C---:B-1----:R-:W-:Y:S02]  /*0080*/  SHF.L.U32 R107, R118.reuse, 0x4, RZ ;  /* 0x00000004766b7819 */ /* 0x042fe400000006ff */
[----:B------:R-:W-:-:S02]  /*0090*/  SHF.L.U32 R3, R118, 0x1, RZ ;  /* 0x0000000176037819 */ /* 0x000fc400000006ff */
[----:B---3--:R-:W-:Y:S02]  /*00a0*/  SHF.R.U32.HI R4, RZ, 0x1, R114 ;  /* 0x00000001ff047819 */ /* 0x008fe40000011672 */
[----:B------:R-:W-:Y:S02]  /*00b0*/  LOP3.LUT R107, R107, 0x700, RZ, 0xc0, !PT ;  /* 0x000007006b6b7812 */ /* 0x000fe400078ec0ff */
[----:B------:R-:W-:Y:S02]  /*00c0*/  LOP3.LUT R5, R3, 0x1e, RZ, 0xc0, !PT ;  /* 0x0000001e03057812 */ /* 0x000fe400078ec0ff */
[----:B----4-:R-:W-:Y:S01]  /*00d0*/  LEA R29, R6, R2, 0x18 ;  /* 0x00000002061d7211 */ /* 0x010fe200078ec0ff */
[----:B------:R-:W-:Y:S01]  /*00e0*/  IMAD R4, R4, 0x7000, R107 ;  /* 0x0000700004047824 */ /* 0x000fe200078e026b */
[----:B------:R-:W-:Y:S02]  /*00f0*/  SHF.L.U32 R114, R114, 0x6, RZ ;  /* 0x0000000672727819 */ /* 0x000fe400000006ff */
[----:B------:R-:W-:-:S02]  /*0100*/  MOV R28, R29 ;  /* 0x0000001d001c7202 */ /* 0x000fc40000000f00 */
[----:B-----5:R-:W-:Y:S02]  /*0110*/  MOV R29, R0 ;  /* 0x00000000001d7202 */ /* 0x020fe40000000f00 */
[----:B------:R-:W-:Y:S02]  /*0120*/  IADD3 R100, PT, PT, R4, R5, RZ ;  /* 0x0000000504647210 */ /* 0x000fe40007ffe0ff */
[----:B------:R-:W-:Y:S01]  /*0130*/  LOP3.LUT R114, R114, 0x40, RZ, 0xc0, !PT ;  /* 0x0000004072727812 */ /* 0x000fe200078ec0ff */
[C---:B------:R-:W-:Y:S01]  /*0140*/  IMAD.WIDE.U32 R28, R3.reuse, 0x4, R28 ;  /* 0x00000004031c7825 */ /* 0x040fe200078e001c */
[----:B------:R-:W-:Y:S02]  /*0150*/  IADD3 R5, PT, PT, R118, 0x10, RZ ;  /* 0x0000001076057810 */ /* 0x000fe40007ffe0ff */
[----:B------:R-:W-:Y:S02]  /*0160*/  IADD3 R108, PT, PT, R3, 0x2a0, RZ ;  /* 0x000002a0036c7810 */ /* 0x000fe40007ffe0ff */
[----:B------:R-:W-:-:S02]  /*0170*/  LOP3.LUT R5, R114, 0x3f, R5, 0xf8, !PT ;  /* 0x0000003f72057812 */ /* 0x000fc400078ef805 */
[C---:B------:R-:W-:Y:S02]  /*0180*/  IADD3 R38, PT, PT, R3.reuse, 0x620, RZ ;  /* 0x0000062003267810 */ /* 0x040fe40007ffe0ff */
[C---:B------:R-:W-:Y:S02]  /*0190*/  IADD3 R44, PT, PT, R3.reuse, 0x9a0, RZ ;  /* 0x000009a0032c7810 */ /* 0x040fe40007ffe0ff */
[----:B------:R-:W-:Y:S02]  /*01a0*/  IADD3 R58, PT, PT, R3, 0xd20, RZ ;  /* 0x00000d20033a7810 */ /* 0x000fe40007ffe0ff */
[C---:B------:R-:W-:Y:S02]  /*01b0*/  LOP3.LUT R108, R5.reuse, 0x380, R108, 0xf8, !PT ;  /* 0x00000380056c7812 */ /* 0x040fe400078ef86c */
[C---:B------:R-:W-:Y:S02]  /*01c0*/  LOP3.LUT R38, R5.reuse, 0x780, R38, 0xf8, !PT ;  /* 0x0000078005267812 */ /* 0x040fe400078ef826 */
[----:B------:R-:W-:-:S02]  /*01d0*/  LOP3.LUT R44, R5, 0xb80, R44, 0xf8, !PT ;  /* 0x00000b80052c7812 */ /* 0x000fc400078ef82c */
[----:B------:R-:W-:Y:S02]  /*01e0*/  LOP3.LUT R58, R5, 0xf80, R58, 0xf8, !PT ;  /* 0x00000f80053a7812 */ /* 0x000fe400078ef83a */
[----:B------:R-:W-:Y:S02]  /*01f0*/  IADD3 R5, PT, PT, R118, 0x30, RZ ;  /* 0x0000003076057810 */ /* 0x000fe40007ffe0ff */
[----:B------:R-:W-:Y:S02]  /*0200*/  LOP3.LUT R32, R114, 0x3f, R118, 0xf8, !PT ;  /* 0x0000003f72207812 */ /* 0x000fe400078ef876 */
[----:B------:R-:W-:Y:S02]  /*0210*/  LOP3.LUT R7, R118, 0x3f, RZ, 0xc0, !PT ;  /* 0x0000003f76077812 */ /* 0x000fe400078ec0ff */
[----:B------:R-:W-:Y:S02]  /*0220*/  IADD3 R2, P0, PT, R28, 0x4, RZ ;  /* 0x000000041c027810 */ /* 0x000fe40007f1e0ff */
[----:B------:R-:W-:-:S02]  /*0230*/  IADD3 R110, PT, PT, R3, 0x1c0, RZ ;  /* 0x000001c0036e7810 */ /* 0x000fc40007ffe0ff */
[C---:B------:R-:W-:Y:S02]  /*0240*/  IADD3 R36, PT, PT, R3.reuse, 0x540, RZ ;  /* 0x0000054003247810 */ /* 0x040fe40007ffe0ff */
[C---:B------:R-:W-:Y:S02]  /*0250*/  IADD3 R42, PT, PT, R3.reuse, 0x8c0, RZ ;  /* 0x000008c0032a7810 */ /* 0x040fe40007ffe0ff */
[C---:B------:R-:W-:Y:S02]  /*0260*/  IADD3 R56, PT, PT, R3.reuse, 0xc40, RZ ;  /* 0x00000c4003387810 */ /* 0x040fe40007ffe0ff */
[C---:B------:R-:W-:Y:S02]  /*0270*/  IADD3 R112, PT, PT, R3.reuse, 0xe0, RZ ;  /* 0x000000e003707810 */ /* 0x040fe40007ffe0ff */
[C---:B------:R-:W-:Y:S02]  /*0280*/  IADD3 R34, PT, PT, R3.reuse, 0x460, RZ ;  /* 0x0000046003227810 */ /* 0x040fe40007ffe0ff */
[----:B------:R-:W-:-:S02]  /*0290*/  IADD3 R40, PT, PT, R3, 0x7e0, RZ ;  /* 0x000007e003287810 */ /* 0x000fc40007ffe0ff */
[----:B------:R-:W-:Y:S02]  /*02a0*/  LOP3.LUT R5, R114, 0x3f, R5, 0xf8, !PT ;  /* 0x0000003f72057812 */ /* 0x000fe400078ef805 */
[C---:B------:R-:W-:Y:S02]  /*02b0*/  IADD3 R46, PT, PT, R3.reuse, 0xb60, RZ ;  /* 0x00000b60032e7810 */ /* 0x040fe40007ffe0ff */
[----:B------:R-:W-:Y:S02]  /*02c0*/  LOP3.LUT R32, R32, 0x80, R3, 0xf8, !PT ;  /* 0x0000008020207812 */ /* 0x000fe400078ef803 */
[----:B------:R-:W-:Y:S02]  /*02d0*/  IADD3 R60, PT, PT, R3, 0xee0, RZ ;  /* 0x00000ee0033c7810 */ /* 0x000fe40007ffe0ff */
[----:B------:R-:W-:Y:S02]  /*02e0*/  LEA R19, R6, R19, 0x18 ;  /* 0x0000001306137211 */ /* 0x000fe400078ec0ff */
[----:B------:R-:W-:-:S02]  /*02f0*/  LOP3.LUT R7, R114, 0x20, R7, 0xf6, !PT ;  /* 0x0000002072077812 */ /* 0x000fc400078ef607 */
[C---:B------:R-:W-:Y:S02]  /*0300*/  IADD3 R4, P1, PT, R28.reuse, 0x380, RZ ;  /* 0x000003801c047810 */ /* 0x040fe40007f3e0ff */
[----:B------:R-:W-:Y:S02]  /*0310*/  IADD3.X R3, PT, PT, RZ, R29, RZ, P0, !PT ;  /* 0x0000001dff037210 */ /* 0x000fe400007fe4ff */
[----:B------:R-:W-:Y:S02]  /*0320*/  IADD3 R6, P0, PT, R28, 0x384, RZ ;  /* 0x000003841c067810 */ /* 0x000fe40007f1e0ff */
[C---:B------:R-:W-:Y:S02]  /*0330*/  LOP3.LUT R112, R5.reuse, 0x180, R112, 0xf8, !PT ;  /* 0x0000018005707812 */ /* 0x040fe400078ef870 */
[C---:B------:R-:W-:Y:S02]  /*0340*/  LOP3.LUT R34, R5.reuse, 0x580, R34, 0xf8, !PT ;  /* 0x0000058005227812 */ /* 0x040fe400078ef822 */
[----:B------:R-:W-:-:S02]  /*0350*/  LOP3.LUT R40, R5, 0xf80, R40, 0xf8, !PT ;  /* 0x00000f8005287812 */ /* 0x000fc400078ef828 */
[C---:B------:R-:W-:Y:S02]  /*0360*/  LOP3.LUT R46, R5.reuse, 0xf80, R46, 0xf8, !PT ;  /* 0x00000f80052e7812 */ /* 0x040fe400078ef82e */
[----:B------:R-:W-:Y:S02]  /*0370*/  LOP3.LUT R60, R5, 0xf80, R60, 0xf8, !PT ;  /* 0x00000f80053c7812 */ /* 0x000fe400078ef83c */
[C---:B------:R-:W-:Y:S02]  /*0380*/  LOP3.LUT R110, R7.reuse, 0x380, R110, 0xf8, !PT ;  /* 0x00000380076e7812 */ /* 0x040fe400078ef86e */
[C---:B------:R-:W-:Y:S02]  /*0390*/  LOP3.LUT R36, R7.reuse, 0x780, R36, 0xf8, !PT ;  /* 0x0000078007247812 */ /* 0x040fe400078ef824 */
[C---:B------:R-:W-:Y:S02]  /*03a0*/  LOP3.LUT R42, R7.reuse, 0x980, R42, 0xf8, !PT ;  /* 0x00000980072a7812 */ /* 0x040fe400078ef82a */
[----:B------:R-:W-:-:S02]  /*03b0*/  LOP3.LUT R56, R7, 0xd80, R56, 0xf8, !PT ;  /* 0x00000d8007387812 */ /* 0x000fc400078ef838 */
[----:B------:R-:W-:Y:S02]  /*03c0*/  IADD3.X R5, PT, PT, RZ, R29, RZ, P1, !PT ;  /* 0x0000001dff057210 */ /* 0x000fe40000ffe4ff */
[----:B------:R-:W-:Y:S02]  /*03d0*/  MOV R89, R2 ;  /* 0x0000000200597202 */ /* 0x000fe40000000f00 */
[C---:B------:R-:W-:Y:S02]  /*03e0*/  IADD3 R2, P1, PT, R28.reuse, 0x700, RZ ;  /* 0x000007001c027810 */ /* 0x040fe40007f3e0ff */
[----:B------:R-:W-:Y:S02]  /*03f0*/  IADD3.X R7, PT, PT, RZ, R29, RZ, P0, !PT ;  /* 0x0000001dff077210 */ /* 0x000fe400007fe4ff */
[----:B------:R-:W-:Y:S02]  /*0400*/  MOV R91, R4 ;  /* 0x00000004005b7202 */ /* 0x000fe40000000f00 */
[----:B------:R-:W-:-:S02]  /*0410*/  IADD3 R4, P0, PT, R28, 0x704, RZ ;  /* 0x000007041c047810 */ /* 0x000fc40007f1e0ff */
        /* <DEDUP_REMOVED lines=8> */
[----:B------:R-:W-:Y:S02]  /*04a0*/  IADD3.X R3, PT, PT, RZ, R29, RZ, P0, !PT ;  /* 0x0000001dff037210 */ /* 0x000fe400007fe4ff */
[----:B------:R-:W-:Y:S02]  /*04b0*/  MOV R59, R6 ;  /* 0x00000006003b7202 */ /* 0x000fe40000000f00 */
[C---:B------:R-:W-:Y:S02]  /*04c0*/  IADD3 R4, P1, PT, R28.reuse, 0xe00, RZ ;  /* 0x00000e001c047810 */ /* 0x040fe40007f3e0ff */
[----:B------:R-:W-:-:S02]  /*04d0*/  IADD3 R6, P0, PT, R28, 0xe04, RZ ;  /* 0x00000e041c067810 */ /* 0x000fc40007f1e0ff */
[-C--:B------:R-:W-:Y:S02]  /*04e0*/  IADD3.X R5, PT, PT, RZ, R29.reuse, RZ, P1, !PT ;  /* 0x0000001dff057210 */ /* 0x080fe40000ffe4ff */
[----:B------:R-:W-:Y:S02]  /*04f0*/  IADD3.X R7, PT, PT, RZ, R29, RZ, P0, !PT ;  /* 0x0000001dff077210 */ /* 0x000fe400007fe4ff */
[----:B------:R-:W-:Y:S02]  /*0500*/  ISETP.GT.U32.AND P0, PT, R118, 0x5f, PT ;  /* 0x0000005f7600780c */ /* 0x000fe40003f04070 */
[----:B------:R-:W-:Y:S02]  /*0510*/  MOV R57, R2 ;  /* 0x0000000200397202 */ /* 0x000fe40000000f00 */
[----:B------:R-:W-:Y:S02]  /*0520*/  IADD3 R2, P1, PT, R28, 0x1180, RZ ;  /* 0x000011801c027810 */ /* 0x000fe40007f3e0ff */
[----:B------:R-:W-:-:S02]  /*0530*/  MOV R45, R4 ;  /* 0x00000004002d7202 */ /* 0x000fc40000000f00 */
[C---:B------:R-:W-:Y:S02]  /*0540*/  IADD3 R4, P2, PT, R28.reuse, 0x1184, RZ ;  /* 0x000011841c047810 */ /* 0x040fe40007f5e0ff */
[----:B------:R-:W-:Y:S02]  /*0550*/  IADD3.X R3, PT, PT, RZ, R29, RZ, P1, !PT ;  /* 0x0000001dff037210 */ /* 0x000fe40000ffe4ff */
[----:B------:R-:W-:Y:S02]  /*0560*/  MOV R47, R6 ;  /* 0x00000006002f7202 */ /* 0x000fe40000000f00 */
[----:B------:R-:W-:Y:S02]  /*0570*/  IADD3 R6, P1, PT, R28, 0x1500, RZ ;  /* 0x000015001c067810 */ /* 0x000fe40007f3e0ff */
[----:B------:R-:W-:Y:S02]  /*0580*/  IADD3.X R5, PT, PT, RZ, R29, RZ, P2, !PT ;  /* 0x0000001dff057210 */ /* 0x000fe400017fe4ff */
[----:B------:R-:W-:-:S02]  /*0590*/  MOV R39, R2 ;  /* 0x0000000200277202 */ /* 0x000fc40000000f00 */
[C---:B------:R-:W-:Y:S02]  /*05a0*/  IADD3 R2, P2, PT, R28.reuse, 0x1504, RZ ;  /* 0x000015041c027810 */ /* 0x040fe40007f5e0ff */
[----:B------:R-:W-:Y:S02]  /*05b0*/  IADD3.X R7, PT, PT, RZ, R29, RZ, P1, !PT ;  /* 0x0000001dff077210 */ /* 0x000fe40000ffe4ff */
[----:B------:R-:W-:Y:S02]  /*05c0*/  MOV R43, R4 ;  /* 0x00000004002b7202 */ /* 0x000fe40000000f00 */
[----:B------:R-:W-:Y:S02]  /*05d0*/  @!P0 IADD3 R4, P1, PT, R28, 0x1880, RZ ;  /* 0x000018801c048810 */ /* 0x000fe40007f3e0ff */
[----:B------:R-:W-:Y:S02]  /*05e0*/  IADD3.X R3, PT, PT, RZ, R29, RZ, P2, !PT ;  /* 0x0000001dff037210 */ /* 0x000fe400017fe4ff */
[----:B------:R-:W-:-:S02]  /*05f0*/  MOV R41, R6 ;  /* 0x0000000600297202 */ /* 0x000fc40000000f00 */
[C---:B------:R-:W-:Y:S02]  /*0600*/  @!P0 IADD3 R6, P2, PT, R28.reuse, 0x1884, RZ ;  /* 0x000018841c068810 */ /* 0x040fe40007f5e0ff */
[----:B------:R-:W-:Y:S02]  /*0610*/  @!P0 IADD3.X R5, PT, PT, RZ, R29, RZ, P1, !PT ;  /* 0x0000001dff058210 */ /* 0x000fe40000ffe4ff */
[----:B------:R-:W-:Y:S02]  /*0620*/  MOV R33, R2 ;  /* 0x0000000200217202 */ /* 0x000fe40000000f00 */
[----:B------:R-:W-:Y:S02]  /*0630*/  IADD3 R2, P1, PT, R28, 0x1b80, RZ ;  /* 0x00001b801c027810 */ /* 0x000fe40007f3e0ff */
[----:B------:R-:W-:Y:S02]  /*0640*/  @!P0 IADD3.X R7, PT, PT, RZ, R29, RZ, P2, !PT ;  /* 0x0000001dff078210 */ /* 0x000fe400017fe4ff */
[----:B------:R-:W-:-:S02]  /*0650*/  @!P0 MOV R35, R4 ;  /* 0x0000000400238202 */ /* 0x000fc40000000f00 */
[C---:B------:R-:W-:Y:S02]  /*0660*/  IADD3 R4, P2, PT, R28.reuse, 0x1b84, RZ ;  /* 0x00001b841c047810 */ /* 0x040fe40007f5e0ff */
[----:B------:R-:W-:Y:S02]  /*0670*/  IADD3.X R3, PT, PT, RZ, R29, RZ, P1, !PT ;  /* 0x0000001dff037210 */ /* 0x000fe40000ffe4ff */
[----:B------:R-:W-:Y:S02]  /*0680*/  @!P0 MOV R37, R6 ;  /* 0x0000000600258202 */ /* 0x000fe40000000f00 */
[----:B------:R-:W-:Y:S02]  /*0690*/  IADD3 R6, P1, PT, R28, 0x1f00, RZ ;  /* 0x00001f001c067810 */ /* 0x000fe40007f3e0ff */
[----:B------:R-:W-:Y:S02]  /*06a0*/  IADD3.X R5, PT, PT, RZ, R29, RZ, P2, !PT ;  /* 0x0000001dff057210 */ /* 0x000fe400017fe4ff */
[----:B------:R-:W-:-:S02]  /*06b0*/  MOV R106, R2 ;  /* 0x00000002006a7202 */ /* 0x000fc40000000f00 */
[C---:B------:R-:W-:Y:S02]  /*06c0*/  IADD3 R2, P2, PT, R28.reuse, 0x1f04, RZ ;  /* 0x00001f041c027810 */ /* 0x040fe40007f5e0ff */
[----:B------:R-:W-:Y:S02]  /*06d0*/  IADD3.X R7, PT, PT, RZ, R29, RZ, P1, !PT ;  /* 0x0000001dff077210 */ /* 0x000fe40000ffe4ff */
[----:B------:R-:W-:Y:S02]  /*06e0*/  MOV R101, R4 ;  /* 0x0000000400657202 */ /* 0x000fe40000000f00 */
[C---:B------:R-:W-:Y:S02]  /*06f0*/  IADD3 R4, P1, PT, R28.reuse, 0x2280, RZ ;  /* 0x000022801c047810 */ /* 0x040fe40007f3e0ff */
[----:B------:R-:W-:Y:S02]  /*0700*/  IADD3.X R3, PT, PT, RZ, R29, RZ, P2, !PT ;  /* 0x0000001dff037210 */ /* 0x000fe400017fe4ff */
[----:B------:R-:W-:-:S02]  /*0710*/  IADD3 R12, P2, PT, R28, 0x2284, RZ ;  /* 0x000022841c0c7810 */ /* 0x000fc40007f5e0ff */
[----:B------:R-:W-:Y:S02]  /*0720*/  IADD3.X R5, PT, PT, RZ, R29, RZ, P1, !PT ;  /* 0x0000001dff057210 */ /* 0x000fe40000ffe4ff */
[----:B------:R-:W-:Y:S02]  /*0730*/  MOV R98, R2 ;  /* 0x0000000200627202 */ /* 0x000fe40000000f00 */
[C---:B------:R-:W-:Y:S02]  /*0740*/  IADD3 R2, P1, PT, R28.reuse, 0x2600, RZ ;  /* 0x000026001c027810 */ /* 0x040fe40007f3e0ff */
[----:B------:R-:W-:Y:S02]  /*0750*/  IADD3.X R13, PT, PT, RZ, R29, RZ, P2, !PT ;  /* 0x0000001dff0d7210 */ /* 0x000fe400017fe4ff */
[----:B------:R-:W-:Y:S02]  /*0760*/  MOV R97, R4 ;  /* 0x0000000400617202 */ /* 0x000fe40000000f00 */
[----:B------:R-:W-:-:S02]  /*0770*/  IADD3 R4, P2, PT, R28, 0x2604, RZ ;  /* 0x000026041c047810 */ /* 0x000fc40007f5e0ff */
[----:B------:R-:W-:Y:S02]  /*0780*/  MOV R99, R6 ;  /* 0x0000000600637202 */ /* 0x000fe40000000f00 */
[-C--:B------:R-:W-:Y:S02]  /*0790*/  IADD3.X R3, PT, PT, RZ, R29.reuse, RZ, P1, !PT ;  /* 0x0000001dff037210 */ /* 0x080fe40000ffe4ff */
[C---:B------:R-:W-:Y:S02]  /*07a0*/  IADD3 R6, P1, PT, R28.reuse, 0x2980, RZ ;  /* 0x000029801c067810 */ /* 0x040fe40007f3e0ff */
[-C--:B------:R-:W-:Y:S02]  /*07b0*/  IADD3.X R5, PT, PT, RZ, R29.reuse, RZ, P2, !PT ;  /* 0x0000001dff057210 */ /* 0x080fe400017fe4ff */
[----:B------:R-:W-:Y:S02]  /*07c0*/  IADD3 R8, P2, PT, R28, 0x2984, RZ ;  /* 0x000029841c087810 */ /* 0x000fe40007f5e0ff */
[----:B------:R-:W-:-:S02]  /*07d0*/  IADD3.X R7, PT, PT, RZ, R29, RZ, P1, !PT ;  /* 0x0000001dff077210 */ /* 0x000fc40000ffe4ff */
[----:B------:R-:W-:Y:S02]  /*07e0*/  MOV R10, R4 ;  /* 0x00000004000a7202 */ /* 0x000fe40000000f00 */
[C---:B------:R-:W-:Y:S02]  /*07f0*/  IADD3 R4, P1, PT, R28.reuse, 0x2d00, RZ ;  /* 0x00002d001c047810 */ /* 0x040fe40007f3e0ff */
[----:B------:R-:W-:Y:S02]  /*0800*/  MOV R11, R2 ;  /* 0x00000002000b7202 */ /* 0x000fe40000000f00 */
[----:B------:R-:W-:Y:S02]  /*0810*/  IADD3.X R9, PT, PT, RZ, R29, RZ, P2, !PT ;  /* 0x0000001dff097210 */ /* 0x000fe400017fe4ff */
[----:B------:R-:W-:Y:S02]  /*0820*/  MOV R2, R6 ;  /* 0x0000000600027202 */ /* 0x000fe40000000f00 */
[----:B------:R-:W-:-:S02]  /*0830*/  IADD3 R6, P2, PT, R28, 0x2d04, RZ ;  /* 0x00002d041c067810 */ /* 0x000fc40007f5e0ff */
[----:B------:R-:W-:Y:S02]  /*0840*/  IADD3.X R5, PT, PT, RZ, R29, RZ, P1, !PT ;  /* 0x0000001dff057210 */ /* 0x000fe40000ffe4ff */
[----:B------:R-:W-:Y:S02]  /*0850*/  IADD3 R14, P1, PT, R28, 0x3080, RZ ;  /* 0x000030801c0e7810 */ /* 0x000fe40007f3e0ff */
[----:B------:R-:W-:Y:S02]  /*0860*/  MOV R9, R8 ;  /* 0x0000000800097202 */ /* 0x000fe40000000f00 */
[----:B------:R-:W-:Y:S02]  /*0870*/  IADD3.X R7, PT, PT, RZ, R29, RZ, P2, !PT ;  /* 0x0000001dff077210 */ /* 0x000fe400017fe4ff */
[----:B------:R-:W-:Y:S02]  /*0880*/  MOV R8, R4 ;  /* 0x0000000400087202 */ /* 0x000fe40000000f00 */
[----:B------:R-:W-:-:S02]  /*0890*/  MOV R54, R19 ;  /* 0x0000001300367202 */ /* 0x000fc40000000f00 */
[----:B------:R-:W-:Y:S02]  /*08a0*/  MOV R55, R0 ;  /* 0x0000000000377202 */ /* 0x000fe40000000f00 */
[----:B------:R-:W-:Y:S02]  /*08b0*/  IADD3 R4, P2, PT, R28, 0x3084, RZ ;  /* 0x000030841c047810 */ /* 0x000fe40007f5e0ff */
[-C--:B------:R-:W-:Y:S01]  /*08c0*/  IADD3.X R15, PT, PT, RZ, R29.reuse, RZ, P1, !PT ;  /* 0x0000001dff0f7210 */ /* 0x080fe20000ffe4ff */
[----:B------:R-:W-:Y:S01]  /*08d0*/  IMAD.WIDE.U32 R54, R118, 0x4, R54 ;  /* 0x0000000476367825 */ /* 0x000fe200078e0036 */
[C---:B------:R-:W-:Y:S02]  /*08e0*/  @!P0 IADD3 R16, P1, PT, R28.reuse, 0x3400, RZ ;  /* 0x000034001c108810 */ /* 0x040fe40007f3e0ff */
[----:B------:R-:W-:Y:S02]  /*08f0*/  IADD3.X R5, PT, PT, RZ, R29, RZ, P2, !PT ;  /* 0x0000001dff057210 */ /* 0x000fe400017fe4ff */
[----:B------:R-:W-:-:S02]  /*0900*/  @!P0 IADD3 R20, P2, PT, R28, 0x3404, RZ ;  /* 0x000034041c148810 */ /* 0x000fc40007f5e0ff */
[----:B------:R-:W-:Y:S02]  /*0910*/  @!P0 IADD3.X R17, PT, PT, RZ, R29, RZ, P1, !PT ;  /* 0x0000001dff118210 */ /* 0x000fe40000ffe4ff */
[----:B------:R-:W-:Y:S02]  /*0920*/  MOV R7, R6 ;  /* 0x0000000600077202 */ /* 0x000fe40000000f00 */
[----:B------:R-:W-:Y:S02]  /*0930*/  MOV R6, R14 ;  /* 0x0000000e00067202 */ /* 0x000fe40000000f00 */
[----:B------:R-:W-:Y:S02]  /*0940*/  IADD3 R14, P1, PT, R54, 0x1c0, RZ ;  /* 0x000001c0360e7810 */ /* 0x000fe40007f3e0ff */
[----:B------:R-:W-:Y:S02]  /*0950*/  @!P0 IADD3.X R21, PT, PT, RZ, R29, RZ, P2, !PT ;  /* 0x0000001dff158210 */ /* 0x000fe400017fe4ff */
[----:B------:R-:W-:-:S02]  /*0960*/  @!P0 MOV R3, R16 ;  /* 0x0000001000038202 */ /* 0x000fc40000000f00 */
[C---:B------:R-:W-:Y:S02]  /*0970*/  IADD3 R16, P2, PT, R54.reuse, 0x380, RZ ;  /* 0x0000038036107810 */ /* 0x040fe40007f5e0ff */
[----:B------:R-:W-:Y:S02]  /*0980*/  MOV R5, R4 ;  /* 0x0000000400057202 */ /* 0x000fe40000000f00 */
[----:B------:R-:W-:Y:S02]  /*0990*/  IADD3.X R15, PT, PT, RZ, R55, RZ, P1, !PT ;  /* 0x00000037ff0f7210 */ /* 0x000fe40000ffe4ff */
[----:B------:R-:W-:Y:S02]  /*09a0*/  @!P0 MOV R4, R20 ;  /* 0x0000001400048202 */ /* 0x000fe40000000f00 */
[----:B------:R-:W-:Y:S02]  /*09b0*/  IADD3 R20, P1, PT, R54, 0x540, RZ ;  /* 0x0000054036147810 */ /* 0x000fe40007f3e0ff */
[----:B------:R-:W-:-:S02]  /*09c0*/  IADD3.X R17, PT, PT, RZ, R55, RZ, P2, !PT ;  /* 0x00000037ff117210 */ /* 0x000fc400017fe4ff */
[C---:B------:R-:W-:Y:S02]  /*09d0*/  IADD3 R22, P2, PT, R54.reuse, 0x700, RZ ;  /* 0x0000070036167810 */ /* 0x040fe40007f5e0ff */
[----:B------:R-:W-:Y:S02]  /*09e0*/  MOV R0, R14 ;  /* 0x0000000e00007202 */ /* 0x000fe40000000f00 */
[----:B------:R-:W-:Y:S02]  /*09f0*/  IADD3.X R21, PT, PT, RZ, R55, RZ, P1, !PT ;  /* 0x00000037ff157210 */ /* 0x000fe40000ffe4ff */
[----:B------:R-:W-:Y:S02]  /*0a00*/  MOV R14, R16 ;  /* 0x00000010000e7202 */ /* 0x000fe40000000f00 */
[----:B------:R-:W-:Y:S02]  /*0a10*/  IADD3 R24, P1, PT, R54, 0x8c0, RZ ;  /* 0x000008c036187810 */ /* 0x000fe40007f3e0ff */
[----:B------:R-:W-:-:S02]  /*0a20*/  IADD3.X R23, PT, PT, RZ, R55, RZ, P2, !PT ;  /* 0x00000037ff177210 */ /* 0x000fc400017fe4ff */
[C---:B------:R-:W-:Y:S02]  /*0a30*/  IADD3 R16, P2, PT, R54.reuse, 0xa80, RZ ;  /* 0x00000a8036107810 */ /* 0x040fe40007f5e0ff */
[----:B------:R-:W-:Y:S02]  /*0a40*/  IADD3.X R25, PT, PT, RZ, R55, RZ, P1, !PT ;  /* 0x00000037ff197210 */ /* 0x000fe40000ffe4ff */
[----:B------:R-:W-:Y:S02]  /*0a50*/  MOV R94, R22 ;  /* 0x00000016005e7202 */ /* 0x000fe40000000f00 */
[----:B------:R-:W-:Y:S02]  /*0a60*/  IADD3 R22, P1, PT, R54, 0xc40, RZ ;  /* 0x00000c4036167810 */ /* 0x000fe40007f3e0ff */
[-C--:B------:R-:W-:Y:S02]  /*0a70*/  IADD3.X R17, PT, PT, RZ, R55.reuse, RZ, P2, !PT ;  /* 0x00000037ff117210 */ /* 0x080fe400017fe4ff */
[----:B------:R-:W-:-:S02]  /*0a80*/  IADD3.X R23, PT, PT, RZ, R55, RZ, P1, !PT ;  /* 0x00000037ff177210 */ /* 0x000fc40000ffe4ff */
[----:B------:R-:W-:Y:S02]  /*0a90*/  MOV R92, R16 ;  /* 0x00000010005c7202 */ /* 0x000fe40000000f00 */
[C---:B------:R-:W-:Y:S02]  /*0aa0*/  IADD3 R16, P1, PT, R54.reuse, 0x1180, RZ ;  /* 0x0000118036107810 */ /* 0x040fe40007f3e0ff */
[----:B------:R-:W-:Y:S02]  /*0ab0*/  MOV R95, R20 ;  /* 0x00000014005f7202 */ /* 0x000fe40000000f00 */
[----:B------:R-:W-:Y:S02]  /*0ac0*/  IADD3.X R17, PT, PT, RZ, R55, RZ, P1, !PT ;  /* 0x00000037ff117210 */ /* 0x000fe40000ffe4ff */
[----:B------:R-:W-:Y:S02]  /*0ad0*/  IADD3 R20, P2, PT, R54, 0xe00, RZ ;  /* 0x00000e0036147810 */ /* 0x000fe40007f5e0ff */
[----:B------:R-:W-:-:S02]  /*0ae0*/  MOV R115, R16 ;  /* 0x0000001000737202 */ /* 0x000fc40000000f00 */
[C---:B------:R-:W-:Y:S02]  /*0af0*/  IADD3 R16, P4, PT, R54.reuse, 0x1880, RZ ;  /* 0x0000188036107810 */ /* 0x040fe40007f9e0ff */
[----:B------:R-:W-:Y:S02]  /*0b00*/  MOV R12, R12 ;  /* 0x0000000c000c7202 */ /* 0x000fe40000000f00 */
[----:B------:R-:W-:Y:S02]  /*0b10*/  IADD3.X R21, PT, PT, RZ, R55, RZ, P2, !PT ;  /* 0x00000037ff157210 */ /* 0x000fe400017fe4ff */
[----:B------:R-:W-:Y:S02]  /*0b20*/  MOV R13, R22 ;  /* 0x00000016000d7202 */ /* 0x000fe40000000f00 */
[----:B------:R-:W-:Y:S02]  /*0b30*/  IADD3.X R17, PT, PT, RZ, R55, RZ, P4, !PT ;  /* 0x00000037ff117210 */ /* 0x000fe400027fe4ff */
[----:B------:R-:W-:-:S02]  /*0b40*/  IADD3 R22, P2, PT, R54, 0x1500, RZ ;  /* 0x0000150036167810 */ /* 0x000fc40007f5e0ff */
[----:B------:R-:W-:Y:S02]  /*0b50*/  MOV R102, R16 ;  /* 0x0000001000667202 */ /* 0x000fe40000000f00 */
[----:B------:R-:W-:Y:S02]  /*0b60*/  MOV R93, R24 ;  /* 0x00000018005d7202 */ /* 0x000fe40000000f00 */
[----:B------:R-:W-:Y:S02]  /*0b70*/  IADD3.X R23, PT, PT, RZ, R55, RZ, P2, !PT ;  /* 0x00000037ff177210 */ /* 0x000fe400017fe4ff */
[C---:B------:R-:W-:Y:S02]  /*0b80*/  IADD3 R16, P4, PT, R54.reuse, 0x1c00, RZ ;  /* 0x00001c0036107810 */ /* 0x040fe40007f9e0ff */
[C---:B------:R-:W-:Y:S02]  /*0b90*/  IADD3 R84, P5, PT, R54.reuse, 0x1dc0, RZ ;  /* 0x00001dc036547810 */ /* 0x040fe40007fbe0ff */
[----:B------:R-:W-:-:S02]  /*0ba0*/  IADD3 R24, P1, PT, R54, 0x1340, RZ ;  /* 0x0000134036187810 */ /* 0x000fc40007f3e0ff */
[----:B------:R-:W-:Y:S02]  /*0bb0*/  MOV R104, R22 ;  /* 0x0000001600687202 */ /* 0x000fe40000000f00 */
[-C--:B------:R-:W-:Y:S02]  /*0bc0*/  IADD3.X R17, PT, PT, RZ, R55.reuse, RZ, P4, !PT ;  /* 0x00000037ff117210 */ /* 0x080fe400027fe4ff */
[-C--:B------:R-:W-:Y:S02]  /*0bd0*/  IADD3.X R85, PT, PT, RZ, R55.reuse, RZ, P5, !PT ;  /* 0x00000037ff557210 */ /* 0x080fe40002ffe4ff */
[C---:B------:R-:W-:Y:S02]  /*0be0*/  IADD3 R116, P3, PT, R54.reuse, 0xfc0, RZ ;  /* 0x00000fc036747810 */ /* 0x040fe40007f7e0ff */
[----:B------:R-:W-:Y:S02]  /*0bf0*/  IADD3.X R25, PT, PT, RZ, R55, RZ, P1, !PT ;  /* 0x00000037ff197210 */ /* 0x000fe40000ffe4ff */
[----:B------:R-:W-:-:S02]  /*0c00*/  IADD3 R22, P4, PT, R54, 0x2380, RZ ;  /* 0x0000238036167810 */ /* 0x000fc40007f9e0ff */
[----:B------:R-:W-:Y:S02]  /*0c10*/  IADD3 R78, P5, PT, R54, 0x2540, RZ ;  /* 0x00002540364e7810 */ /* 0x000fe40007fbe0ff */
[----:B------:R-:W-:Y:S02]  /*0c20*/  ISETP.GT.U32.AND P1, PT, R118, 0x1f, PT ;  /* 0x0000001f7600780c */ /* 0x000fe40003f24070 */
[----:B------:R-:W-:Y:S02]  /*0c30*/  IADD3.X R117, PT, PT, RZ, R55, RZ, P3, !PT ;  /* 0x00000037ff757210 */ /* 0x000fe40001ffe4ff */
[----:B------:R-:W-:Y:S02]  /*0c40*/  MOV R96, R20 ;  /* 0x0000001400607202 */ /* 0x000fe40000000f00 */
[-C--:B------:R-:W-:Y:S02]  /*0c50*/  IADD3.X R23, PT, PT, RZ, R55.reuse, RZ, P4, !PT ;  /* 0x00000037ff177210 */ /* 0x080fe400027fe4ff */
[----:B------:R-:W-:-:S02]  /*0c60*/  IADD3.X R79, PT, PT, RZ, R55, RZ, P5, !PT ;  /* 0x00000037ff4f7210 */ /* 0x000fc40002ffe4ff */
[C---:B------:R-:W-:Y:S02]  /*0c70*/  IADD3 R20, P3, PT, R54.reuse, 0x16c0, RZ ;  /* 0x000016c036147810 */ /* 0x040fe40007f7e0ff */
[----:B------:R-:W-:Y:S02]  /*0c80*/  MOV R22, R22 ;  /* 0x0000001600167202 */ /* 0x000fe40000000f00 */
[----:B------:R-:W-:Y:S02]  /*0c90*/  IADD3.X R21, PT, PT, RZ, R55, RZ, P3, !PT ;  /* 0x00000037ff157210 */ /* 0x000fe40001ffe4ff */
[----:B------:R-:W-:Y:S02]  /*0ca0*/  MOV R23, R78 ;  /* 0x0000004e00177202 */ /* 0x000fe40000000f00 */
[----:B------:R-:W-:Y:S01]  /*0cb0*/  IADD3 R86, P3, PT, R54, 0x1a40, RZ ;  /* 0x00001a4036567810 */ /* 0x000fe20007f7e0ff */
[----:B------:R-:W1:Y:S01]  /*0cc0*/  LDC.64 R78, c[0x0][0x380] ;  /* 0x0000e000ff4e7b82 */ /* 0x000e620000000a00 */
[----:B------:R-:W-:-:S02]  /*0cd0*/  MOV R103, R20 ;  /* 0x0000001400677202 */ /* 0x000fc40000000f00 */
[C---:B------:R-:W-:Y:S02]  /*0ce0*/  @!P1 IADD3 R82, P6, PT, R54.reuse, 0x1f80, RZ ;  /* 0x00001f8036529810 */ /* 0x040fe40007fde0ff */
[C---:B------:R-:W-:Y:S02]  /*0cf0*/  IADD3 R20, P2, PT, R54.reuse, 0x2000, RZ ;  /* 0x0000200036147810 */ /* 0x040fe40007f5e0ff */
[----:B------:R-:W-:Y:S02]  /*0d00*/  IADD3.X R87, PT, PT, RZ, R55, RZ, P3, !PT ;  /* 0x00000037ff577210 */ /* 0x000fe40001ffe4ff */
[----:B------:R-:W-:Y:S02]  /*0d10*/  IADD3 R80, P3, PT, R54, 0x21c0, RZ ;  /* 0x000021c036507810 */ /* 0x000fe40007f7e0ff */
[----:B------:R-:W-:Y:S02]  /*0d20*/  MOV R105, R24 ;  /* 0x0000001800697202 */ /* 0x000fe40000000f00 */
[----:B------:R-:W-:-:S02]  /*0d30*/  @!P1 IADD3.X R83, PT, PT, RZ, R55, RZ, P6, !PT ;  /* 0x00000037ff539210 */ /* 0x000fc400037fe4ff */
[-C--:B------:R-:W-:Y:S02]  /*0d40*/  IADD3.X R21, PT, PT, RZ, R55.reuse, RZ, P2, !PT ;  /* 0x00000037ff157210 */ /* 0x080fe400017fe4ff */
[C---:B------:R-:W-:Y:S02]  /*0d50*/  IADD3 R24, P6, PT, R54.reuse, 0x2700, RZ ;  /* 0x0000270036187810 */ /* 0x040fe40007fde0ff */
[C---:B------:R-:W-:Y:S02]  /*0d60*/  IADD3 R76, P2, PT, R54.reuse, 0x28c0, RZ ;  /* 0x000028c0364c7810 */ /* 0x040fe40007f5e0ff */
[----:B------:R-:W-:Y:S02]  /*0d70*/  IADD3.X R81, PT, PT, RZ, R55, RZ, P3, !PT ;  /* 0x00000037ff517210 */ /* 0x000fe40001ffe4ff */
[C---:B------:R-:W-:Y:S02]  /*0d80*/  IADD3 R26, P3, PT, R54.reuse, 0x2a80, RZ ;  /* 0x00002a80361a7810 */ /* 0x040fe40007f7e0ff */
[----:B------:R-:W-:-:S02]  /*0d90*/  IADD3 R74, P4, PT, R54, 0x2c40, RZ ;  /* 0x00002c40364a7810 */ /* 0x000fc40007f9e0ff */
[C---:B------:R-:W-:Y:S02]  /*0da0*/  IADD3 R48, P5, PT, R54.reuse, 0x2e00, RZ ;  /* 0x00002e0036307810 */ /* 0x040fe40007fbe0ff */
[-C--:B------:R-:W-:Y:S02]  /*0db0*/  IADD3.X R25, PT, PT, RZ, R55.reuse, RZ, P6, !PT ;  /* 0x00000037ff197210 */ /* 0x080fe400037fe4ff */
[-C--:B------:R-:W-:Y:S02]  /*0dc0*/  IADD3.X R77, PT, PT, RZ, R55.reuse, RZ, P2, !PT ;  /* 0x00000037ff4d7210 */ /* 0x080fe400017fe4ff */
[C---:B------:R-:W-:Y:S02]  /*0dd0*/  IADD3 R72, P6, PT, R54.reuse, 0x2fc0, RZ ;  /* 0x00002fc036487810 */ /* 0x040fe40007fde0ff */
[----:B------:R-:W-:Y:S02]  /*0de0*/  IADD3 R30, P2, PT, R54, 0x3180, RZ ;  /* 0x00003180361e7810 */ /* 0x000fe40007f5e0ff */
[----:B------:R-:W-:-:S02]  /*0df0*/  IADD3.X R27, PT, PT, RZ, R55, RZ, P3, !PT ;  /* 0x00000037ff1b7210 */ /* 0x000fc40001ffe4ff */
[C---:B------:R-:W-:Y:S02]  /*0e00*/  IADD3 R62, P3, PT, R54.reuse, 0x3340, RZ ;  /* 0x00003340363e7810 */ /* 0x040fe40007f7e0ff */
[-C--:B------:R-:W-:Y:S02]  /*0e10*/  IADD3.X R75, PT, PT, RZ, R55.reuse, RZ, P4, !PT ;  /* 0x00000037ff4b7210 */ /* 0x080fe400027fe4ff */
[----:B------:R-:W-:Y:S02]  /*0e20*/  IADD3 R64, P4, PT, R54, 0x3500, RZ ;  /* 0x0000350036407810 */ /* 0x000fe40007f9e0ff */
[-C--:B------:R-:W-:Y:S02]  /*0e30*/  IADD3.X R49, PT, PT, RZ, R55.reuse, RZ, P5, !PT ;  /* 0x00000037ff317210 */ /* 0x080fe40002ffe4ff */
[-C--:B------:R-:W-:Y:S02]  /*0e40*/  IADD3.X R73, PT, PT, RZ, R55.reuse, RZ, P6, !PT ;  /* 0x00000037ff497210 */ /* 0x080fe400037fe4ff */
[----:B------:R-:W-:-:S02]  /*0e50*/  IADD3.X R31, PT, PT, RZ, R55, RZ, P2, !PT ;  /* 0x00000037ff1f7210 */ /* 0x000fc400017fe4ff */
[C---:B------:R-:W-:Y:S02]  /*0e60*/  IADD3 R70, P2, PT, R54.reuse, 0x3a40, RZ ;  /* 0x00003a4036467810 */ /* 0x040fe40007f5e0ff */
[-C--:B------:R-:W-:Y:S02]  /*0e70*/  IADD3.X R63, PT, PT, RZ, R55.reuse, RZ, P3, !PT ;  /* 0x00000037ff3f7210 */ /* 0x080fe40001ffe4ff */
[C---:B------:R-:W-:Y:S02]  /*0e80*/  IADD3 R66, P5, PT, R54.reuse, 0x36c0, RZ ;  /* 0x000036c036427810 */ /* 0x040fe40007fbe0ff */
[----:B------:R-:W-:Y:S02]  /*0e90*/  IADD3 R50, P3, PT, R54, 0x3c00, RZ ;  /* 0x00003c0036327810 */ /* 0x000fe40007f7e0ff */
[----:B------:R-:W-:Y:S02]  /*0ea0*/  IADD3.X R65, PT, PT, RZ, R55, RZ, P4, !PT ;  /* 0x00000037ff417210 */ /* 0x000fe400027fe4ff */
[----:B------:R-:W-:-:S02]  /*0eb0*/  MOV R48, R48 ;  /* 0x0000003000307202 */ /* 0x000fc40000000f00 */
[----:B------:R-:W-:Y:S02]  /*0ec0*/  IADD3 R52, P4, PT, R54, 0x3dc0, RZ ;  /* 0x00003dc036347810 */ /* 0x000fe40007f9e0ff */
[----:B------:R-:W-:Y:S02]  /*0ed0*/  MOV R49, R72 ;  /* 0x0000004800317202 */ /* 0x000fe40000000f00 */
[----:B------:R-:W-:Y:S02]  /*0ee0*/  MOV R116, R116 ;  /* 0x0000007400747202 */ /* 0x000fe40000000f00 */
[----:B------:R-:W-:Y:S02]  /*0ef0*/  IADD3.X R71, PT, PT, RZ, R55, RZ, P2, !PT ;  /* 0x00000037ff477210 */ /* 0x000fe400017fe4ff */
[----:B------:R-:W-:Y:S01]  /*0f00*/  MOV R72, R30 ;  /* 0x0000001e00487202 */ /* 0x000fe20000000f00 */
[----:B-1----:R-:W-:Y:S01]  /*0f10*/  IMAD.WIDE.U32 R30, R100, 0x4, R78 ;  /* 0x00000004641e7825 */ /* 0x002fe200078e004e */
[----:B------:R-:W-:Y:S01]  /*0f20*/  MOV R117, R54 ;  /* 0x0000003600757202 */ /* 0x000fe20000000f00 */
[----:B------:R-:W1:Y:S01]  /*0f30*/  LDC.64 R78, c[0x0][0x388] ;  /* 0x0000e200ff4e7b82 */ /* 0x000e620000000a00 */
[----:B------:R-:W-:-:S02]  /*0f40*/  IADD3 R68, P6, PT, R54, 0x3880, RZ ;  /* 0x0000388036447810 */ /* 0x000fc40007fde0ff */
[-C--:B------:R-:W-:Y:S02]  /*0f50*/  IADD3.X R67, PT, PT, RZ, R55.reuse, RZ, P5, !PT ;  /* 0x00000037ff437210 */ /* 0x080fe40002ffe4ff */
[-C--:B------:R-:W-:Y:S02]  /*0f60*/  IADD3.X R51, PT, PT, RZ, R55.reuse, RZ, P3, !PT ;  /* 0x00000037ff337210 */ /* 0x080fe40001ffe4ff */
[----:B------:R-:W-:Y:S02]  /*0f70*/  @!P1 IADD3 R54, P5, PT, R54, 0x3f80, RZ ;  /* 0x00003f8036369810 */ /* 0x000fe40007fbe0ff */
[----:B------:R-:W-:Y:S02]  /*0f80*/  IADD3.X R53, PT, PT, RZ, R55, RZ, P4, !PT ;  /* 0x00000037ff357210 */ /* 0x000fe400027fe4ff */
[----:B------:R-:W-:Y:S02]  /*0f90*/  MOV R70, R70 ;  /* 0x0000004600467202 */ /* 0x000fe40000000f00 */
[----:B------:R-:W-:-:S02]  /*0fa0*/  IADD3.X R69, PT, PT, RZ, R55, RZ, P6, !PT ;  /* 0x00000037ff457210 */ /* 0x000fc400037fe4ff */
[----:B------:R-:W-:Y:S02]  /*0fb0*/  MOV R24, R24 ;  /* 0x0000001800187202 */ /* 0x000fe40000000f00 */
[----:B------:R-:W-:Y:S02]  /*0fc0*/  MOV R71, R50 ;  /* 0x0000003200477202 */ /* 0x000fe40000000f00 */
[----:B------:R-:W-:Y:S02]  /*0fd0*/  @!P1 IADD3.X R55, PT, PT, RZ, R55, RZ, P5, !PT ;  /* 0x00000037ff379210 */ /* 0x000fe40002ffe4ff */
[----:B------:R-:W-:Y:S02]  /*0fe0*/  MOV R25, R76 ;  /* 0x0000004c00197202 */ /* 0x000fe40000000f00 */
[----:B------:R-:W-:Y:S01]  /*0ff0*/  IADD3 R50, P2, PT, R30, 0x2000, RZ ;  /* 0x000020001e327810 */ /* 0x000fe20007f5e0ff */
[----:B-1----:R-:W-:Y:S01]  /*1000*/  IMAD.WIDE.U32 R112, R112, 0x4, R78 ;  /* 0x0000000470707825 */ /* 0x002fe200078e004e */
[----:B------:R-:W-:-:S02]  /*1010*/  MOV R26, R26 ;  /* 0x0000001a001a7202 */ /* 0x000fc40000000f00 */
[----:B------:R-:W-:Y:S01]  /*1020*/  MOV R77, R52 ;  /* 0x00000034004d7202 */ /* 0x000fe20000000f00 */
[--C-:B------:R-:W-:Y:S01]  /*1030*/  IMAD.WIDE.U32 R110, R110, 0x4, R78.reuse ;  /* 0x000000046e6e7825 */ /* 0x100fe200078e004e */
[----:B------:R-:W-:Y:S02]  /*1040*/  MOV R27, R74 ;  /* 0x0000004a001b7202 */ /* 0x000fe40000000f00 */
[----:B------:R-:W-:Y:S01]  /*1050*/  IADD3 R52, P3, PT, R30, 0x4000, RZ ;  /* 0x000040001e347810 */ /* 0x000fe20007f7e0ff */
[----:B------:R-:W-:Y:S01]  /*1060*/  IMAD.WIDE.U32 R108, R108, 0x4, R78 ;  /* 0x000000046c6c7825 */ /* 0x000fe200078e004e */
[----:B------:R-:W-:Y:S02]  /*1070*/  @!P1 MOV R18, R82 ;  /* 0x0000005200129202 */ /* 0x000fe40000000f00 */
[----:B------:R-:W-:Y:S02]  /*1080*/  MOV R74, R64 ;  /* 0x00000040004a7202 */ /* 0x000fe40000000f00 */
[----:B------:R-:W-:-:S02]  /*1090*/  MOV R65, R28 ;  /* 0x0000001c00417202 */ /* 0x000fc40000000f00 */
[----:B------:R-:W-:Y:S02]  /*10a0*/  IADD3.X R51, PT, PT, RZ, R31, RZ, P2, !PT ;  /* 0x0000001fff337210 */ /* 0x000fe400017fe4ff */
[----:B------:R-:W-:Y:S01]  /*10b0*/  @!P1 MOV R82, R54 ;  /* 0x0000003600529202 */ /* 0x000fe20000000f00 */
[----:B------:R-:W-:Y:S01]  /*10c0*/  @!PT LDS RZ, [RZ] ;  /* 0x00000000fffff984 */ /* 0x000fe20000000800 */
[----:B------:R-:W-:Y:S01]  /*10d0*/  @!PT LDS RZ, [RZ] ;  /* 0x00000000fffff984 */ /* 0x000fe20000000800 */
[----:B------:R-:W-:Y:S01]  /*10e0*/  @!PT LDS RZ, [RZ] ;  /* 0x00000000fffff984 */ /* 0x000fe20000000800 */
[----:B--2---:R1:W-:Y:S01]  /*10f0*/  LDGSTS.E [R65], desc[UR4][R30.64] ;  /* 0x000000001e417fae */ /* 0x0043e2000b9a1004 */
[C---:B------:R-:W-:Y:S02]  /*1100*/  IADD3 R54, P2, PT, R30.reuse, 0x5000, RZ ;  /* 0x000050001e367810 */ /* 0x040fe40007f5e0ff */
[----:B------:R-:W-:Y:S01]  /*1110*/  MOV R73, R62 ;  /* 0x0000003e00497202 */ /* 0x000fe20000000f00 */
[----:B------:R-:W-:Y:S01]  /*1120*/  LDGSTS.E [R89], desc[UR4][R30.64+0x4] ;  /* 0x000000041e597fae */ /* 0x000fe2000b9a1004 */
[-C--:B------:R-:W-:Y:S02]  /*1130*/  IADD3.X R53, PT, PT, RZ, R31.reuse, RZ, P3, !PT ;  /* 0x0000001fff357210 */ /* 0x080fe40001ffe4ff */
[----:B------:R-:W-:Y:S01]  /*1140*/  IADD3 R62, P3, PT, R30, 0x7000, RZ ;  /* 0x000070001e3e7810 */ /* 0x000fe20007f7e0ff */
[----:B------:R-:W-:Y:S01]  /*1150*/  LDGSTS.E [R91], desc[UR4][R50.64+-0x400] ;  /* 0x00000c00325b7fae */ /* 0x000fe2000b9a1004 */
[----:B------:R-:W-:-:S02]  /*1160*/  IADD3.X R55, PT, PT, RZ, R31, RZ, P2, !PT ;  /* 0x0000001fff377210 */ /* 0x000fc400017fe4ff */
[C---:B------:R-:W-:Y:S01]  /*1170*/  IADD3 R64, P2, PT, R30.reuse, 0x9000, RZ ;  /* 0x000090001e407810 */ /* 0x040fe20007f5e0ff */
[----:B------:R-:W-:Y:S01]  /*1180*/  LDGSTS.E [R90], desc[UR4][R50.64+-0x3fc] ;  /* 0x00000c04325a7fae */ /* 0x000fe2000b9a1004 */
[----:B------:R-:W-:Y:S02]  /*1190*/  MOV R75, R66 ;  /* 0x00000042004b7202 */ /* 0x000fe40000000f00 */
[-C--:B------:R-:W-:Y:S01]  /*11a0*/  IADD3.X R63, PT, PT, RZ, R31.reuse, RZ, P3, !PT ;  /* 0x0000001fff3f7210 */ /* 0x080fe20001ffe4ff */
[----:B------:R-:W-:Y:S01]  /*11b0*/  LDGSTS.E [R88], desc[UR4][R52.64+-0x800] ;  /* 0x0000080034587fae */ /* 0x000fe2000b9a1004 */
[----:B------:R-:W-:Y:S02]  /*11c0*/  IADD3 R66, P3, PT, R30, 0xb000, RZ ;  /* 0x0000b0001e427810 */ /* 0x000fe40007f7e0ff */
[----:B-1----:R-:W-:Y:S01]  /*11d0*/  IADD3.X R65, PT, PT, RZ, R31, RZ, P2, !PT ;  /* 0x0000001fff417210 */ /* 0x002fe200017fe4ff */
[----:B------:R1:W-:Y:S01]  /*11e0*/  LDGSTS.E [R61], desc[UR4][R52.64+-0x7fc] ;  /* 0x00000804343d7fae */ /* 0x0003e2000b9a1004 */
[----:B------:R-:W-:-:S02]  /*11f0*/  MOV R76, R68 ;  /* 0x00000044004c7202 */ /* 0x000fc40000000f00 */
[----:B------:R-:W-:Y:S01]  /*1200*/  @!P0 IADD3 R68, P4, PT, R30, 0xc000, RZ ;  /* 0x0000c0001e448810 */ /* 0x000fe20007f9e0ff */
[----:B------:R2:W-:Y:S01]  /*1210*/  LDGSTS.E [R59], desc[UR4][R54.64+0x400] ;  /* 0x00000400363b7fae */ /* 0x0005e2000b9a1004 */
[-C--:B------:R-:W-:Y:S02]  /*1220*/  IADD3.X R67, PT, PT, RZ, R31.reuse, RZ, P3, !PT ;  /* 0x0000001fff437210 */ /* 0x080fe40001ffe4ff */
[----:B------:R-:W-:Y:S01]  /*1230*/  @!P0 IADD3.X R69, PT, PT, RZ, R31, RZ, P4, !PT ;  /* 0x0000001fff458210 */ /* 0x000fe200027fe4ff */
[----:B------:R3:W-:Y:S01]  /*1240*/  LDGSTS.E [R57], desc[UR4][R54.64+0x404] ;  /* 0x0000040436397fae */ /* 0x0007e2000b9a1004 */
[----:B------:R-:W-:Y:S02]  /*1250*/  IADD3 R114, PT, PT, R114, R118, RZ ;  /* 0x0000007672727210 */ /* 0x000fe40007ffe0ff */
[----:B------:R-:W-:Y:S01]  /*1260*/  MOV R20, R20 ;  /* 0x0000001400147202 */ /* 0x000fe20000000f00 */
[----:B------:R4:W-:Y:S01]  /*1270*/  LDGSTS.E [R45], desc[UR4][R62.64] ;  /* 0x000000003e2d7fae */ /* 0x0009e2000b9a1004 */
[----:B-1----:R-:W-:Y:S01]  /*1280*/  IMAD.WIDE.U32 R60, R60, 0x4, R78 ;  /* 0x000000043c3c7825 */ /* 0x002fe200078e004e */
[----:B------:R-:W-:-:S02]  /*1290*/  MOV R21, R80 ;  /* 0x0000005000157202 */ /* 0x000fc40000000f00 */
[----:B------:R1:W-:Y:S01]  /*12a0*/  LDGSTS.E [R47], desc[UR4][R62.64+0x4] ;  /* 0x000000043e2f7fae */ /* 0x0003e2000b9a1004 */
[--C-:B--2---:R-:W-:Y:S01]  /*12b0*/  IMAD.WIDE.U32 R58, R58, 0x4, R78.reuse ;  /* 0x000000043a3a7825 */ /* 0x104fe200078e004e */
[----:B------:R-:W-:Y:S02]  /*12c0*/  MOV R15, R86 ;  /* 0x00000056000f7202 */ /* 0x000fe40000000f00 */
[----:B------:R2:W-:Y:S01]  /*12d0*/  LDGSTS.E [R39], desc[UR4][R64.64+-0x400] ;  /* 0x00000c0040277fae */ /* 0x0005e2000b9a1004 */
[--C-:B---3--:R-:W-:Y:S01]  /*12e0*/  IMAD.WIDE.U32 R56, R56, 0x4, R78.reuse ;  /* 0x0000000438387825 */ /* 0x108fe200078e004e */
[----:B------:R-:W-:Y:S02]  /*12f0*/  MOV R16, R16 ;  /* 0x0000001000107202 */ /* 0x000fe40000000f00 */
[----:B------:R3:W-:Y:S01]  /*1300*/  LDGSTS.E [R43], desc[UR4][R64.64+-0x3fc] ;  /* 0x00000c04402b7fae */ /* 0x0007e2000b9a1004 */
[----:B----4-:R-:W-:Y:S01]  /*1310*/  IMAD.WIDE.U32 R44, R44, 0x4, R78 ;  /* 0x000000042c2c7825 */ /* 0x010fe200078e004e */
[----:B------:R-:W-:-:S02]  /*1320*/  MOV R17, R84 ;  /* 0x0000005400117202 */ /* 0x000fc40000000f00 */
[----:B------:R4:W-:Y:S01]  /*1330*/  LDGSTS.E [R41], desc[UR4][R66.64+-0x800] ;  /* 0x0000080042297fae */ /* 0x0009e2000b9a1004 */
[----:B-1----:R-:W-:-:S03]  /*1340*/  IMAD.WIDE.U32 R46, R46, 0x4, R78 ;  /* 0x000000042e2e7825 */ /* 0x002fc600078e004e */
[----:B------:R1:W-:Y:S01]  /*1350*/  LDGSTS.E [R33], desc[UR4][R66.64+-0x7fc] ;  /* 0x0000080442217fae */ /* 0x0003e2000b9a1004 */
[----:B--2---:R-:W-:-:S03]  /*1360*/  IMAD.WIDE.U32 R38, R38, 0x4, R78 ;  /* 0x0000000426267825 */ /* 0x004fc600078e004e */
[----:B------:R2:W-:Y:S01]  /*1370*/  @!P0 LDGSTS.E [R35], desc[UR4][R68.64+0x400] ;  /* 0x0000040044238fae */ /* 0x0005e2000b9a1004 */
[--C-:B---3--:R-:W-:Y:S01]  /*1380*/  IMAD.WIDE.U32 R42, R42, 0x4, R78.reuse ;  /* 0x000000042a2a7825 */ /* 0x108fe200078e004e */
[----:B------:R-:W-:Y:S02]  /*1390*/  IADD3.X R65, PT, PT, RZ, R31, RZ, P2, !PT ;  /* 0x0000001fff417210 */ /* 0x000fe400017fe4ff */
[----:B------:R3:W-:Y:S01]  /*13a0*/  @!P0 LDGSTS.E [R37], desc[UR4][R68.64+0x404] ;  /* 0x0000040444258fae */ /* 0x0007e2000b9a1004 */
[----:B----4-:R-:W-:-:S04]  /*13b0*/  IMAD.WIDE.U32 R40, R40, 0x4, R78 ;  /* 0x0000000428287825 */ /* 0x010fc800078e004e */
[----:B-1----:R-:W-:-:S04]  /*13c0*/  IMAD.WIDE.U32 R32, R32, 0x4, R78 ;  /* 0x0000000420207825 */ /* 0x002fc800078e004e */
[--C-:B------:R-:W-:Y:S01]  /*13d0*/  IMAD.WIDE.U32 R66, R114, 0x4, R78.reuse ;  /* 0x0000000472427825 */ /* 0x100fe200078e004e */
[----:B------:R-:W-:Y:S03]  /*13e0*/  LDGSTS.E [R117], desc[UR4][R32.64] ;  /* 0x0000000020757fae */ /* 0x000fe6000b9a1004 */
[--C-:B--2---:R-:W-:Y:S01]  /*13f0*/  IMAD.WIDE.U32 R34, R34, 0x4, R78.reuse ;  /* 0x0000000422227825 */ /* 0x104fe200078e004e */
[----:B------:R1:W-:Y:S01]  /*1400*/  LDGSTS.E [R0], desc[UR4][R112.64] ;  /* 0x0000000070007fae */ /* 0x0003e2000b9a1004 */
[----:B---3--:R-:W-:Y:S02]  /*1410*/  @!P1 IADD3 R68, P4, PT, R66, 0x4000, RZ ;  /* 0x0000400042449810 */ /* 0x008fe40007f9e0ff */
[----:B------:R-:W-:Y:S01]  /*1420*/  IMAD.WIDE.U32 R36, R36, 0x4, R78 ;  /* 0x0000000424247825 */ /* 0x000fe200078e004e */
[----:B------:R-:W-:Y:S01]  /*1430*/  IADD3 R78, P3, PT, R32, 0x1000, RZ ;  /* 0x00001000204e7810 */ /* 0x000fe20007f7e0ff */
[----:B------:R-:W-:Y:S01]  /*1440*/  LDGSTS.E [R14], desc[UR4][R110.64] ;  /* 0x000000006e0e7fae */ /* 0x000fe2000b9a1004 */
[----:B------:R-:W-:-:S02]  /*1450*/  @!P1 IADD3.X R69, PT, PT, RZ, R67, RZ, P4, !PT ;  /* 0x00000043ff459210 */ /* 0x000fc400027fe4ff */
[-C--:B------:R-:W-:Y:S01]  /*1460*/  IADD3.X R79, PT, PT, RZ, R33.reuse, RZ, P3, !PT ;  /* 0x00000021ff4f7210 */ /* 0x080fe20001ffe4ff */
[----:B------:R-:W-:Y:S01]  /*1470*/  LDGSTS.E [R95], desc[UR4][R108.64] ;  /* 0x000000006c5f7fae */ /* 0x000fe2000b9a1004 */
[----:B------:R-:W-:Y:S02]  /*1480*/  IADD3 R80, P3, PT, R32, 0x2000, RZ ;  /* 0x0000200020507810 */ /* 0x000fe40007f7e0ff */
[----:B------:R-:W-:Y:S01]  /*1490*/  @!P1 IADD3 R66, P5, PT, R66, 0x8000, RZ ;  /* 0x0000800042429810 */ /* 0x000fe20007fbe0ff */
[----:B------:R2:W-:Y:S01]  /*14a0*/  LDGSTS.E [R94], desc[UR4][R78.64+-0x200] ;  /* 0x00000e004e5e7fae */ /* 0x0005e2000b9a1004 */
[----:B------:R-:W-:Y:S01]  /*14b0*/  IADD3.X R81, PT, PT, RZ, R33, RZ, P3, !PT ;  /* 0x00000021ff517210 */ /* 0x000fe20001ffe4ff */
[----:B-1----:R-:W-:Y:S01]  /*14c0*/  HFMA2 R0, -RZ, RZ, 0, 0 ;  /* 0x00000000ff007431 */ /* 0x002fe200000001ff */
[----:B------:R-:W-:Y:S01]  /*14d0*/  @!P1 IADD3.X R67, PT, PT, RZ, R67, RZ, P5, !PT ;  /* 0x00000043ff439210 */ /* 0x000fe20002ffe4ff */
[----:B------:R-:W-:Y:S04]  /*14e0*/  LDGSTS.E [R93], desc[UR4][R34.64] ;  /* 0x00000000225d7fae */ /* 0x000fe8000b9a1004 */
[----:B------:R-:W-:Y:S01]  /*14f0*/  LDGSTS.E [R92], desc[UR4][R36.64] ;  /* 0x00000000245c7fae */ /* 0x000fe2000b9a1004 */
[----:B--2---:R-:W-:-:S03]  /*1500*/  IADD3 R78, P3, PT, R32, 0x3000, RZ ;  /* 0x00003000204e7810 */ /* 0x004fc60007f7e0ff */
[----:B------:R-:W-:Y:S01]  /*1510*/  LDGSTS.E [R13], desc[UR4][R38.64] ;  /* 0x00000000260d7fae */ /* 0x000fe2000b9a1004 */
[----:B------:R-:W-:-:S03]  /*1520*/  IADD3.X R79, PT, PT, RZ, R33, RZ, P3, !PT ;  /* 0x00000021ff4f7210 */ /* 0x000fc60001ffe4ff */
[----:B------:R1:W-:Y:S01]  /*1530*/  LDGSTS.E [R96], desc[UR4][R80.64+-0x400] ;  /* 0x00000c0050607fae */ /* 0x0003e2000b9a1004 */
[----:B------:R-:W-:-:S03]  /*1540*/  IADD3 R14, P3, PT, R30, 0xb000, RZ ;  /* 0x0000b0001e0e7810 */ /* 0x000fc60007f7e0ff */
[----:B------:R-:W-:Y:S04]  /*1550*/  LDGSTS.E [R116], desc[UR4][R40.64] ;  /* 0x0000000028747fae */ /* 0x000fe8000b9a1004 */
[----:B------:R-:W-:Y:S01]  /*1560*/  LDGSTS.E [R115], desc[UR4][R42.64] ;  /* 0x000000002a737fae */ /* 0x000fe2000b9a1004 */
[----:B-1----:R-:W-:-:S03]  /*1570*/  IADD3 R80, P4, PT, R32, 0x4000, RZ ;  /* 0x0000400020507810 */ /* 0x002fc60007f9e0ff */
[----:B------:R-:W-:Y:S01]  /*1580*/  LDGSTS.E [R105], desc[UR4][R44.64] ;  /* 0x000000002c697fae */ /* 0x000fe2000b9a1004 */
[----:B------:R-:W-:-:S03]  /*1590*/  IADD3.X R81, PT, PT, RZ, R33, RZ, P4, !PT ;  /* 0x00000021ff517210 */ /* 0x000fc600027fe4ff */
[----:B------:R-:W-:Y:S04]  /*15a0*/  LDGSTS.E [R104], desc[UR4][R78.64+-0x600] ;  /* 0x00000a004e687fae */ /* 0x000fe8000b9a1004 */
[----:B------:R-:W-:Y:S04]  /*15b0*/  LDGSTS.E [R103], desc[UR4][R46.64] ;  /* 0x000000002e677fae */ /* 0x000fe8000b9a1004 */
[----:B------:R-:W-:Y:S04]  /*15c0*/  LDGSTS.E [R102], desc[UR4][R56.64] ;  /* 0x0000000038667fae */ /* 0x000fe8000b9a1004 */
[----:B------:R1:W-:Y:S04]  /*15d0*/  LDGSTS.E [R15], desc[UR4][R58.64] ;  /* 0x000000003a0f7fae */ /* 0x0003e8000b9a1004 */
[----:B------:R2:W-:Y:S04]  /*15e0*/  LDGSTS.E [R16], desc[UR4][R80.64+-0x800] ;  /* 0x0000080050107fae */ /* 0x0005e8000b9a1004 */
[----:B------:R3:W-:Y:S04]  /*15f0*/  LDGSTS.E [R17], desc[UR4][R60.64] ;  /* 0x000000003c117fae */ /* 0x0007e8000b9a1004 */
[----:B------:R-:W-:Y:S01]  /*1600*/  @!P1 LDGSTS.E [R18], desc[UR4][R68.64+-0x180] ;  /* 0x00000e8044129fae */ /* 0x000fe2000b9a1004 */
[----:B-1----:R-:W-:-:S03]  /*1610*/  IADD3.X R15, PT, PT, RZ, R31, RZ, P3, !PT ;  /* 0x0000001fff0f7210 */ /* 0x002fc60001ffe4ff */
[----:B------:R-:W0:Y:S01]  /*1620*/  LDGDEPBAR ;  /* 0x00000000000079af */ /* 0x000e220000000000 */
[----:B--2---:R-:W-:-:S03]  /*1630*/  @!P0 IADD3 R16, P2, PT, R30, 0xc000, RZ ;  /* 0x0000c0001e108810 */ /* 0x004fc60007f5e0ff */
[----:B------:R-:W-:Y:S01]  /*1640*/  LDGSTS.E [R106], desc[UR4][R30.64+0x80] ;  /* 0x000000801e6a7fae */ /* 0x000fe2000b9a1004 */
[----:B---3--:R-:W-:-:S03]  /*1650*/  @!P0 IADD3.X R17, PT, PT, RZ, R31, RZ, P2, !PT ;  /* 0x0000001fff118210 */ /* 0x008fc600017fe4ff */
[----:B------:R-:W-:Y:S04]  /*1660*/  LDGSTS.E [R101], desc[UR4][R30.64+0x84] ;  /* 0x000000841e657fae */ /* 0x000fe8000b9a1004 */
[----:B------:R-:W-:Y:S04]  /*1670*/  LDGSTS.E [R99], desc[UR4][R50.64+-0x380] ;  /* 0x00000c8032637fae */ /* 0x000fe8000b9a1004 */
[----:B------:R-:W-:Y:S04]  /*1680*/  LDGSTS.E [R98], desc[UR4][R50.64+-0x37c] ;  /* 0x00000c8432627fae */ /* 0x000fe8000b9a1004 */
[----:B------:R-:W-:Y:S04]  /*1690*/  LDGSTS.E [R97], desc[UR4][R52.64+-0x780] ;  /* 0x0000088034617fae */ /* 0x000fe8000b9a1004 */
[----:B------:R1:W-:Y:S04]  /*16a0*/  LDGSTS.E [R12], desc[UR4][R52.64+-0x77c] ;  /* 0x00000884340c7fae */ /* 0x0003e8000b9a1004 */
[----:B------:R-:W-:Y:S04]  /*16b0*/  LDGSTS.E [R11], desc[UR4][R54.64+0x480] ;  /* 0x00000480360b7fae */ /* 0x000fe8000b9a1004 */
[----:B------:R2:W-:Y:S04]  /*16c0*/  LDGSTS.E [R10], desc[UR4][R54.64+0x484] ;  /* 0x00000484360a7fae */ /* 0x0005e8000b9a1004 */
[----:B------:R-:W-:Y:S01]  /*16d0*/  LDGSTS.E [R2], desc[UR4][R62.64+0x80] ;  /* 0x000000803e027fae */ /* 0x000fe2000b9a1004 */
[----:B-1----:R-:W-:-:S03]  /*16e0*/  IADD3 R12, P3, PT, R110, 0x4000, RZ ;  /* 0x000040006e0c7810 */ /* 0x002fc60007f7e0ff */
[----:B------:R-:W-:Y:S01]  /*16f0*/  LDGSTS.E [R9], desc[UR4][R62.64+0x84] ;  /* 0x000000843e097fae */ /* 0x000fe2000b9a1004 */
[----:B------:R-:W-:Y:S02]  /*1700*/  IADD3.X R13, PT, PT, RZ, R111, RZ, P3, !PT ;  /* 0x0000006fff0d7210 */ /* 0x000fe40001ffe4ff */
[----:B--2---:R-:W-:Y:S01]  /*1710*/  IADD3 R10, P2, PT, R112, 0x4000, RZ ;  /* 0x00004000700a7810 */ /* 0x004fe20007f5e0ff */
[----:B------:R1:W-:Y:S03]  /*1720*/  LDGSTS.E [R8], desc[UR4][R64.64+-0x380] ;  /* 0x00000c8040087fae */ /* 0x0003e6000b9a1004 */
[----:B------:R-:W-:Y:S01]  /*1730*/  IADD3.X R11, PT, PT, RZ, R113, RZ, P2, !PT ;  /* 0x00000071ff0b7210 */ /* 0x000fe200017fe4ff */
[----:B------:R-:W-:Y:S04]  /*1740*/  LDGSTS.E [R7], desc[UR4][R64.64+-0x37c] ;  /* 0x00000c8440077fae */ /* 0x000fe8000b9a1004 */
[----:B------:R2:W-:Y:S01]  /*1750*/  LDGSTS.E [R6], desc[UR4][R14.64+-0x780] ;  /* 0x000008800e067fae */ /* 0x0005e2000b9a1004 */
[----:B-1----:R-:W-:-:S03]  /*1760*/  IADD3 R8, P2, PT, R108, 0x4000, RZ ;  /* 0x000040006c087810 */ /* 0x002fc60007f5e0ff */
[----:B------:R-:W-:Y:S01]  /*1770*/  LDGSTS.E [R5], desc[UR4][R14.64+-0x77c] ;  /* 0x000008840e057fae */ /* 0x000fe2000b9a1004 */
[----:B------:R-:W-:-:S03]  /*1780*/  IADD3.X R9, PT, PT, RZ, R109, RZ, P2, !PT ;  /* 0x0000006dff097210 */ /* 0x000fc600017fe4ff */
[----:B------:R1:W-:Y:S01]  /*1790*/  @!P0 LDGSTS.E [R3], desc[UR4][R16.64+0x480] ;  /* 0x0000048010038fae */ /* 0x0003e2000b9a1004 */
[----:B------:R-:W-:Y:S02]  /*17a0*/  IADD3 R2, P2, PT, R34, 0x4000, RZ ;  /* 0x0000400022027810 */ /* 0x000fe40007f5e0ff */
[----:B--2---:R-:W-:Y:S01]  /*17b0*/  IADD3 R6, P3, PT, R32, 0x5000, RZ ;  /* 0x0000500020067810 */ /* 0x004fe20007f7e0ff */
[----:B------:R2:W-:Y:S03]  /*17c0*/  @!P0 LDGSTS.E [R4], desc[UR4][R16.64+0x484] ;  /* 0x0000048410048fae */ /* 0x0005e6000b9a1004 */
[----:B------:R-:W-:Y:S01]  /*17d0*/  IADD3.X R7, PT, PT, RZ, R33, RZ, P3, !PT ;  /* 0x00000021ff077210 */ /* 0x000fe20001ffe4ff */
[----:B------:R-:W-:Y:S01]  /*17e0*/  LDGSTS.E [R20], desc[UR4][R80.64] ;  /* 0x0000000050147fae */ /* 0x000fe2000b9a1004 */
[----:B-1----:R-:W-:-:S03]  /*17f0*/  IADD3.X R3, PT, PT, RZ, R35, RZ, P2, !PT ;  /* 0x00000023ff037210 */ /* 0x002fc600017fe4ff */
[----:B------:R1:W-:Y:S01]  /*1800*/  LDGSTS.E [R21], desc[UR4][R10.64] ;  /* 0x000000000a157fae */ /* 0x0003e2000b9a1004 */
[----:B------:R-:W-:Y:S02]  /*1810*/  IADD3 R14, P2, PT, R38, 0x4000, RZ ;  /* 0x00004000260e7810 */ /* 0x000fe40007f5e0ff */
[----:B--2---:R-:W-:Y:S01]  /*1820*/  IADD3 R4, P3, PT, R36, 0x4000, RZ ;  /* 0x0000400024047810 */ /* 0x004fe20007f7e0ff */
[----:B------:R2:W-:Y:S01]  /*1830*/  LDGSTS.E [R22], desc[UR4][R12.64] ;  /* 0x000000000c167fae */ /* 0x0005e2000b9a1004 */
[----:B------:R-:W-:Y:S02]  /*1840*/  IADD3.X R15, PT, PT, RZ, R39, RZ, P2, !PT ;  /* 0x00000027ff0f7210 */ /* 0x000fe400017fe4ff */
[----:B------:R-:W-:Y:S02]  /*1850*/  CS2R R16, SRZ ;  /* 0x0000000000107805 */ /* 0x000fe4000001ff00 */
[----:B------:R-:W-:Y:S01]  /*1860*/  IADD3.X R5, PT, PT, RZ, R37, RZ, P3, !PT ;  /* 0x00000025ff057210 */ /* 0x000fe20001ffe4ff */
[----:B------:R3:W-:Y:S01]  /*1870*/  LDGSTS.E [R23], desc[UR4][R8.64] ;  /* 0x0000000008177fae */ /* 0x0007e2000b9a1004 */
[----:B-1----:R-:W-:-:S03]  /*1880*/  IADD3 R10, P3, PT, R32, 0x6000, RZ ;  /* 0x00006000200a7810 */ /* 0x002fc60007f7e0ff */
[----:B------:R1:W-:Y:S01]  /*1890*/  LDGSTS.E [R24], desc[UR4][R6.64+-0x200] ;  /* 0x00000e0006187fae */ /* 0x0003e2000b9a1004 */
[----:B--2---:R-:W-:-:S03]  /*18a0*/  IADD3 R12, P2, PT, R40, 0x4000, RZ ;  /* 0x00004000280c7810 */ /* 0x004fc60007f5e0ff */
[----:B------:R2:W-:Y:S01]  /*18b0*/  LDGSTS.E [R25], desc[UR4][R2.64] ;  /* 0x0000000002197fae */ /* 0x0005e2000b9a1004 */
[----:B------:R-:W-:Y:S02]  /*18c0*/  IADD3.X R11, PT, PT, RZ, R33, RZ, P3, !PT ;  /* 0x00000021ff0b7210 */ /* 0x000fe40001ffe4ff */
[----:B---3--:R-:W-:Y:S01]  /*18d0*/  IADD3 R8, P3, PT, R42, 0x4000, RZ ;  /* 0x000040002a087810 */ /* 0x008fe20007f7e0ff */
[----:B------:R3:W-:Y:S01]  /*18e0*/  LDGSTS.E [R26], desc[UR4][R4.64] ;  /* 0x00000000041a7fae */ /* 0x0007e2000b9a1004 */
[----:B------:R-:W-:Y:S02]  /*18f0*/  IADD3.X R13, PT, PT, RZ, R41, RZ, P2, !PT ;  /* 0x00000029ff0d7210 */ /* 0x000fe400017fe4ff */
[----:B------:R-:W-:Y:S01]  /*1900*/  IADD3.X R9, PT, PT, RZ, R43, RZ, P3, !PT ;  /* 0x0000002bff097210 */ /* 0x000fe20001ffe4ff */
[----:B------:R4:W-:Y:S01]  /*1910*/  LDGSTS.E [R27], desc[UR4][R14.64] ;  /* 0x000000000e1b7fae */ /* 0x0009e2000b9a1004 */
[----:B-1----:R-:W-:Y:S02]  /*1920*/  IADD3 R6, P2, PT, R44, 0x4000, RZ ;  /* 0x000040002c067810 */ /* 0x002fe40007f5e0ff */
[----:B--2---:R-:W-:Y:S01]  /*1930*/  IADD3 R2, P3, PT, R32, 0x7000, RZ ;  /* 0x0000700020027810 */ /* 0x004fe20007f7e0ff */
[----:B------:R1:W-:Y:S01]  /*1940*/  LDGSTS.E [R48], desc[UR4][R10.64+-0x400] ;  /* 0x00000c000a307fae */ /* 0x0003e2000b9a1004 */
[----:B------:R-:W-:-:S02]  /*1950*/  IADD3.X R7, PT, PT, RZ, R45, RZ, P2, !PT ;  /* 0x0000002dff077210 */ /* 0x000fc400017fe4ff */
[----:B---3--:R-:W-:Y:S01]  /*1960*/  IADD3 R4, P2, PT, R46, 0x4000, RZ ;  /* 0x000040002e047810 */ /* 0x008fe20007f5e0ff */
[----:B------:R2:W-:Y:S01]  /*1970*/  LDGSTS.E [R49], desc[UR4][R12.64] ;  /* 0x000000000c317fae */ /* 0x0005e2000b9a1004 */
[----:B------:R-:W-:Y:S02]  /*1980*/  IADD3.X R3, PT, PT, RZ, R33, RZ, P3, !PT ;  /* 0x00000021ff037210 */ /* 0x000fe40001ffe4ff */
[----:B------:R-:W-:Y:S01]  /*1990*/  IADD3 R20, P3, PT, R56, 0x4000, RZ ;  /* 0x0000400038147810 */ /* 0x000fe20007f7e0ff */
[----:B------:R3:W-:Y:S01]  /*19a0*/  LDGSTS.E [R72], desc[UR4][R8.64] ;  /* 0x0000000008487fae */ /* 0x0007e2000b9a1004 */
[----:B------:R-:W-:Y:S02]  /*19b0*/  IADD3.X R5, PT, PT, RZ, R47, RZ, P2, !PT ;  /* 0x0000002fff057210 */ /* 0x000fe400017fe4ff */
[----:B----4-:R-:W-:Y:S02]  /*19c0*/  CS2R R14, SRZ ;  /* 0x00000000000e7805 */ /* 0x010fe4000001ff00 */
[----:B------:R-:W-:Y:S01]  /*19d0*/  IADD3 R22, P2, PT, R58, 0x4000, RZ ;  /* 0x000040003a167810 */ /* 0x000fe20007f5e0ff */
[----:B------:R4:W-:Y:S01]  /*19e0*/  LDGSTS.E [R73], desc[UR4][R6.64] ;  /* 0x0000000006497fae */ /* 0x0009e2000b9a1004 */
[----:B------:R-:W-:-:S02]  /*19f0*/  IADD3.X R21, PT, PT, RZ, R57, RZ, P3, !PT ;  /* 0x00000039ff157210 */ /* 0x000fc40001ffe4ff */
[----:B-1----:R-:W-:Y:S02]  /*1a00*/  CS2R R10, SRZ ;  /* 0x00000000000a7805 */ /* 0x002fe4000001ff00 */
[----:B------:R-:W-:Y:S01]  /*1a10*/  IADD3 R24, P3, PT, R60, 0x4000, RZ ;  /* 0x000040003c187810 */ /* 0x000fe20007f7e0ff */
[----:B------:R1:W-:Y:S01]  /*1a20*/  LDGSTS.E [R74], desc[UR4][R2.64+-0x600] ;  /* 0x00000a00024a7fae */ /* 0x0003e2000b9a1004 */
[----:B--2---:R-:W-:Y:S02]  /*1a30*/  IADD3 R12, P4, PT, R32, 0x8000, RZ ;  /* 0x00008000200c7810 */ /* 0x004fe40007f9e0ff */
[----:B------:R-:W-:Y:S01]  /*1a40*/  IADD3.X R23, PT, PT, RZ, R59, RZ, P2, !PT ;  /* 0x0000003bff177210 */ /* 0x000fe200017fe4ff */
[----:B------:R2:W-:Y:S01]  /*1a50*/  LDGSTS.E [R75], desc[UR4][R4.64] ;  /* 0x00000000044b7fae */ /* 0x0005e2000b9a1004 */
[----:B------:R-:W-:Y:S02]  /*1a60*/  IADD3.X R13, PT, PT, RZ, R33, RZ, P4, !PT ;  /* 0x00000021ff0d7210 */ /* 0x000fe400027fe4ff */
[----:B---3--:R-:W-:-:S02]  /*1a70*/  CS2R R8, SRZ ;  /* 0x0000000000087805 */ /* 0x008fc4000001ff00 */
[----:B------:R-:W-:Y:S01]  /*1a80*/  IADD3.X R25, PT, PT, RZ, R61, RZ, P3, !PT ;  /* 0x0000003dff197210 */ /* 0x000fe20001ffe4ff */
[----:B------:R-:W-:Y:S01]  /*1a90*/  LDGSTS.E [R76], desc[UR4][R20.64] ;  /* 0x00000000144c7fae */ /* 0x000fe2000b9a1004 */
[----:B----4-:R-:W-:-:S03]  /*1aa0*/  CS2R R6, SRZ ;  /* 0x0000000000067805 */ /* 0x010fc6000001ff00 */
[----:B------:R-:W-:Y:S01]  /*1ab0*/  LDGSTS.E [R70], desc[UR4][R22.64] ;  /* 0x0000000016467fae */ /* 0x000fe2000b9a1004 */
[----:B-1----:R-:W-:-:S03]  /*1ac0*/  CS2R R2, SRZ ;  /* 0x0000000000027805 */ /* 0x002fc6000001ff00 */
[----:B------:R1:W-:Y:S01]  /*1ad0*/  LDGSTS.E [R71], desc[UR4][R12.64+-0x800] ;  /* 0x000008000c477fae */ /* 0x0003e2000b9a1004 */
[----:B--2---:R-:W-:-:S03]  /*1ae0*/  CS2R R4, SRZ ;  /* 0x0000000000047805 */ /* 0x004fc6000001ff00 */
[----:B------:R2:W-:Y:S04]  /*1af0*/  LDGSTS.E [R77], desc[UR4][R24.64] ;  /* 0x00000000184d7fae */ /* 0x0005e8000b9a1004 */
[----:B------:R2:W-:Y:S04]  /*1b00*/  @!P1 LDGSTS.E [R82], desc[UR4][R66.64+-0x180] ;  /* 0x00000e8042529fae */ /* 0x0005e8000b9a1004 */
[----:B------:R-:W0:Y:S01]  /*1b10*/  LDGDEPBAR ;  /* 0x00000000000079af */ /* 0x000e220000000000 */
[----:B-1----:R-:W-:-:S07]  /*1b20*/  CS2R R12, SRZ ;  /* 0x00000000000c7805 */ /* 0x002fce000001ff00 */
.L_x_0:
[C---:B------:R-:W-:Y:S01]  /*1b30*/  IADD3 R20, PT, PT, R8.reuse, 0x2, RZ ;  /* 0x0000000208147810 */ /* 0x040fe20007ffe0ff */
[----:B--2---:R-:W1:Y:S01]  /*1b40*/  S2R R24, SR_SWINHI ;  /* 0x0000000000187919 */ /* 0x004e620000002f00 */
[----:B------:R-:W-:Y:S02]  /*1b50*/  SHF.L.U32 R25, R8, 0x5, RZ ;  /* 0x0000000508197819 */ /* 0x000fe400000006ff */
[----:B------:R-:W-:Y:S01]  /*1b60*/  LOP3.LUT R18, R20, 0xff, RZ, 0xc0, !PT ;  /* 0x000000ff14127812 */ /* 0x000fe200078ec0ff */
[----:B------:R-:W-:Y:S04]  /*1b70*/  BAR.SYNC.DEFER_BLOCKING 0x0 ;  /* 0x0000000000007b1d */ /* 0x000fe80000010000 */
[----:B------:R-:W-:-:S05]  /*1b80*/  IMAD R18, R18, 0xab, RZ ;  /* 0x000000ab12127824 */ /* 0x000fca00078e02ff */
[----:B------:R-:W-:Y:S02]  /*1b90*/  SHF.R.U32.HI R21, RZ, 0x9, R18 ;  /* 0x00000009ff157819 */ /* 0x000fe40000011612 */
[----:B------:R-:W-:Y:S02]  /*1ba0*/  SHF.L.U32 R18, R8, 0xc, RZ ;  /* 0x0000000c08127819 */ /* 0x000fe400000006ff */
[----:B------:R-:W-:-:S03]  /*1bb0*/  PRMT R21, R21, 0x9910, RZ ;  /* 0x0000991015157816 */ /* 0x000fc600000000ff */
[----:B------:R-:W-:Y:S01]  /*1bc0*/  IMAD.WIDE R22, R18, 0x4, R112 ;  /* 0x0000000412167825 */ /* 0x000fe200078e0270 */
[----:B------:R-:W-:-:S03]  /*1bd0*/  LEA R21, R21, R21, 0x1 ;  /* 0x0000001515157211 */ /* 0x000fc600078e08ff */
[----:B------:R-:W-:Y:S01]  /*1be0*/  IMAD.WIDE R26, R18, 0x4, R110 ;  /* 0x00000004121a7825 */ /* 0x000fe200078e026e */
[----:B------:R-:W-:Y:S02]  /*1bf0*/  IADD3 R50, P1, PT, R22, 0x8000, RZ ;  /* 0x0000800016327810 */ /* 0x000fe40007f3e0ff */
[----:B------:R-:W-:Y:S01]  /*1c00*/  IADD3 R21, PT, PT, RZ, -R21, RZ ;  /* 0x80000015ff157210 */ /* 0x000fe20007ffe0ff */
[----:B------:R-:W-:Y:S01]  /*1c10*/  IMAD.WIDE R48, R18, 0x4, R34 ;  /* 0x0000000412307825 */ /* 0x000fe200078e0222 */
[----:B------:R-:W-:Y:S02]  /*1c20*/  IADD3.X R51, PT, PT, RZ, R23, RZ, P1, !PT ;  /* 0x00000017ff337210 */ /* 0x000fe40000ffe4ff */
[----:B------:R-:W-:Y:S01]  /*1c30*/  IADD3 R68, P1, PT, R26, 0x8000, RZ ;  /* 0x000080001a447810 */ /* 0x000fe20007f3e0ff */
[C---:B------:R-:W-:Y:S01]  /*1c40*/  IMAD.WIDE R22, R18.reuse, 0x4, R108 ;  /* 0x0000000412167825 */ /* 0x040fe200078e026c */
[----:B------:R-:W-:Y:S02]  /*1c50*/  PRMT R21, R21, 0x7710, RZ ;  /* 0x0000771015157816 */ /* 0x000fe400000000ff */
[----:B------:R-:W-:Y:S01]  /*1c60*/  IADD3.X R69, PT, PT, RZ, R27, RZ, P1, !PT ;  /* 0x0000001bff457210 */ /* 0x000fe20000ffe4ff */
[----:B------:R-:W-:Y:S01]  /*1c70*/  IMAD.WIDE R52, R18, 0x4, R36 ;  /* 0x0000000412347825 */ /* 0x000fe200078e0224 */
[----:B------:R-:W-:-:S02]  /*1c80*/  IADD3 R70, P1, PT, R22, 0x8000, RZ ;  /* 0x0000800016467810 */ /* 0x000fc40007f3e0ff */
[----:B------:R-:W-:Y:S01]  /*1c90*/  IADD3 R22, PT, PT, R20, R21, RZ ;  /* 0x0000001514167210 */ /* 0x000fe20007ffe0ff */
[----:B------:R-:W-:Y:S01]  /*1ca0*/  IMAD.WIDE R26, R18, 0x4, R38 ;  /* 0x00000004121a7825 */ /* 0x000fe200078e0226 */
[----:B------:R-:W-:Y:S02]  /*1cb0*/  IADD3.X R71, PT, PT, RZ, R23, RZ, P1, !PT ;  /* 0x00000017ff477210 */ /* 0x000fe40000ffe4ff */
[----:B------:R-:W-:Y:S02]  /*1cc0*/  IADD3 R66, P2, PT, R48, 0x8000, RZ ;  /* 0x0000800030427810 */ /* 0x000fe40007f5e0ff */
[----:B------:R-:W-:Y:S02]  /*1cd0*/  LOP3.LUT R23, R22, 0xff, RZ, 0xc0, !PT ;  /* 0x000000ff16177812 */ /* 0x000fe400078ec0ff */
[----:B------:R-:W-:Y:S01]  /*1ce0*/  IADD3.X R67, PT, PT, RZ, R49, RZ, P2, !PT ;  /* 0x00000031ff437210 */ /* 0x000fe200017fe4ff */
[----:B------:R-:W-:Y:S01]  /*1cf0*/  IMAD.WIDE R48, R18, 0x4, R40 ;  /* 0x0000000412307825 */ /* 0x000fe200078e0228 */
[----:B------:R-:W-:-:S02]  /*1d00*/  LOP3.LUT R22, R22, 0xffff, RZ, 0xc0, !PT ;  /* 0x0000ffff16167812 */ /* 0x000fc400078ec0ff */
[----:B------:R-:W-:Y:S02]  /*1d10*/  MOV R20, R19 ;  /* 0x0000001300147202 */ /* 0x000fe40000000f00 */
[----:B-1----:R-:W-:Y:S01]  /*1d20*/  MOV R21, R24 ;  /* 0x0000001800157202 */ /* 0x002fe20000000f00 */
[----:B------:R-:W-:Y:S01]  /*1d30*/  IMAD R23, R23, 0x6e0, RZ ;  /* 0x000006e017177824 */ /* 0x000fe200078e02ff */
[----:B------:R-:W-:Y:S02]  /*1d40*/  SHF.L.U32 R19, R22, 0xb, RZ ;  /* 0x0000000b16137819 */ /* 0x000fe400000006ff */
[----:B------:R-:W-:Y:S01]  /*1d50*/  IADD3 R64, P3, PT, R52, 0x8000, RZ ;  /* 0x0000800034407810 */ /* 0x000fe20007f7e0ff */
[----:B------:R-:W-:Y:S01]  /*1d60*/  IMAD.WIDE.U32 R22, R23, 0x4, R28 ;  /* 0x0000000417167825 */ /* 0x000fe200078e001c */
[----:B------:R-:W-:Y:S02]  /*1d70*/  IADD3 R54, P2, PT, R48, 0x8000, RZ ;  /* 0x0000800030367810 */ /* 0x000fe40007f5e0ff */
[----:B------:R-:W-:-:S02]  /*1d80*/  IADD3 R62, P1, PT, R26, 0x8000, RZ ;  /* 0x000080001a3e7810 */ /* 0x000fc40007f3e0ff */
[----:B------:R-:W-:Y:S01]  /*1d90*/  IADD3.X R65, PT, PT, RZ, R53, RZ, P3, !PT ;  /* 0x00000035ff417210 */ /* 0x000fe20001ffe4ff */
[----:B------:R-:W-:Y:S01]  /*1da0*/  IMAD.WIDE.U32 R52, R118, 0x4, R20 ;  /* 0x0000000476347825 */ /* 0x000fe200078e0014 */
[----:B------:R-:W-:Y:S02]  /*1db0*/  IADD3.X R55, PT, PT, RZ, R49, RZ, P2, !PT ;  /* 0x00000031ff377210 */ /* 0x000fe400017fe4ff */
[C---:B------:R-:W-:Y:S01]  /*1dc0*/  IADD3 R86, P3, PT, R22.reuse, 0x4, RZ ;  /* 0x0000000416567810 */ /* 0x040fe20007f7e0ff */
[----:B------:R-:W-:Y:S01]  /*1dd0*/  IMAD.WIDE R20, R25, 0x4, R30 ;  /* 0x0000000419147825 */ /* 0x000fe200078e021e */
[C---:B------:R-:W-:Y:S02]  /*1de0*/  IADD3 R104, P2, PT, R22.reuse, 0x384, RZ ;  /* 0x0000038416687810 */ /* 0x040fe40007f5e0ff */
[----:B------:R-:W-:Y:S02]  /*1df0*/  IADD3.X R63, PT, PT, RZ, R27, RZ, P1, !PT ;  /* 0x0000001bff3f7210 */ /* 0x000fe40000ffe4ff */
[----:B------:R-:W-:-:S02]  /*1e00*/  IADD3 R80, P1, PT, R22, 0x700, RZ ;  /* 0x0000070016507810 */ /* 0x000fc40007f3e0ff */
[-C--:B------:R-:W-:Y:S02]  /*1e10*/  IADD3.X R87, PT, PT, RZ, R23.reuse, RZ, P3, !PT ;  /* 0x00000017ff577210 */ /* 0x080fe40001ffe4ff */
[C---:B------:R-:W-:Y:S02]  /*1e20*/  IADD3 R78, P5, PT, R22.reuse, 0x704, RZ ;  /* 0x00000704164e7810 */ /* 0x040fe40007fbe0ff */
[C---:B------:R-:W-:Y:S02]  /*1e30*/  IADD3 R92, P3, PT, R22.reuse, 0xa84, RZ ;  /* 0x00000a84165c7810 */ /* 0x040fe40007f7e0ff */
[-C--:B------:R-:W-:Y:S02]  /*1e40*/  IADD3.X R105, PT, PT, RZ, R23.reuse, RZ, P2, !PT ;  /* 0x00000017ff697210 */ /* 0x080fe400017fe4ff */
[----:B------:R-:W-:Y:S02]  /*1e50*/  IADD3 R74, P2, PT, R22, 0xe00, RZ ;  /* 0x00000e00164a7810 */ /* 0x000fe40007f5e0ff */
[----:B------:R-:W-:-:S02]  /*1e60*/  IADD3.X R81, PT, PT, RZ, R23, RZ, P1, !PT ;  /* 0x00000017ff517210 */ /* 0x000fc40000ffe4ff */
[C---:B------:R-:W-:Y:S02]  /*1e70*/  IADD3 R72, P1, PT, R22.reuse, 0xe04, RZ ;  /* 0x00000e0416487810 */ /* 0x040fe40007f3e0ff */
[----:B------:R-:W-:Y:S02]  /*1e80*/  MOV R25, R22 ;  /* 0x0000001600197202 */ /* 0x000fe40000000f00 */
[----:B------:R-:W-:Y:S02]  /*1e90*/  IADD3 R76, P4, PT, R22, 0xa80, RZ ;  /* 0x00000a80164c7810 */ /* 0x000fe40007f9e0ff */
[-C--:B------:R-:W-:Y:S01]  /*1ea0*/  IADD3.X R79, PT, PT, RZ, R23.reuse, RZ, P5, !PT ;  /* 0x00000017ff4f7210 */ /* 0x080fe20002ffe4ff */
[----:B------:R-:W-:Y:S01]  /*1eb0*/  @!PT LDS RZ, [RZ] ;  /* 0x00000000fffff984 */ /* 0x000fe20000000800 */
[----:B------:R-:W-:Y:S01]  /*1ec0*/  @!PT LDS RZ, [RZ] ;  /* 0x00000000fffff984 */ /* 0x000fe20000000800 */
[----:B------:R-:W-:Y:S01]  /*1ed0*/  @!PT LDS RZ, [RZ] ;  /* 0x00000000fffff984 */ /* 0x000fe20000000800 */
[----:B------:R1:W-:Y:S01]  /*1ee0*/  LDGSTS.E [R25], desc[UR4][R20.64+0x100] ;  /* 0x0000010014197fae */ /* 0x0003e2000b9a1004 */
[----:B------:R-:W-:Y:S02]  /*1ef0*/  IADD3.X R93, PT, PT, RZ, R23, RZ, P3, !PT ;  /* 0x00000017ff5d7210 */ /* 0x000fe40001ffe4ff */
[----:B------:R-:W-:-:S02]  /*1f00*/  LOP3.LUT R19, R19, 0x7f800, RZ, 0xe2, !PT ;  /* 0x0007f80013137812 */ /* 0x000fc400078ee2ff */
[C---:B------:R-:W-:Y:S02]  /*1f10*/  IADD3 R48, P5, PT, R22.reuse, 0x1180, RZ ;  /* 0x0000118016307810 */ /* 0x040fe40007fbe0ff */
[C---:B------:R-:W-:Y:S01]  /*1f20*/  IADD3 R82, P3, PT, R22.reuse, 0x1500, RZ ;  /* 0x0000150016527810 */ /* 0x040fe20007f7e0ff */
[----:B------:R-:W-:Y:S01]  /*1f30*/  IMAD.WIDE.U32 R52, R19, 0x4, R52 ;  /* 0x0000000413347825 */ /* 0x000fe200078e0034 */
[-C--:B------:R-:W-:Y:S02]  /*1f40*/  IADD3.X R75, PT, PT, RZ, R23.reuse, RZ, P2, !PT ;  /* 0x00000017ff4b7210 */ /* 0x080fe400017fe4ff */
[----:B------:R-:W-:Y:S02]  /*1f50*/  IADD3 R24, P2, PT, R22, 0x1504, RZ ;  /* 0x0000150416187810 */ /* 0x000fe40007f5e0ff */
[-C--:B------:R-:W-:Y:S02]  /*1f60*/  IADD3.X R73, PT, PT, RZ, R23.reuse, RZ, P1, !PT ;  /* 0x00000017ff497210 */ /* 0x080fe40000ffe4ff */
[----:B------:R-:W-:-:S02]  /*1f70*/  IADD3.X R77, PT, PT, RZ, R23, RZ, P4, !PT ;  /* 0x00000017ff4d7210 */ /* 0x000fc400027fe4ff */
[C---:B------:R-:W-:Y:S02]  /*1f80*/  @!P0 IADD3 R100, P1, PT, R22.reuse, 0x1880, RZ ;  /* 0x0000188016648810 */ /* 0x040fe40007f3e0ff */
[C---:B------:R-:W-:Y:S02]  /*1f90*/  IADD3 R84, P6, PT, R22.reuse, 0x380, RZ ;  /* 0x0000038016547810 */ /* 0x040fe40007fde0ff */
[C---:B------:R-:W-:Y:S02]  /*1fa0*/  IADD3 R26, P4, PT, R22.reuse, 0x1184, RZ ;  /* 0x00001184161a7810 */ /* 0x040fe40007f9e0ff */
[-C--:B------:R-:W-:Y:S02]  /*1fb0*/  IADD3.X R49, PT, PT, RZ, R23.reuse, RZ, P5, !PT ;  /* 0x00000017ff317210 */ /* 0x080fe40002ffe4ff */
[----:B------:R-:W-:Y:S02]  /*1fc0*/  IADD3.X R83, PT, PT, RZ, R23, RZ, P3, !PT ;  /* 0x00000017ff537210 */ /* 0x000fe40001ffe4ff */
[----:B------:R-:W-:-:S02]  /*1fd0*/  @!P0 IADD3 R22, P5, PT, R22, 0x1884, RZ ;  /* 0x0000188416168810 */ /* 0x000fc40007fbe0ff */
[-C--:B-1----:R-:W-:Y:S02]  /*1fe0*/  IADD3.X R25, PT, PT, RZ, R23.reuse, RZ, P2, !PT ;  /* 0x00000017ff197210 */ /* 0x082fe400017fe4ff */
[----:B------:R-:W-:Y:S02]  /*1ff0*/  IADD3 R90, P3, PT, R20, 0x5000, RZ ;  /* 0x00005000145a7810 */ /* 0x000fe40007f7e0ff */
[----:B------:R-:W-:Y:S02]  /*2000*/  @!P0 IADD3.X R101, PT, PT, RZ, R23, RZ, P1, !PT ;  /* 0x00000017ff658210 */ /* 0x000fe40000ffe4ff */
[----:B------:R-:W-:Y:S02]  /*2010*/  MOV R96, R72 ;  /* 0x0000004800607202 */ /* 0x000fe40000000f00 */
[-C--:B------:R-:W-:Y:S02]  /*2020*/  IADD3.X R85, PT, PT, RZ, R23.reuse, RZ, P6, !PT ;  /* 0x00000017ff557210 */ /* 0x080fe400037fe4ff */
[----:B------:R-:W-:-:S02]  /*2030*/  IADD3.X R27, PT, PT, RZ, R23, RZ, P4, !PT ;  /* 0x00000017ff1b7210 */ /* 0x000fc400027fe4ff */
[----:B------:R-:W-:Y:S02]  /*2040*/  MOV R19, R86 ;  /* 0x0000005600137202 */ /* 0x000fe40000000f00 */
[----:B------:R-:W-:Y:S02]  /*2050*/  MOV R82, R82 ;  /* 0x0000005200527202 */ /* 0x000fe40000000f00 */
[C---:B------:R-:W-:Y:S01]  /*2060*/  IADD3 R72, P1, PT, R20.reuse, 0x2000, RZ ;  /* 0x0000200014487810 */ /* 0x040fe20007f3e0ff */
[----:B------:R1:W-:Y:S01]  /*2070*/  LDGSTS.E [R19], desc[UR4][R20.64+0x104] ;  /* 0x0000010414137fae */ /* 0x0003e2000b9a1004 */
[----:B------:R-:W-:Y:S02]  /*2080*/  @!P0 IADD3.X R23, PT, PT, RZ, R23, RZ, P5, !PT ;  /* 0x00000017ff178210 */ /* 0x000fe40002ffe4ff */
[----:B------:R-:W-:Y:S02]  /*2090*/  MOV R83, R24 ;  /* 0x0000001800537202 */ /* 0x000fe40000000f00 */
[----:B------:R-:W-:-:S02]  /*20a0*/  IADD3 R86, P2, PT, R20, 0x9000, RZ ;  /* 0x0000900014567810 */ /* 0x000fc40007f5e0ff */
[----:B------:R-:W-:Y:S02]  /*20b0*/  IADD3.X R91, PT, PT, RZ, R21, RZ, P3, !PT ;  /* 0x00000015ff5b7210 */ /* 0x000fe40001ffe4ff */
[----:B------:R-:W-:Y:S02]  /*20c0*/  IADD3 R24, P3, PT, R52, 0x1c0, RZ ;  /* 0x000001c034187810 */ /* 0x000fe40007f7e0ff */
[----:B------:R-:W-:Y:S02]  /*20d0*/  MOV R95, R48 ;  /* 0x00000030005f7202 */ /* 0x000fe40000000f00 */
[----:B------:R-:W-:Y:S02]  /*20e0*/  IADD3.X R73, PT, PT, RZ, R21, RZ, P1, !PT ;  /* 0x00000015ff497210 */ /* 0x000fe40000ffe4ff */
[----:B------:R-:W-:Y:S02]  /*20f0*/  @!P0 MOV R106, R22 ;  /* 0x00000016006a8202 */ /* 0x000fe40000000f00 */
[----:B------:R-:W-:-:S02]  /*2100*/  @!P0 IADD3 R48, P1, PT, R20, 0xc000, RZ ;  /* 0x0000c00014308810 */ /* 0x000fc40007f3e0ff */
[----:B------:R-:W-:Y:S02]  /*2110*/  IADD3.X R87, PT, PT, RZ, R21, RZ, P2, !PT ;  /* 0x00000015ff577210 */ /* 0x000fe400017fe4ff */
[----:B------:R-:W-:Y:S02]  /*2120*/  IADD3 R22, P2, PT, R52, 0x380, RZ ;  /* 0x0000038034167810 */ /* 0x000fe40007f5e0ff */
[----:B------:R-:W-:Y:S02]  /*2130*/  IADD3.X R25, PT, PT, RZ, R53, RZ, P3, !PT ;  /* 0x00000035ff197210 */ /* 0x000fe40001ffe4ff */
[----:B------:R-:W-:Y:S02]  /*2140*/  MOV R97, R80 ;  /* 0x0000005000617202 */ /* 0x000fe40000000f00 */
[----:B------:R-:W-:Y:S02]  /*2150*/  MOV R99, R84 ;  /* 0x0000005400637202 */ /* 0x000fe40000000f00 */
[----:B------:R-:W-:-:S02]  /*2160*/  MOV R81, R78 ;  /* 0x0000004e00517202 */ /* 0x000fc40000000f00 */
[----:B------:R-:W-:Y:S01]  /*2170*/  MOV R104, R104 ;  /* 0x0000006800687202 */ /* 0x000fe20000000f00 */
[----:B------:R-:W-:Y:S01]  /*2180*/  LDGSTS.E [R99], desc[UR4][R72.64+-0x300] ;  /* 0x00000d0048637fae */ /* 0x000fe2000b9a1004 */
[C---:B------:R-:W-:Y:S02]  /*2190*/  IADD3 R78, P6, PT, R20.reuse, 0x4000, RZ ;  /* 0x00004000144e7810 */ /* 0x040fe40007fde0ff */
[C---:B------:R-:W-:Y:S01]  /*21a0*/  IADD3 R88, P4, PT, R20.reuse, 0x7000, RZ ;  /* 0x0000700014587810 */ /* 0x040fe20007f9e0ff */
[----:B------:R2:W-:Y:S01]  /*21b0*/  LDGSTS.E [R104], desc[UR4][R72.64+-0x2fc] ;  /* 0x00000d0448687fae */ /* 0x0005e2000b9a1004 */
[----:B------:R-:W-:Y:S02]  /*21c0*/  IADD3 R84, P5, PT, R20, 0xb000, RZ ;  /* 0x0000b00014547810 */ /* 0x000fe40007fbe0ff */
[----:B------:R-:W-:Y:S02]  /*21d0*/  @!P0 IADD3.X R49, PT, PT, RZ, R21, RZ, P1, !PT ;  /* 0x00000015ff318210 */ /* 0x000fe40000ffe4ff */
[----:B-1----:R-:W-:-:S02]  /*21e0*/  IADD3 R20, P1, PT, R52, 0x540, RZ ;  /* 0x0000054034147810 */ /* 0x002fc40007f3e0ff */
[----:B------:R-:W-:Y:S02]  /*21f0*/  IADD3.X R23, PT, PT, RZ, R53, RZ, P2, !PT ;  /* 0x00000035ff177210 */ /* 0x000fe400017fe4ff */
[----:B------:R-:W-:Y:S02]  /*2200*/  MOV R105, R24 ;  /* 0x0000001800697202 */ /* 0x000fe40000000f00 */
[----:B------:R-:W-:Y:S01]  /*2210*/  IADD3 R24, P2, PT, R52, 0x700, RZ ;  /* 0x0000070034187810 */ /* 0x000fe20007f5e0ff */
[----:B--2---:R-:W-:Y:S01]  /*2220*/  IMAD.WIDE R72, R18, 0x4, R42 ;  /* 0x0000000412487825 */ /* 0x004fe200078e022a */
[-C--:B------:R-:W-:Y:S02]  /*2230*/  IADD3.X R79, PT, PT, RZ, R21.reuse, RZ, P6, !PT ;  /* 0x00000015ff4f7210 */ /* 0x080fe400037fe4ff */
[-C--:B------:R-:W-:Y:S02]  /*2240*/  IADD3.X R89, PT, PT, RZ, R21.reuse, RZ, P4, !PT ;  /* 0x00000015ff597210 */ /* 0x080fe400027fe4ff */
[----:B------:R-:W-:Y:S01]  /*2250*/  IADD3.X R85, PT, PT, RZ, R21, RZ, P5, !PT ;  /* 0x00000015ff557210 */ /* 0x000fe20002ffe4ff */
[----:B------:R-:W-:Y:S01]  /*2260*/  LDGSTS.E [R97], desc[UR4][R78.64+-0x700] ;  /* 0x000009004e617fae */ /* 0x000fe2000b9a1004 */
[----:B------:R-:W-:-:S02]  /*2270*/  IADD3.X R21, PT, PT, RZ, R53, RZ, P1, !PT ;  /* 0x00000035ff157210 */ /* 0x000fc40000ffe4ff */
[----:B------:R-:W-:Y:S01]  /*2280*/  MOV R103, R22 ;  /* 0x0000001600677202 */ /* 0x000fe20000000f00 */
[----:B------:R1:W-:Y:S01]  /*2290*/  LDGSTS.E [R81], desc[UR4][R78.64+-0x6fc] ;  /* 0x000009044e517fae */ /* 0x0003e2000b9a1004 */
[----:B------:R-:W-:Y:S02]  /*22a0*/  IADD3 R22, P1, PT, R52, 0x8c0, RZ ;  /* 0x000008c034167810 */ /* 0x000fe40007f3e0ff */
[----:B------:R-:W-:Y:S02]  /*22b0*/  IADD3.X R25, PT, PT, RZ, R53, RZ, P2, !PT ;  /* 0x00000035ff197210 */ /* 0x000fe400017fe4ff */
[----:B------:R-:W-:Y:S02]  /*22c0*/  @!P0 MOV R100, R100 ;  /* 0x0000006400648202 */ /* 0x000fe40000000f00 */
[----:B------:R-:W-:Y:S02]  /*22d0*/  MOV R102, R20 ;  /* 0x0000001400667202 */ /* 0x000fe40000000f00 */
[----:B------:R-:W-:-:S02]  /*22e0*/  IADD3.X R23, PT, PT, RZ, R53, RZ, P1, !PT ;  /* 0x00000035ff177210 */ /* 0x000fc40000ffe4ff */
[----:B------:R-:W-:Y:S01]  /*22f0*/  MOV R101, R24 ;  /* 0x0000001800657202 */ /* 0x000fe20000000f00 */
[----:B-1----:R-:W-:Y:S01]  /*2300*/  IMAD.WIDE R78, R18, 0x4, R56 ;  /* 0x00000004124e7825 */ /* 0x002fe200078e0238 */
[C---:B------:R-:W-:Y:S02]  /*2310*/  IADD3 R20, P2, PT, R52.reuse, 0xa80, RZ ;  /* 0x00000a8034147810 */ /* 0x040fe40007f5e0ff */
[----:B------:R-:W-:Y:S02]  /*2320*/  IADD3 R24, P1, PT, R52, 0xc40, RZ ;  /* 0x00000c4034187810 */ /* 0x000fe40007f3e0ff */
[----:B------:R-:W-:Y:S02]  /*2330*/  MOV R92, R92 ;  /* 0x0000005c005c7202 */ /* 0x000fe40000000f00 */
[----:B------:R-:W-:Y:S02]  /*2340*/  MOV R93, R74 ;  /* 0x0000004a005d7202 */ /* 0x000fe40000000f00 */
[----:B------:R-:W-:-:S02]  /*2350*/  IADD3.X R21, PT, PT, RZ, R53, RZ, P2, !PT ;  /* 0x00000035ff157210 */ /* 0x000fc400017fe4ff */
[----:B------:R-:W-:Y:S02]  /*2360*/  MOV R19, R22 ;  /* 0x0000001600137202 */ /* 0x000fe40000000f00 */
[----:B------:R-:W-:Y:S02]  /*2370*/  IADD3.X R25, PT, PT, RZ, R53, RZ, P1, !PT ;  /* 0x00000035ff197210 */ /* 0x000fe40000ffe4ff */
[C---:B------:R-:W-:Y:S02]  /*2380*/  IADD3 R22, P2, PT, R52.reuse, 0xe00, RZ ;  /* 0x00000e0034167810 */ /* 0x040fe40007f5e0ff */
[----:B------:R-:W-:Y:S02]  /*2390*/  IADD3 R74, P1, PT, R52, 0xfc0, RZ ;  /* 0x00000fc0344a7810 */ /* 0x000fe40007f3e0ff */
[----:B------:R-:W-:Y:S02]  /*23a0*/  MOV R20, R20 ;  /* 0x0000001400147202 */ /* 0x000fe40000000f00 */
[----:B------:R-:W-:-:S02]  /*23b0*/  MOV R80, R76 ;  /* 0x0000004c00507202 */ /* 0x000fc40000000f00 */
[----:B------:R-:W-:Y:S02]  /*23c0*/  IADD3.X R23, PT, PT, RZ, R53, RZ, P2, !PT ;  /* 0x00000035ff177210 */ /* 0x000fe400017fe4ff */
[----:B------:R-:W-:Y:S01]  /*23d0*/  MOV R21, R24 ;  /* 0x0000001800157202 */ /* 0x000fe20000000f00 */
[----:B------:R1:W-:Y:S01]  /*23e0*/  LDGSTS.E [R80], desc[UR4][R90.64+0x500] ;  /* 0x000005005a507fae */ /* 0x0003e2000b9a1004 */
[-C--:B------:R-:W-:Y:S02]  /*23f0*/  IADD3.X R75, PT, PT, RZ, R53.reuse, RZ, P1, !PT ;  /* 0x00000035ff4b7210 */ /* 0x080fe40000ffe4ff */
[C---:B------:R-:W-:Y:S01]  /*2400*/  IADD3 R24, P2, PT, R52.reuse, 0x1180, RZ ;  /* 0x0000118034187810 */ /* 0x040fe20007f5e0ff */
[----:B------:R-:W-:Y:S01]  /*2410*/  LDGSTS.E [R92], desc[UR4][R90.64+0x504] ;  /* 0x000005045a5c7fae */ /* 0x000fe2000b9a1004 */
[----:B------:R-:W-:Y:S02]  /*2420*/  IADD3 R76, P1, PT, R52, 0x1340, RZ ;  /* 0x00001340344c7810 */ /* 0x000fe40007f3e0ff */
[-C--:B------:R-:W-:Y:S01]  /*2430*/  IADD3.X R25, PT, PT, RZ, R53.reuse, RZ, P2, !PT ;  /* 0x00000035ff197210 */ /* 0x080fe200017fe4ff */
[----:B------:R2:W-:Y:S01]  /*2440*/  LDGSTS.E [R93], desc[UR4][R88.64+0x100] ;  /* 0x00000100585d7fae */ /* 0x0005e2000b9a1004 */
[----:B------:R-:W-:-:S02]  /*2450*/  IADD3.X R77, PT, PT, RZ, R53, RZ, P1, !PT ;  /* 0x00000035ff4d7210 */ /* 0x000fc40000ffe4ff */
[----:B------:R-:W-:Y:S01]  /*2460*/  IADD3 R98, P1, PT, R52, 0x1880, RZ ;  /* 0x0000188034627810 */ /* 0x000fe20007f3e0ff */
[----:B------:R-:W-:Y:S01]  /*2470*/  LDGSTS.E [R96], desc[UR4][R88.64+0x104] ;  /* 0x0000010458607fae */ /* 0x000fe2000b9a1004 */
[----:B------:R-:W-:Y:S01]  /*2480*/  MOV R24, R24 ;  /* 0x0000001800187202 */ /* 0x000fe20000000f00 */
[----:B-1----:R-:W-:Y:S01]  /*2490*/  IMAD.WIDE R80, R18, 0x4, R58 ;  /* 0x0000000412507825 */ /* 0x002fe200078e023a */
[----:B------:R-:W-:Y:S01]  /*24a0*/  MOV R25, R76 ;  /* 0x0000004c00197202 */ /* 0x000fe20000000f00 */
[----:B------:R-:W-:Y:S01]  /*24b0*/  LDGSTS.E [R95], desc[UR4][R86.64+-0x300] ;  /* 0x00000d00565f7fae */ /* 0x000fe2000b9a1004 */
[----:B------:R-:W-:Y:S02]  /*24c0*/  IADD3.X R99, PT, PT, RZ, R53, RZ, P1, !PT ;  /* 0x00000035ff637210 */ /* 0x000fe40000ffe4ff */
[----:B------:R-:W-:Y:S01]  /*24d0*/  IADD3 R76, P1, PT, R52, 0x1a40, RZ ;  /* 0x00001a40344c7810 */ /* 0x000fe20007f3e0ff */
[----:B--2---:R-:W-:Y:S01]  /*24e0*/  IMAD.WIDE R92, R18, 0x4, R32 ;  /* 0x00000004125c7825 */ /* 0x004fe200078e0220 */
[----:B------:R-:W-:-:S02]  /*24f0*/  MOV R98, R98 ;  /* 0x0000006200627202 */ /* 0x000fc40000000f00 */
[----:B------:R-:W-:Y:S02]  /*2500*/  IADD3.X R77, PT, PT, RZ, R53, RZ, P1, !PT ;  /* 0x00000035ff4d7210 */ /* 0x000fe40000ffe4ff */
[----:B------:R-:W-:Y:S02]  /*2510*/  MOV R94, R26 ;  /* 0x0000001a005e7202 */ /* 0x000fe40000000f00 */
[----:B------:R-:W-:Y:S01]  /*2520*/  MOV R99, R76 ;  /* 0x0000004c00637202 */ /* 0x000fe20000000f00 */
[----:B------:R-:W-:Y:S01]  /*2530*/  IMAD.WIDE R76, R18, 0x4, R46 ;  /* 0x00000004124c7825 */ /* 0x000fe200078e022e */
[----:B------:R-:W-:Y:S01]  /*2540*/  MOV R22, R22 ;  /* 0x0000001600167202 */ /* 0x000fe20000000f00 */
[----:B------:R-:W-:Y:S01]  /*2550*/  LDGSTS.E [R94], desc[UR4][R86.64+-0x2fc] ;  /* 0x00000d04565e7fae */ /* 0x000fe2000b9a1004 */
[C---:B------:R-:W-:Y:S02]  /*2560*/  IADD3 R26, P3, PT, R52.reuse, 0x1500, RZ ;  /* 0x00001500341a7810 */ /* 0x040fe40007f7e0ff */
[----:B------:R-:W-:Y:S01]  /*2570*/  MOV R23, R74 ;  /* 0x0000004a00177202 */ /* 0x000fe20000000f00 */
[----:B------:R-:W-:Y:S01]  /*2580*/  LDGSTS.E [R82], desc[UR4][R84.64+-0x700] ;  /* 0x0000090054527fae */ /* 0x000fe2000b9a1004 */
[----:B------:R-:W-:-:S02]  /*2590*/  IADD3 R74, P2, PT, R52, 0x16c0, RZ ;  /* 0x000016c0344a7810 */ /* 0x000fc40007f5e0ff */
[----:B------:R-:W-:Y:S01]  /*25a0*/  IADD3 R76, P1, PT, R76, 0x8000, RZ ;  /* 0x000080004c4c7810 */ /* 0x000fe20007f3e0ff */
[----:B------:R1:W-:Y:S01]  /*25b0*/  LDGSTS.E [R83], desc[UR4][R84.64+-0x6fc] ;  /* 0x0000090454537fae */ /* 0x0003e2000b9a1004 */
[-C--:B------:R-:W-:Y:S02]  /*25c0*/  IADD3.X R27, PT, PT, RZ, R53.reuse, RZ, P3, !PT ;  /* 0x00000035ff1b7210 */ /* 0x080fe40001ffe4ff */
[----:B------:R-:W-:Y:S01]  /*25d0*/  IADD3.X R75, PT, PT, RZ, R53, RZ, P2, !PT ;  /* 0x00000035ff4b7210 */ /* 0x000fe200017fe4ff */
[----:B------:R-:W-:Y:S01]  /*25e0*/  @!P0 LDGSTS.E [R100], desc[UR4][R48.64+0x500] ;  /* 0x0000050030648fae */ /* 0x000fe2000b9a1004 */
[----:B------:R-:W-:Y:S02]  /*25f0*/  IADD3.X R77, PT, PT, RZ, R77, RZ, P1, !PT ;  /* 0x0000004dff4d7210 */ /* 0x000fe40000ffe4ff */
[----:B------:R-:W-:Y:S01]  /*2600*/  IADD3 R78, P1, PT, R78, 0x8000, RZ ;  /* 0x000080004e4e7810 */ /* 0x000fe20007f3e0ff */
[----:B------:R2:W-:Y:S01]  /*2610*/  @!P0 LDGSTS.E [R106], desc[UR4][R48.64+0x504] ;  /* 0x00000504306a8fae */ /* 0x0005e2000b9a1004 */
[----:B------:R-:W-:-:S02]  /*2620*/  MOV R26, R26 ;  /* 0x0000001a001a7202 */ /* 0x000fc40000000f00 */
[----:B------:R-:W-:Y:S01]  /*2630*/  MOV R27, R74 ;  /* 0x0000004a001b7202 */ /* 0x000fe20000000f00 */
[----:B------:R-:W-:Y:S01]  /*2640*/  IMAD.WIDE R74, R18, 0x4, R44 ;  /* 0x00000004124a7825 */ /* 0x000fe200078e022c */
[----:B------:R-:W-:Y:S02]  /*2650*/  IADD3.X R79, PT, PT, RZ, R79, RZ, P1, !PT ;  /* 0x0000004fff4f7210 */ /* 0x000fe40000ffe4ff */
[----:B------:R-:W-:Y:S02]  /*2660*/  ISETP.GT.U32.AND P1, PT, R118, 0x1f, PT ;  /* 0x0000001f7600780c */ /* 0x000fe40003f24070 */
[----:B------:R-:W-:Y:S02]  /*2670*/  IADD3 R74, P3, PT, R74, 0x8000, RZ ;  /* 0x000080004a4a7810 */ /* 0x000fe40007f7e0ff */
[----:B-1----:R-:W-:Y:S02]  /*2680*/  IADD3 R84, P5, PT, R92, 0x9000, RZ ;  /* 0x000090005c547810 */ /* 0x002fe40007fbe0ff */
[----:B------:R-:W-:-:S02]  /*2690*/  IADD3.X R75, PT, PT, RZ, R75, RZ, P3, !PT ;  /* 0x0000004bff4b7210 */ /* 0x000fc40001ffe4ff */
[C---:B------:R-:W-:Y:S02]  /*26a0*/  IADD3 R86, P4, PT, R92.reuse, 0xa000, RZ ;  /* 0x0000a0005c567810 */ /* 0x040fe40007f9e0ff */
[----:B------:R-:W-:Y:S02]  /*26b0*/  IADD3 R88, P3, PT, R92, 0xb000, RZ ;  /* 0x0000b0005c587810 */ /* 0x000fe40007f7e0ff */
[-C--:B------:R-:W-:Y:S02]  /*26c0*/  IADD3.X R85, PT, PT, RZ, R93.reuse, RZ, P5, !PT ;  /* 0x0000005dff557210 */ /* 0x080fe40002ffe4ff */
[-C--:B------:R-:W-:Y:S02]  /*26d0*/  IADD3.X R87, PT, PT, RZ, R93.reuse, RZ, P4, !PT ;  /* 0x0000005dff577210 */ /* 0x080fe400027fe4ff */
[----:B------:R-:W-:Y:S02]  /*26e0*/  IADD3.X R89, PT, PT, RZ, R93, RZ, P3, !PT ;  /* 0x0000005dff597210 */ /* 0x000fe40001ffe4ff */
[----:B------:R-:W-:-:S02]  /*26f0*/  IADD3 R90, P5, PT, R52, 0x1c00, RZ ;  /* 0x00001c00345a7810 */ /* 0x000fc40007fbe0ff */
[C---:B------:R-:W-:Y:S02]  /*2700*/  IADD3 R94, P4, PT, R52.reuse, 0x1dc0, RZ ;  /* 0x00001dc0345e7810 */ /* 0x040fe40007f9e0ff */
[----:B------:R-:W-:Y:S02]  /*2710*/  @!P1 IADD3 R96, P3, PT, R52, 0x1f80, RZ ;  /* 0x00001f8034609810 */ /* 0x000fe40007f7e0ff */
[-C--:B------:R-:W-:Y:S02]  /*2720*/  IADD3.X R91, PT, PT, RZ, R53.reuse, RZ, P5, !PT ;  /* 0x00000035ff5b7210 */ /* 0x080fe40002ffe4ff */
[-C--:B------:R-:W-:Y:S02]  /*2730*/  IADD3.X R95, PT, PT, RZ, R53.reuse, RZ, P4, !PT ;  /* 0x00000035ff5f7210 */ /* 0x080fe400027fe4ff */
[-C--:B------:R-:W-:Y:S02]  /*2740*/  @!P1 IADD3.X R97, PT, PT, RZ, R53.reuse, RZ, P3, !PT ;  /* 0x00000035ff619210 */ /* 0x080fe40001ffe4ff */
[----:B------:R-:W-:-:S02]  /*2750*/  MOV R117, R52 ;  /* 0x0000003400757202 */ /* 0x000fc40000000f00 */
[----:B------:R-:W2:Y:S01]  /*2760*/  @!P1 LDC.64 R52, c[0x0][0x388] ;  /* 0x0000e200ff349b82 */ /* 0x000ea20000000a00 */
[----:B------:R-:W-:Y:S02]  /*2770*/  IADD3 R72, P2, PT, R72, 0x8000, RZ ;  /* 0x0000800048487810 */ /* 0x000fe40007f5e0ff */
[----:B------:R-:W-:Y:S01]  /*2780*/  MOV R115, R90 ;  /* 0x0000005a00737202 */ /* 0x000fe20000000f00 */
[----:B------:R-:W-:Y:S01]  /*2790*/  IMAD.WIDE R90, R18, 0x4, R60 ;  /* 0x00000004125a7825 */ /* 0x000fe200078e023c */
[----:B------:R-:W-:Y:S02]  /*27a0*/  IADD3.X R73, PT, PT, RZ, R73, RZ, P2, !PT ;  /* 0x00000049ff497210 */ /* 0x000fe400017fe4ff */
[----:B------:R-:W-:Y:S02]  /*27b0*/  IADD3 R80, P2, PT, R80, 0x8000, RZ ;  /* 0x0000800050507810 */ /* 0x000fe40007f5e0ff */
[----:B------:R-:W-:Y:S02]  /*27c0*/  MOV R95, R94 ;  /* 0x0000005e005f7202 */ /* 0x000fe40000000f00 */
[----:B------:R-:W-:-:S02]  /*27d0*/  IADD3.X R81, PT, PT, RZ, R81, RZ, P2, !PT ;  /* 0x00000051ff517210 */ /* 0x000fc400017fe4ff */
[C---:B------:R-:W-:Y:S02]  /*27e0*/  IADD3 R82, P2, PT, R92.reuse, 0x8000, RZ ;  /* 0x000080005c527810 */ /* 0x040fe40007f5e0ff */
[----:B------:R-:W-:Y:S02]  /*27f0*/  @!P1 MOV R97, R96 ;  /* 0x0000006000619202 */ /* 0x000fe40000000f00 */
[----:B------:R-:W-:Y:S02]  /*2800*/  IADD3.X R83, PT, PT, RZ, R93, RZ, P2, !PT ;  /* 0x0000005dff537210 */ /* 0x000fe400017fe4ff */
[----:B------:R-:W-:-:S03]  /*2810*/  IADD3 R92, P2, PT, R92, 0xc000, RZ ;  /* 0x0000c0005c5c7810 */ /* 0x000fc60007f5e0ff */
[----:B------:R-:W-:Y:S01]  /*2820*/  LDGSTS.E [R117], desc[UR4][R82.64] ;  /* 0x0000000052757fae */ /* 0x000fe2000b9a1004 */
[----:B------:R-:W-:Y:S01]  /*2830*/  IADD3.X R93, PT, PT, RZ, R93, RZ, P2, !PT ;  /* 0x0000005dff5d7210 */ /* 0x000fe200017fe4ff */
[----:B--2---:R-:W-:Y:S01]  /*2840*/  @!P1 IMAD.WIDE.U32 R48, R114, 0x4, R52 ;  /* 0x0000000472309825 */ /* 0x004fe200078e0034 */
[----:B------:R-:W-:Y:S01]  /*2850*/  IADD3 R90, P2, PT, R90, 0x8000, RZ ;  /* 0x000080005a5a7810 */ /* 0x000fe20007f5e0ff */
[----:B------:R-:W-:Y:S03]  /*2860*/  LDGSTS.E [R105], desc[UR4][R50.64] ;  /* 0x0000000032697fae */ /* 0x000fe6000b9a1004 */
[----:B------:R-:W-:Y:S01]  /*2870*/  IADD3.X R91, PT, PT, RZ, R91, RZ, P2, !PT ;  /* 0x0000005bff5b7210 */ /* 0x000fe200017fe4ff */
[----:B------:R-:W-:Y:S01]  /*2880*/  LDGSTS.E [R103], desc[UR4][R68.64] ;  /* 0x0000000044677fae */ /* 0x000fe2000b9a1004 */
[----:B------:R-:W-:-:S03]  /*2890*/  @!P1 IMAD.WIDE.U32 R48, R18, 0x4, R48 ;  /* 0x0000000412309825 */ /* 0x000fc600078e0030 */
[----:B------:R-:W-:Y:S01]  /*28a0*/  LDGSTS.E [R102], desc[UR4][R70.64] ;  /* 0x0000000046667fae */ /* 0x000fe2000b9a1004 */
[----:B------:R-:W-:-:S03]  /*28b0*/  @!P1 IADD3 R18, P2, PT, R48, 0xc000, RZ ;  /* 0x0000c00030129810 */ /* 0x000fc60007f5e0ff */
[----:B------:R-:W-:Y:S04]  /*28c0*/  LDGSTS.E [R101], desc[UR4][R84.64+-0x200] ;  /* 0x00000e0054657fae */ /* 0x000fe8000b9a1004 */
[----:B------:R1:W-:Y:S04]  /*28d0*/  LDGSTS.E [R19], desc[UR4][R66.64] ;  /* 0x0000000042137fae */ /* 0x0003e8000b9a1004 */
[----:B------:R-:W-:Y:S04]  /*28e0*/  LDGSTS.E [R20], desc[UR4][R64.64] ;  /* 0x0000000040147fae */ /* 0x000fe8000b9a1004 */
[----:B------:R2:W-:Y:S04]  /*28f0*/  LDGSTS.E [R21], desc[UR4][R62.64] ;  /* 0x000000003e157fae */ /* 0x0005e8000b9a1004 */
[----:B------:R3:W-:Y:S01]  /*2900*/  LDGSTS.E [R22], desc[UR4][R86.64+-0x400] ;  /* 0x00000c0056167fae */ /* 0x0007e2000b9a1004 */
[----:B-1----:R-:W-:-:S03]  /*2910*/  @!P1 IADD3.X R19, PT, PT, RZ, R49, RZ, P2, !PT ;  /* 0x00000031ff139210 */ /* 0x002fc600017fe4ff */
[----:B------:R-:W-:Y:S04]  /*2920*/  LDGSTS.E [R23], desc[UR4][R54.64] ;  /* 0x0000000036177fae */ /* 0x000fe8000b9a1004 */
[----:B------:R1:W-:Y:S01]  /*2930*/  LDGSTS.E [R24], desc[UR4][R72.64] ;  /* 0x0000000048187fae */ /* 0x0003e2000b9a1004 */
[----:B--2---:R-:W-:Y:S02]  /*2940*/  IADD3 R21, PT, PT, R8, -0x3, RZ ;  /* 0xfffffffd08157810 */ /* 0x004fe40007ffe0ff */
[----:B------:R-:W-:Y:S01]  /*2950*/  MOV R62, 0x400 ;  /* 0x00000400003e7802 */ /* 0x000fe20000000f00 */
[----:B------:R-:W-:Y:S01]  /*2960*/  LDGSTS.E [R25], desc[UR4][R74.64] ;  /* 0x000000004a197fae */ /* 0x000fe2000b9a1004 */
[----:B---3--:R-:W-:-:S03]  /*2970*/  SHF.L.U32 R22, R118, 0x3, RZ ;  /* 0x0000000376167819 */ /* 0x008fc600000006ff */
[----:B------:R-:W-:Y:S04]  /*2980*/  LDGSTS.E [R26], desc[UR4][R88.64+-0x600] ;  /* 0x00000a00581a7fae */ /* 0x000fe8000b9a1004 */
[----:B------:R-:W-:Y:S01]  /*2990*/  LDGSTS.E [R27], desc[UR4][R76.64] ;  /* 0x000000004c1b7fae */ /* 0x000fe2000b9a1004 */
[----:B-1----:R-:W-:-:S03]  /*29a0*/  IADD3 R24, PT, PT, R62, 0x5280, RZ ;  /* 0x000052803e187810 */ /* 0x002fc60007ffe0ff */
[----:B------:R-:W-:Y:S04]  /*29b0*/  LDGSTS.E [R98], desc[UR4][R78.64] ;  /* 0x000000004e627fae */ /* 0x000fe8000b9a1004 */
[----:B------:R-:W-:Y:S04]  /*29c0*/  LDGSTS.E [R99], desc[UR4][R80.64] ;  /* 0x0000000050637fae */ /* 0x000fe8000b9a1004 */
[----:B------:R-:W-:Y:S04]  /*29d0*/  LDGSTS.E [R115], desc[UR4][R92.64+-0x800] ;  /* 0x000008005c737fae */ /* 0x000fe8000b9a1004 */
[----:B------:R-:W-:Y:S04]  /*29e0*/  LDGSTS.E [R95], desc[UR4][R90.64] ;  /* 0x000000005a5f7fae */ /* 0x000fe8000b9a1004 */
[----:B------:R1:W-:Y:S01]  /*29f0*/  @!P1 LDGSTS.E [R97], desc[UR4][R18.64+-0x180] ;  /* 0x00000e8012619fae */ /* 0x0003e2000b9a1004 */
[----:B------:R-:W-:-:S03]  /*2a00*/  ISETP.GE.U32.AND P1, PT, R8, 0x3, PT ;  /* 0x000000030800780c */ /* 0x000fc60003f26070 */
[----:B------:R-:W0:Y:S01]  /*2a10*/  LDGDEPBAR ;  /* 0x00000000000079af */ /* 0x000e220000000000 */
[----:B------:R-:W-:Y:S02]  /*2a20*/  SEL R20, R8, R21, !P1 ;  /* 0x0000001508147207 */ /* 0x000fe40004800000 */
[----:B------:R-:W-:Y:S01]  /*2a30*/  LOP3.LUT R21, R22, 0x78, RZ, 0xc0, !PT ;  /* 0x0000007816157812 */ /* 0x000fe200078ec0ff */
[----:B------:R-:W2:Y:S01]  /*2a40*/  S2R R51, SR_CgaCtaId ;  /* 0x0000000000337919 */ /* 0x000ea20000008800 */
[----:B------:R-:W-:Y:S01]  /*2a50*/  IADD3 R8, PT, PT, R8, 0x1, RZ ;  /* 0x0000000108087810 */ /* 0x000fe20007ffe0ff */
[C---:B------:R-:W-:Y:S01]  /*2a60*/  IMAD R63, R20.reuse, 0x6e0, R107 ;  /* 0x000006e0143f7824 */ /* 0x040fe200078e026b */
[----:B-1----:R-:W-:Y:S02]  /*2a70*/  LEA R18, R20, R21, 0xd ;  /* 0x0000001514127211 */ /* 0x002fe400078e68ff */
[----:B------:R-:W-:Y:S01]  /*2a80*/  ISETP.NE.AND P1, PT, R8, 0x6, PT ;  /* 0x000000060800780c */ /* 0x000fe20003f25270 */
[----:B------:R-:W-:-:S04]  /*2a90*/  DEPBAR.LE SB0, 0x2 ;  /* 0x000080800000791a */ /* 0x000fc80000000000 */
[C---:B--2---:R-:W-:Y:S02]  /*2aa0*/  LEA R62, R51.reuse, R62, 0x18 ;  /* 0x0000003e333e7211 */ /* 0x044fe400078ec0ff */
[----:B------:R-:W-:Y:S02]  /*2ab0*/  LEA R19, R51, R24, 0x18 ;  /* 0x0000001833137211 */ /* 0x000fe400078ec0ff */
[----:B------:R-:W-:Y:S01]  /*2ac0*/  LEA R63, R63, R62, 0x2 ;  /* 0x0000003e3f3f7211 */ /* 0x000fe200078e10ff */
[----:B------:R-:W-:Y:S01]  /*2ad0*/  BAR.SYNC.DEFER_BLOCKING 0x0 ;  /* 0x0000000000007b1d */ /* 0x000fe20000010000 */
[----:B------:R-:W-:-:S05]  /*2ae0*/  IADD3 R18, PT, PT, R19, R18, RZ ;  /* 0x0000001213127210 */ /* 0x000fca0007ffe0ff */
[----:B------:R-:W-:Y:S04]  /*2af0*/  LDS.64 R72, [R18] ;  /* 0x0000000012487984 */ /* 0x000fe80000000a00 */
[----:B------:R-:W1:Y:S04]  /*2b00*/  LDS.128 R20, [R63] ;  /* 0x000000003f147984 */ /* 0x000e680000000c00 */
[----:B------:R-:W2:Y:S04]  /*2b10*/  LDS.64 R70, [R18+0x80] ;  /* 0x0000800012467984 */ /* 0x000ea80000000a00 */
[----:B------:R-:W3:Y:S04]  /*2b20*/  LDS.128 R24, [R63+0x100] ;  /* 0x000100003f187984 */ /* 0x000ee80000000c00 */
[----:B------:R-:W4:Y:S04]  /*2b30*/  LDS.128 R48, [R63+0x200] ;  /* 0x000200003f307984 */ /* 0x000f280000000c00 */
[----:B------:R-:W5:Y:S04]  /*2b40*/  LDS.64 R68, [R18+0x100] ;  /* 0x0001000012447984 */ /* 0x000f680000000a00 */
[----:B------:R-:W5:Y:S04]  /*2b50*/  LDS.64 R66, [R18+0x180] ;  /* 0x0001800012427984 */ /* 0x000f680000000a00 */
[----:B------:R-:W5:Y:S04]  /*2b60*/  LDS.128 R52, [R63+0x300] ;  /* 0x000300003f347984 */ /* 0x000f680000000c00 */
[----:B------:R-:W5:Y:S04]  /*2b70*/  LDS.64 R64, [R18+0x200] ;  /* 0x0002000012407984 */ /* 0x000f680000000a00 */
[----:B------:R-:W-:Y:S01]  /*2b80*/  LDS.64 R74, [R18+0x380] ;  /* 0x00038000124a7984 */ /* 0x000fe20000000a00 */
[C---:B-1----:R-:W-:Y:S01]  /*2b90*/  FFMA R85, R20.reuse, R72, R14 ;  /* 0x0000004814557223 */ /* 0x042fe2000000000e */
[C---:B------:R-:W-:Y:S01]  /*2ba0*/  FFMA R2, R20.reuse, R73, R2 ;  /* 0x0000004914027223 */ /* 0x040fe20000000002 */
[C---:B--2---:R-:W-:Y:S01]  /*2bb0*/  FFMA R77, R20.reuse, R70, R4 ;  /* 0x00000046144d7223 */ /* 0x044fe20000000004 */
[----:B------:R-:W-:Y:S01]  /*2bc0*/  FFMA R20, R20, R71, R11 ;  /* 0x0000004714147223 */ /* 0x000fe2000000000b */
[----:B---3--:R-:W-:Y:S01]  /*2bd0*/  FFMA R10, R24, R73, R10 ;  /* 0x00000049180a7223 */ /* 0x008fe2000000000a */
[-C--:B------:R-:W-:Y:S01]  /*2be0*/  FFMA R17, R72, R24.reuse, R17 ;  /* 0x0000001848117223 */ /* 0x080fe20000000011 */
[----:B------:R-:W-:Y:S01]  /*2bf0*/  FFMA R83, R70, R24, R15 ;  /* 0x0000001846537223 */ /* 0x000fe2000000000f */
[-C--:B------:R-:W-:Y:S01]  /*2c00*/  FFMA R76, R24, R71.reuse, R12 ;  /* 0x00000047184c7223 */ /* 0x080fe2000000000c */
[-C--:B----4-:R-:W-:Y:S01]  /*2c10*/  FFMA R5, R72, R48.reuse, R5 ;  /* 0x0000003048057223 */ /* 0x090fe20000000005 */
[C---:B------:R-:W-:Y:S01]  /*2c20*/  FFMA R0, R48.reuse, R71, R0 ;  /* 0x0000004730007223 */ /* 0x040fe20000000000 */
[----:B------:R-:W-:Y:S01]  /*2c30*/  FFMA R6, R48, R73, R6 ;  /* 0x0000004930067223 */ /* 0x000fe20000000006 */
[----:B------:R-:W-:Y:S01]  /*2c40*/  FFMA R9, R70, R48, R9 ;  /* 0x0000003046097223 */ /* 0x000fe20000000009 */
[C---:B-----5:R-:W-:Y:S01]  /*2c50*/  FFMA R85, R68.reuse, R21, R85 ;  /* 0x0000001544557223 */ /* 0x060fe20000000055 */
[----:B------:R-:W-:Y:S01]  /*2c60*/  FFMA R81, R21, R69, R2 ;  /* 0x0000004515517223 */ /* 0x000fe20000000002 */
[----:B------:R-:W-:Y:S01]  /*2c70*/  FFMA R87, R68, R49, R5 ;  /* 0x0000003144577223 */ /* 0x000fe20000000005 */
[----:B------:R-:W-:Y:S01]  /*2c80*/  FFMA R78, R69, R25, R10 ;  /* 0x00000019454e7223 */ /* 0x000fe2000000000a */
[----:B------:R-:W-:Y:S01]  /*2c90*/  FFMA R77, R66, R21, R77 ;  /* 0x00000015424d7223 */ /* 0x000fe2000000004d */
[----:B------:R-:W-:Y:S01]  /*2ca0*/  FFMA R79, R21, R67, R20 ;  /* 0x00000043154f7223 */ /* 0x000fe20000000014 */
[----:B------:R-:W1:Y:S01]  /*2cb0*/  LDS.64 R10, [R18+0x300] ;  /* 0x00030000120a7984 */ /* 0x000e620000000a00 */
[----:B------:R-:W-:Y:S01]  /*2cc0*/  FFMA R80, R67, R49, R0 ;  /* 0x0000003143507223 */ /* 0x000fe20000000000 */
[-C--:B------:R-:W-:Y:S01]  /*2cd0*/  FFMA R5, R72, R52.reuse, R16 ;  /* 0x0000003448057223 */ /* 0x080fe20000000010 */
[----:B------:R-:W-:Y:S01]  /*2ce0*/  FFMA R13, R70, R52, R13 ;  /* 0x00000034460d7223 */ /* 0x000fe2000000000d */
[----:B------:R-:W2:Y:S01]  /*2cf0*/  LDS.64 R20, [R18+0x280] ;  /* 0x0002800012147984 */ /* 0x000ea20000000a00 */
[C---:B------:R-:W-:Y:S01]  /*2d00*/  FFMA R0, R52.reuse, R73, R3 ;  /* 0x0000004934007223 */ /* 0x040fe20000000003 */
[----:B------:R-:W-:Y:S01]  /*2d10*/  FFMA R52, R52, R71, R7 ;  /* 0x0000004734347223 */ /* 0x000fe20000000007 */
[----:B------:R-:W-:Y:S01]  /*2d20*/  FFMA R15, R68, R25, R17 ;  /* 0x00000019440f7223 */ /* 0x000fe20000000011 */
[-C--:B------:R-:W-:Y:S01]  /*2d30*/  FFMA R9, R66, R49.reuse, R9 ;  /* 0x0000003142097223 */ /* 0x080fe20000000009 */
[----:B------:R-:W-:Y:S01]  /*2d40*/  FFMA R89, R69, R49, R6 ;  /* 0x0000003145597223 */ /* 0x000fe20000000006 */
[----:B------:R-:W-:Y:S01]  /*2d50*/  FFMA R71, R68, R53, R5 ;  /* 0x0000003544477223 */ /* 0x000fe20000000005 */
[CC--:B------:R-:W-:Y:S01]  /*2d60*/  FFMA R83, R66.reuse, R25.reuse, R83 ;  /* 0x0000001942537223 */ /* 0x0c0fe20000000053 */
[----:B------:R-:W-:Y:S01]  /*2d70*/  FFMA R76, R67, R25, R76 ;  /* 0x00000019434c7223 */ /* 0x000fe2000000004c */
[----:B------:R-:W-:Y:S01]  /*2d80*/  LDS.64 R48, [R18+0x400] ;  /* 0x0004000012307984 */ /* 0x000fe20000000a00 */
[-C--:B------:R-:W-:Y:S01]  /*2d90*/  FFMA R73, R66, R53.reuse, R13 ;  /* 0x0000003542497223 */ /* 0x080fe2000000000d */
[-C--:B------:R-:W-:Y:S01]  /*2da0*/  FFMA R69, R69, R53.reuse, R0 ;  /* 0x0000003545457223 */ /* 0x080fe20000000000 */
[----:B------:R-:W-:Y:S01]  /*2db0*/  FFMA R53, R67, R53, R52 ;  /* 0x0000003543357223 */ /* 0x000fe20000000034 */
[----:B------:R-:W3:Y:S01]  /*2dc0*/  LDS.128 R4, [R63+0x10] ;  /* 0x000010003f047984 */ /* 0x000ee20000000c00 */
[C---:B------:R-:W-:Y:S01]  /*2dd0*/  FFMA R52, R64.reuse, R26, R15 ;  /* 0x0000001a40347223 */ /* 0x040fe2000000000f */
[C---:B------:R-:W-:Y:S01]  /*2de0*/  FFMA R85, R64.reuse, R22, R85 ;  /* 0x0000001640557223 */ /* 0x040fe20000000055 */
[C---:B------:R-:W-:Y:S01]  /*2df0*/  FFMA R68, R64.reuse, R50, R87 ;  /* 0x0000003240447223 */ /* 0x040fe20000000057 */
[----:B------:R-:W4:Y:S01]  /*2e00*/  LDS.64 R24, [R18+0x480] ;  /* 0x0004800012187984 */ /* 0x000f220000000a00 */
[----:B------:R-:W-:Y:S01]  /*2e10*/  FFMA R70, R64, R54, R71 ;  /* 0x0000003640467223 */ /* 0x000fe20000000047 */
[----:B------:R-:W-:Y:S01]  /*2e20*/  FFMA R0, R22, R65, R81 ;  /* 0x0000004116007223 */ /* 0x000fe20000000051 */
[C---:B------:R-:W-:Y:S01]  /*2e30*/  FFMA R78, R65.reuse, R26, R78 ;  /* 0x0000001a414e7223 */ /* 0x040fe2000000004e */
[----:B------:R-:W5:Y:S01]  /*2e40*/  LDS.64 R16, [R18+0x500] ;  /* 0x0005000012107984 */ /* 0x000f620000000a00 */
[C---:B------:R-:W-:Y:S01]  /*2e50*/  FFMA R82, R65.reuse, R50, R89 ;  /* 0x0000003241527223 */ /* 0x040fe20000000059 */
[----:B------:R-:W-:-:S02]  /*2e60*/  FFMA R84, R65, R54, R69 ;  /* 0x0000003641547223 */ /* 0x000fc40000000045 */
[----:B------:R-:W5:Y:S04]  /*2e70*/  LDS.64 R2, [R18+0x580] ;  /* 0x0005800012027984 */ /* 0x000f680000000a00 */
[----:B------:R-:W5:Y:S04]  /*2e80*/  LDS.128 R12, [R63+0x110] ;  /* 0x000110003f0c7984 */ /* 0x000f680000000c00 */
[----:B------:R-:W5:Y:S01]  /*2e90*/  LDS.128 R64, [R63+0x210] ;  /* 0x000210003f407984 */ /* 0x000f620000000c00 */
[C---:B-1----:R-:W-:Y:S01]  /*2ea0*/  FFMA R81, R10.reuse, R51, R68 ;  /* 0x000000330a517223 */ /* 0x042fe20000000044 */
[----:B------:R-:W-:Y:S01]  /*2eb0*/  FFMA R0, R23, R11, R0 ;  /* 0x0000000b17007223 */ /* 0x000fe20000000000 */
[----:B------:R-:W-:Y:S01]  /*2ec0*/  FFMA R85, R10, R23, R85 ;  /* 0x000000170a557223 */ /* 0x000fe20000000055 */
[----:B------:R-:W-:Y:S01]  /*2ed0*/  FFMA R87, R11, R51, R82 ;  /* 0x000000330b577223 */ /* 0x000fe20000000052 */
[----:B--2---:R-:W-:Y:S01]  /*2ee0*/  FFMA R77, R20, R22, R77 ;  /* 0x00000016144d7223 */ /* 0x004fe2000000004d */
[----:B------:R-:W-:Y:S01]  /*2ef0*/  FFMA R22, R22, R21, R79 ;  /* 0x0000001516167223 */ /* 0x000fe2000000004f */
[CC--:B------:R-:W-:Y:S01]  /*2f00*/  FFMA R72, R20.reuse, R26.reuse, R83 ;  /* 0x0000001a14487223 */ /* 0x0c0fe20000000053 */
[C---:B------:R-:W-:Y:S01]  /*2f10*/  FFMA R76, R21.reuse, R26, R76 ;  /* 0x0000001a154c7223 */ /* 0x040fe2000000004c */
[-C--:B------:R-:W-:Y:S01]  /*2f20*/  FFMA R26, R20, R50.reuse, R9 ;  /* 0x00000032141a7223 */ /* 0x080fe20000000009 */
[----:B------:R-:W-:Y:S01]  /*2f30*/  FFMA R9, R10, R55, R70 ;  /* 0x000000370a097223 */ /* 0x000fe20000000046 */
[----:B------:R-:W-:Y:S01]  /*2f40*/  FFMA R80, R21, R50, R80 ;  /* 0x0000003215507223 */ /* 0x000fe20000000050 */
[----:B------:R-:W1:Y:S01]  /*2f50*/  LDS.128 R68, [R63+0x310] ;  /* 0x000310003f447984 */ /* 0x000e620000000c00 */
[----:B------:R-:W-:Y:S01]  /*2f60*/  FFMA R77, R74, R23, R77 ;  /* 0x000000174a4d7223 */ /* 0x000fe2000000004d */
[----:B------:R-:W-:Y:S01]  /*2f70*/  FFMA R22, R23, R75, R22 ;  /* 0x0000004b17167223 */ /* 0x000fe20000000016 */
[-C--:B------:R-:W-:Y:S01]  /*2f80*/  FFMA R20, R20, R54.reuse, R73 ;  /* 0x0000003614147223 */ /* 0x080fe20000000049 */
[----:B------:R-:W-:Y:S01]  /*2f90*/  FFMA R54, R21, R54, R53 ;  /* 0x0000003615367223 */ /* 0x000fe20000000035 */
[-C--:B------:R-:W-:Y:S01]  /*2fa0*/  FFMA R73, R10, R27.reuse, R52 ;  /* 0x0000001b0a497223 */ /* 0x080fe20000000034 */
[-C--:B------:R-:W-:Y:S01]  /*2fb0*/  FFMA R79, R11, R27.reuse, R78 ;  /* 0x0000001b0b4f7223 */ /* 0x080fe2000000004e */
[CC--:B------:R-:W-:Y:S01]  /*2fc0*/  FFMA R23, R74.reuse, R27.reuse, R72 ;  /* 0x0000001b4a177223 */ /* 0x0c0fe20000000048 */
[C---:B------:R-:W-:Y:S01]  /*2fd0*/  FFMA R76, R75.reuse, R27, R76 ;  /* 0x0000001b4b4c7223 */ /* 0x040fe2000000004c */
[-C--:B------:R-:W-:Y:S01]  /*2fe0*/  FFMA R83, R74, R51.reuse, R26 ;  /* 0x000000334a537223 */ /* 0x080fe2000000001a */
[----:B------:R-:W-:Y:S01]  /*2ff0*/  FFMA R80, R75, R51, R80 ;  /* 0x000000334b507223 */ /* 0x000fe20000000050 */
[C---:B---3--:R-:W-:Y:S01]  /*3000*/  FFMA R0, R4.reuse, R49, R0 ;  /* 0x0000003104007223 */ /* 0x048fe20000000000 */
[C---:B------:R-:W-:Y:S01]  /*3010*/  FFMA R27, R4.reuse, R48, R85 ;  /* 0x00000030041b7223 */ /* 0x040fe20000000055 */
[C---:B----4-:R-:W-:Y:S01]  /*3020*/  FFMA R51, R4.reuse, R24, R77 ;  /* 0x0000001804337223 */ /* 0x050fe2000000004d */
[----:B------:R-:W-:Y:S01]  /*3030*/  FFMA R22, R4, R25, R22 ;  /* 0x0000001904167223 */ /* 0x000fe20000000016 */
[-C--:B------:R-:W-:Y:S01]  /*3040*/  FFMA R21, R11, R55.reuse, R84 ;  /* 0x000000370b157223 */ /* 0x080fe20000000054 */
[-C--:B------:R-:W-:Y:S01]  /*3050*/  FFMA R89, R74, R55.reuse, R20 ;  /* 0x000000374a597223 */ /* 0x080fe20000000014 */
[----:B------:R-:W-:Y:S01]  /*3060*/  FFMA R54, R75, R55, R54 ;  /* 0x000000374b367223 */ /* 0x000fe20000000036 */
[----:B------:R-:W2:Y:S01]  /*3070*/  LDS.64 R10, [R18+0x600] ;  /* 0x00060000120a7984 */ /* 0x000ea20000000a00 */
[C---:B-----5:R-:W-:Y:S01]  /*3080*/  FFMA R55, R5.reuse, R17, R0 ;  /* 0x0000001105377223 */ /* 0x060fe20000000000 */
[-C--:B------:R-:W-:Y:S01]  /*3090*/  FFMA R27, R16, R5.reuse, R27 ;  /* 0x00000005101b7223 */ /* 0x080fe2000000001b */
[----:B------:R-:W-:Y:S01]  /*30a0*/  FFMA R51, R2, R5, R51 ;  /* 0x0000000502337223 */ /* 0x000fe20000000033 */
[----:B------:R-:W-:Y:S01]  /*30b0*/  FFMA R53, R5, R3, R22 ;  /* 0x0000000305357223 */ /* 0x000fe20000000016 */
[----:B------:R-:W-:Y:S01]  /*30c0*/  FFMA R0, R12, R49, R79 ;  /* 0x000000310c007223 */ /* 0x000fe2000000004f */
[----:B------:R-:W3:Y:S01]  /*30d0*/  LDS.64 R4, [R18+0x680] ;  /* 0x0006800012047984 */ /* 0x000ee20000000a00 */
[-C--:B------:R-:W-:Y:S01]  /*30e0*/  FFMA R73, R48, R12.reuse, R73 ;  /* 0x0000000c30497223 */ /* 0x080fe20000000049 */
[----:B------:R-:W-:Y:S01]  /*30f0*/  FFMA R23, R24, R12, R23 ;  /* 0x0000000c18177223 */ /* 0x000fe20000000017 */
[----:B------:R-:W-:Y:S01]  /*3100*/  FFMA R76, R12, R25, R76 ;  /* 0x000000190c4c7223 */ /* 0x000fe2000000004c */
[-C--:B------:R-:W-:Y:S01]  /*3110*/  FFMA R50, R17, R13.reuse, R0 ;  /* 0x0000000d11327223 */ /* 0x080fe20000000000 */
[-C--:B------:R-:W-:Y:S01]  /*3120*/  FFMA R77, R16, R13.reuse, R73 ;  /* 0x0000000d104d7223 */ /* 0x080fe20000000049 */
[-C--:B------:R-:W-:Y:S01]  /*3130*/  FFMA R75, R2, R13.reuse, R23 ;  /* 0x0000000d024b7223 */ /* 0x080fe20000000017 */
[----:B------:R-:W-:Y:S01]  /*3140*/  FFMA R0, R3, R13, R76 ;  /* 0x0000000d03007223 */ /* 0x000fe2000000004c */
[----:B------:R-:W4:Y:S01]  /*3150*/  LDS.64 R72, [R18+0x780] ;  /* 0x0007800012487984 */ /* 0x000f220000000a00 */
[----:B------:R-:W-:Y:S01]  /*3160*/  FFMA R20, R64, R49, R87 ;  /* 0x0000003140147223 */ /* 0x000fe20000000057 */
[-C--:B------:R-:W-:Y:S01]  /*3170*/  FFMA R81, R48, R64.reuse, R81 ;  /* 0x0000004030517223 */ /* 0x080fe20000000051 */
[----:B------:R-:W-:Y:S01]  /*3180*/  FFMA R83, R24, R64, R83 ;  /* 0x0000004018537223 */ /* 0x000fe20000000053 */
[----:B------:R-:W5:Y:S01]  /*3190*/  LDS.64 R12, [R18+0x700] ;  /* 0x00070000120c7984 */ /* 0x000f620000000a00 */
[C---:B------:R-:W-:Y:S01]  /*31a0*/  FFMA R79, R17.reuse, R65, R20 ;  /* 0x00000041114f7223 */ /* 0x040fe20000000014 */
[----:B------:R-:W-:Y:S01]  /*31b0*/  FFMA R80, R64, R25, R80 ;  /* 0x0000001940507223 */ /* 0x000fe20000000050 */
[----:B------:R-:W-:Y:S01]  /*31c0*/  FFMA R81, R16, R65, R81 ;  /* 0x0000004110517223 */ /* 0x000fe20000000051 */
[-C--:B-1----:R-:W-:Y:S01]  /*31d0*/  FFMA R9, R48, R68.reuse, R9 ;  /* 0x0000004430097223 */ /* 0x082fe20000000009 */
[----:B------:R-:W-:Y:S01]  /*31e0*/  FFMA R20, R68, R49, R21 ;  /* 0x0000003144147223 */ /* 0x000fe20000000015 */
[----:B------:R-:W-:Y:S01]  /*31f0*/  FFMA R89, R24, R68, R89 ;  /* 0x0000004418597223 */ /* 0x000fe20000000059 */
[----:B------:R-:W-:Y:S01]  /*3200*/  FFMA R54, R68, R25, R54 ;  /* 0x0000001944367223 */ /* 0x000fe20000000036 */
[-C--:B------:R-:W-:Y:S01]  /*3210*/  FFMA R25, R16, R69.reuse, R9 ;  /* 0x0000004510197223 */ /* 0x080fe20000000009 */
[-C--:B------:R-:W-:Y:S01]  /*3220*/  FFMA R49, R17, R69.reuse, R20 ;  /* 0x0000004511317223 */ /* 0x080fe20000000014 */
[CC--:B------:R-:W-:Y:S01]  /*3230*/  FFMA R89, R2.reuse, R69.reuse, R89 ;  /* 0x0000004502597223 */ /* 0x0c0fe20000000059 */
[C---:B------:R-:W-:Y:S01]  /*3240*/  FFMA R84, R3.reuse, R69, R54 ;  /* 0x0000004503547223 */ /* 0x040fe20000000036 */
[-C--:B------:R-:W-:Y:S01]  /*3250*/  FFMA R83, R2, R65.reuse, R83 ;  /* 0x0000004102537223 */ /* 0x080fe20000000053 */
[----:B------:R-:W-:Y:S01]  /*3260*/  FFMA R80, R3, R65, R80 ;  /* 0x0000004103507223 */ /* 0x000fe20000000050 */
[----:B------:R-:W-:Y:S04]  /*3270*/  LDS.64 R68, [R18+0x800] ;  /* 0x0008000012447984 */ /* 0x000fe80000000a00 */
[----:B------:R-:W1:Y:S04]  /*3280*/  LDS.128 R20, [R63+0x20] ;  /* 0x000020003f147984 */ /* 0x000e680000000c00 */
[----:B------:R-:W1:Y:S01]  /*3290*/  LDS.64 R64, [R18+0x880] ;  /* 0x0008800012407984 */ /* 0x000e620000000a00 */
[C---:B--2---:R-:W-:Y:S01]  /*32a0*/  FFMA R9, R10.reuse, R6, R27 ;  /* 0x000000060a097223 */ /* 0x044fe2000000001b */
[C---:B------:R-:W-:Y:S01]  /*32b0*/  FFMA R52, R10.reuse, R14, R77 ;  /* 0x0000000e0a347223 */ /* 0x040fe2000000004d */
[C---:B------:R-:W-:Y:S01]  /*32c0*/  FFMA R54, R10.reuse, R66, R81 ;  /* 0x000000420a367223 */ /* 0x040fe20000000051 */
[----:B------:R-:W-:Y:S01]  /*32d0*/  FFMA R86, R10, R70, R25 ;  /* 0x000000460a567223 */ /* 0x000fe20000000019 */
[----:B------:R-:W-:Y:S01]  /*32e0*/  FFMA R10, R6, R11, R55 ;  /* 0x0000000b060a7223 */ /* 0x000fe20000000037 */
[C---:B------:R-:W-:Y:S01]  /*32f0*/  FFMA R76, R11.reuse, R14, R50 ;  /* 0x0000000e0b4c7223 */ /* 0x040fe20000000032 */
[C---:B------:R-:W-:Y:S01]  /*3300*/  FFMA R82, R11.reuse, R66, R79 ;  /* 0x000000420b527223 */ /* 0x040fe2000000004f */
[----:B------:R-:W-:Y:S01]  /*3310*/  FFMA R88, R11, R70, R49 ;  /* 0x000000460b587223 */ /* 0x000fe20000000031 */
[----:B------:R-:W2:Y:S01]  /*3320*/  LDS.64 R16, [R18+0x900] ;  /* 0x0009000012107984 */ /* 0x000ea20000000a00 */
[----:B---3--:R-:W-:Y:S01]  /*3330*/  FFMA R11, R4, R6, R51 ;  /* 0x00000006040b7223 */ /* 0x008fe20000000033 */
[----:B------:R-:W-:Y:S01]  /*3340*/  FFMA R6, R6, R5, R53 ;  /* 0x0000000506067223 */ /* 0x000fe20000000035 */
[-C--:B------:R-:W-:Y:S01]  /*3350*/  FFMA R74, R4, R14.reuse, R75 ;  /* 0x0000000e044a7223 */ /* 0x080fe2000000004b */
[----:B------:R-:W3:Y:S01]  /*3360*/  LDS.64 R2, [R18+0x980] ;  /* 0x0009800012027984 */ /* 0x000ee20000000a00 */
[----:B------:R-:W-:Y:S01]  /*3370*/  FFMA R14, R5, R14, R0 ;  /* 0x0000000e050e7223 */ /* 0x000fe20000000000 */
[----:B----4-:R-:W-:Y:S01]  /*3380*/  FFMA R75, R72, R7, R11 ;  /* 0x00000007484b7223 */ /* 0x010fe2000000000b */
[C---:B------:R-:W-:Y:S01]  /*3390*/  FFMA R6, R7.reuse, R73, R6 ;  /* 0x0000004907067223 */ /* 0x040fe20000000006 */
[----:B------:R-:W4:Y:S01]  /*33a0*/  LDS.128 R24, [R63+0x120] ;  /* 0x000120003f187984 */ /* 0x000f220000000c00 */
[C---:B-----5:R-:W-:Y:S01]  /*33b0*/  FFMA R77, R12.reuse, R15, R52 ;  /* 0x0000000f0c4d7223 */ /* 0x060fe20000000034 */
[C---:B------:R-:W-:Y:S01]  /*33c0*/  FFMA R81, R12.reuse, R67, R54 ;  /* 0x000000430c517223 */ /* 0x040fe20000000036 */
[----:B------:R-:W-:Y:S01]  /*33d0*/  FFMA R0, R7, R13, R10 ;  /* 0x0000000d07007223 */ /* 0x000fe2000000000a */
[----:B------:R-:W5:Y:S01]  /*33e0*/  LDS.128 R48, [R63+0x220] ;  /* 0x000220003f307984 */ /* 0x000f620000000c00 */
[----:B------:R-:W-:Y:S01]  /*33f0*/  FFMA R9, R12, R7, R9 ;  /* 0x000000070c097223 */ /* 0x000fe20000000009 */
[C---:B------:R-:W-:Y:S01]  /*3400*/  FFMA R78, R4.reuse, R66, R83 ;  /* 0x00000042044e7223 */ /* 0x040fe20000000053 */
[-C--:B------:R-:W-:Y:S01]  /*3410*/  FFMA R4, R4, R70.reuse, R89 ;  /* 0x0000004604047223 */ /* 0x080fe20000000059 */
[----:B------:R-:W5:Y:S01]  /*3420*/  LDS.128 R52, [R63+0x320] ;  /* 0x000320003f347984 */ /* 0x000f620000000c00 */
[C---:B------:R-:W-:Y:S01]  /*3430*/  FFMA R84, R5.reuse, R70, R84 ;  /* 0x0000004605547223 */ /* 0x040fe20000000054 */
[----:B------:R-:W-:Y:S01]  /*3440*/  FFMA R80, R5, R66, R80 ;  /* 0x0000004205507223 */ /* 0x000fe20000000050 */
[C---:B------:R-:W-:Y:S01]  /*3450*/  FFMA R79, R13.reuse, R15, R76 ;  /* 0x0000000f0d4f7223 */ /* 0x040fe2000000004c */
[----:B------:R-:W5:Y:S01]  /*3460*/  LDS.64 R10, [R18+0xa00] ;  /* 0x000a0000120a7984 */ /* 0x000f620000000a00 */
[----:B------:R-:W-:Y:S01]  /*3470*/  FFMA R85, R13, R67, R82 ;  /* 0x000000430d557223 */ /* 0x000fe20000000052 */
[-C--:B------:R-:W-:Y:S01]  /*3480*/  FFMA R7, R72, R15.reuse, R74 ;  /* 0x0000000f48077223 */ /* 0x080fe2000000004a */
[----:B------:R-:W-:Y:S01]  /*3490*/  FFMA R14, R73, R15, R14 ;  /* 0x0000000f490e7223 */ /* 0x000fe2000000000e */
[-C--:B------:R-:W-:Y:S01]  /*34a0*/  FFMA R5, R12, R71.reuse, R86 ;  /* 0x000000470c057223 */ /* 0x080fe20000000056 */
[-C--:B------:R-:W-:Y:S01]  /*34b0*/  FFMA R13, R13, R71.reuse, R88 ;  /* 0x000000470d0d7223 */ /* 0x080fe20000000058 */
[----:B------:R-:W-:Y:S01]  /*34c0*/  FFMA R87, R72, R71, R4 ;  /* 0x0000004748577223 */ /* 0x000fe20000000004 */
[C---:B-1----:R-:W-:Y:S01]  /*34d0*/  FFMA R9, R20.reuse, R68, R9 ;  /* 0x0000004414097223 */ /* 0x042fe20000000009 */
[----:B------:R-:W-:Y:S01]  /*34e0*/  FFMA R0, R20, R69, R0 ;  /* 0x0000004514007223 */ /* 0x000fe20000000000 */
[C---:B------:R-:W-:Y:S01]  /*34f0*/  FFMA R84, R73.reuse, R71, R84 ;  /* 0x0000004749547223 */ /* 0x040fe20000000054 */
[----:B------:R-:W-:Y:S01]  /*3500*/  FFMA R83, R72, R67, R78 ;  /* 0x0000004348537223 */ /* 0x000fe2000000004e */
[C---:B------:R-:W-:Y:S01]  /*3510*/  FFMA R75, R20.reuse, R64, R75 ;  /* 0x00000040144b7223 */ /* 0x040fe2000000004b */
[----:B------:R-:W-:Y:S01]  /*3520*/  FFMA R6, R20, R65, R6 ;  /* 0x0000004114067223 */ /* 0x000fe20000000006 */
[----:B------:R-:W-:-:S02]  /*3530*/  FFMA R80, R73, R67, R80 ;  /* 0x0000004349507223 */ /* 0x000fc40000000050 */
[----:B------:R-:W-:Y:S01]  /*3540*/  LDS.64 R72, [R18+0xb80] ;  /* 0x000b800012487984 */ /* 0x000fe20000000a00 */
[----:B--2---:R-:W-:Y:S01]  /*3550*/  FFMA R15, R16, R21, R9 ;  /* 0x00000015100f7223 */ /* 0x004fe20000000009 */
[C---:B------:R-:W-:Y:S01]  /*3560*/  FFMA R71, R21.reuse, R17, R0 ;  /* 0x0000001115477223 */ /* 0x040fe20000000000 */
[----:B---3--:R-:W-:Y:S01]  /*3570*/  FFMA R9, R2, R21, R75 ;  /* 0x0000001502097223 */ /* 0x008fe2000000004b */
[----:B------:R-:W-:Y:S02]  /*3580*/  FFMA R67, R21, R3, R6 ;  /* 0x0000000315437223 */ /* 0x000fe40000000006 */
[----:B------:R-:W1:Y:S01]  /*3590*/  LDS.64 R20, [R18+0xa80] ;  /* 0x000a800012147984 */ /* 0x000e620000000a00 */
[----:B----4-:R-:W-:Y:S01]  /*35a0*/  FFMA R0, R24, R69, R79 ;  /* 0x0000004518007223 */ /* 0x010fe2000000004f */
[-C--:B------:R-:W-:Y:S01]  /*35b0*/  FFMA R77, R68, R24.reuse, R77 ;  /* 0x00000018444d7223 */ /* 0x080fe2000000004d */
[----:B------:R-:W-:Y:S01]  /*35c0*/  FFMA R7, R64, R24, R7 ;  /* 0x0000001840077223 */ /* 0x000fe20000000007 */
[----:B------:R-:W-:Y:S01]  /*35d0*/  FFMA R14, R24, R65, R14 ;  /* 0x00000041180e7223 */ /* 0x000fe2000000000e */
[----:B-----5:R-:W-:Y:S01]  /*35e0*/  FFMA R4, R48, R69, R85 ;  /* 0x0000004530047223 */ /* 0x020fe20000000055 */
[CC--:B------:R-:W-:Y:S01]  /*35f0*/  FFMA R66, R17.reuse, R25.reuse, R0 ;  /* 0x0000001911427223 */ /* 0x0c0fe20000000000 */
[-C--:B------:R-:W-:Y:S01]  /*3600*/  FFMA R77, R16, R25.reuse, R77 ;  /* 0x00000019104d7223 */ /* 0x080fe2000000004d */
[----:B------:R-:W-:Y:S01]  /*3610*/  FFMA R75, R2, R25, R7 ;  /* 0x00000019024b7223 */ /* 0x000fe20000000007 */
[----:B------:R-:W-:Y:S01]  /*3620*/  FFMA R79, R17, R49, R4 ;  /* 0x00000031114f7223 */ /* 0x000fe20000000004 */
[----:B------:R-:W-:Y:S01]  /*3630*/  FFMA R0, R3, R25, R14 ;  /* 0x0000001903007223 */ /* 0x000fe2000000000e */
[-C--:B------:R-:W-:Y:S01]  /*3640*/  FFMA R5, R68, R52.reuse, R5 ;  /* 0x0000003444057223 */ /* 0x080fe20000000005 */
[----:B------:R-:W-:Y:S01]  /*3650*/  FFMA R4, R52, R69, R13 ;  /* 0x0000004534047223 */ /* 0x000fe2000000000d */
[----:B------:R-:W2:Y:S01]  /*3660*/  LDS.64 R24, [R18+0xb00] ;  /* 0x000b000012187984 */ /* 0x000ea20000000a00 */
[----:B------:R-:W-:Y:S01]  /*3670*/  FFMA R87, R64, R52, R87 ;  /* 0x0000003440577223 */ /* 0x000fe20000000057 */
[-C--:B------:R-:W-:Y:S01]  /*3680*/  FFMA R84, R52, R65.reuse, R84 ;  /* 0x0000004134547223 */ /* 0x080fe20000000054 */
[-C--:B------:R-:W-:Y:S01]  /*3690*/  FFMA R81, R68, R48.reuse, R81 ;  /* 0x0000003044517223 */ /* 0x080fe20000000051 */
[----:B------:R-:W-:Y:S01]  /*36a0*/  FFMA R83, R64, R48, R83 ;  /* 0x0000003040537223 */ /* 0x000fe20000000053 */
[----:B------:R-:W-:Y:S01]  /*36b0*/  FFMA R80, R48, R65, R80 ;  /* 0x0000004130507223 */ /* 0x000fe20000000050 */
[-C--:B------:R-:W-:Y:S01]  /*36c0*/  FFMA R13, R16, R53.reuse, R5 ;  /* 0x00000035100d7223 */ /* 0x080fe20000000005 */
[-C--:B------:R-:W-:Y:S01]  /*36d0*/  FFMA R87, R2, R53.reuse, R87 ;  /* 0x0000003502577223 */ /* 0x080fe20000000057 */
[-C--:B------:R-:W-:Y:S01]  /*36e0*/  FFMA R65, R17, R53.reuse, R4 ;  /* 0x0000003511417223 */ /* 0x080fe20000000004 */
[C---:B------:R-:W-:Y:S01]  /*36f0*/  FFMA R84, R3.reuse, R53, R84 ;  /* 0x0000003503547223 */ /* 0x040fe20000000054 */
[-C--:B------:R-:W-:Y:S01]  /*3700*/  FFMA R81, R16, R49.reuse, R81 ;  /* 0x0000003110517223 */ /* 0x080fe20000000051 */
[-C--:B------:R-:W-:Y:S01]  /*3710*/  FFMA R83, R2, R49.reuse, R83 ;  /* 0x0000003102537223 */ /* 0x080fe20000000053 */
[----:B------:R-:W-:Y:S01]  /*3720*/  FFMA R80, R3, R49, R80 ;  /* 0x0000003103507223 */ /* 0x000fe20000000050 */
[----:B------:R-:W-:Y:S01]  /*3730*/  LDS.64 R52, [R18+0xc00] ;  /* 0x000c000012347984 */ /* 0x000fe20000000a00 */
[C---:B------:R-:W-:Y:S01]  /*3740*/  FFMA R69, R10.reuse, R22, R15 ;  /* 0x000000160a457223 */ /* 0x040fe2000000000f */
[C---:B------:R-:W-:Y:S01]  /*3750*/  FFMA R86, R10.reuse, R54, R13 ;  /* 0x000000360a567223 */ /* 0x040fe2000000000d */
[C---:B------:R-:W-:Y:S01]  /*3760*/  FFMA R68, R10.reuse, R26, R77 ;  /* 0x0000001a0a447223 */ /* 0x040fe2000000004d */
[----:B------:R-:W3:Y:S01]  /*3770*/  LDS.128 R4, [R63+0x30] ;  /* 0x000030003f047984 */ /* 0x000ee20000000c00 */
[----:B------:R-:W-:Y:S01]  /*3780*/  FFMA R70, R10, R50, R81 ;  /* 0x000000320a467223 */ /* 0x000fe20000000051 */
[----:B------:R-:W-:Y:S01]  /*3790*/  FFMA R10, R22, R11, R71 ;  /* 0x0000000b160a7223 */ /* 0x000fe20000000047 */
[C---:B------:R-:W-:Y:S01]  /*37a0*/  FFMA R76, R11.reuse, R26, R66 ;  /* 0x0000001a0b4c7223 */ /* 0x040fe20000000042 */
[----:B------:R-:W4:Y:S01]  /*37b0*/  LDS.64 R48, [R18+0xc80] ;  /* 0x000c800012307984 */ /* 0x000f220000000a00 */
[C---:B------:R-:W-:Y:S01]  /*37c0*/  FFMA R82, R11.reuse, R50, R79 ;  /* 0x000000320b527223 */ /* 0x040fe2000000004f */
[----:B------:R-:W-:-:S02]  /*37d0*/  FFMA R88, R11, R54, R65 ;  /* 0x000000360b587223 */ /* 0x000fc40000000041 */
[----:B------:R-:W5:Y:S01]  /*37e0*/  LDS.64 R16, [R18+0xd00] ;  /* 0x000d000012107984 */ /* 0x000f620000000a00 */
[----:B-1----:R-:W-:Y:S01]  /*37f0*/  FFMA R11, R20, R22, R9 ;  /* 0x00000016140b7223 */ /* 0x002fe20000000009 */
[----:B------:R-:W-:Y:S02]  /*3800*/  FFMA R22, R22, R21, R67 ;  /* 0x0000001516167223 */ /* 0x000fe40000000043 */
[----:B------:R-:W1:Y:S01]  /*3810*/  LDS.64 R2, [R18+0xd80] ;  /* 0x000d800012027984 */ /* 0x000e620000000a00 */
[CC--:B------:R-:W-:Y:S01]  /*3820*/  FFMA R74, R20.reuse, R26.reuse, R75 ;  /* 0x0000001a144a7223 */ /* 0x0c0fe2000000004b */
[C---:B------:R-:W-:Y:S01]  /*3830*/  FFMA R26, R21.reuse, R26, R0 ;  /* 0x0000001a151a7223 */ /* 0x040fe20000000000 */
[C---:B------:R-:W-:Y:S01]  /*3840*/  FFMA R80, R21.reuse, R50, R80 ;  /* 0x0000003215507223 */ /* 0x040fe20000000050 */
[----:B------:R-:W1:Y:S01]  /*3850*/  LDS.128 R12, [R63+0x130] ;  /* 0x000130003f0c7984 */ /* 0x000e620000000c00 */
[----:B------:R-:W-:Y:S01]  /*3860*/  FFMA R84, R21, R54, R84 ;  /* 0x0000003615547223 */ /* 0x000fe20000000054 */
[----:B------:R-:W-:Y:S01]  /*3870*/  FFMA R78, R20, R50, R83 ;  /* 0x00000032144e7223 */ /* 0x000fe20000000053 */
[----:B------:R-:W-:Y:S01]  /*3880*/  FFMA R75, R72, R23, R11 ;  /* 0x00000017484b7223 */ /* 0x000fe2000000000b */
[----:B------:R-:W1:Y:S01]  /*3890*/  LDS.128 R64, [R63+0x230] ;  /* 0x000230003f407984 */ /* 0x000e620000000c00 */
[C---:B------:R-:W-:Y:S01]  /*38a0*/  FFMA R22, R23.reuse, R73, R22 ;  /* 0x0000004917167223 */ /* 0x040fe20000000016 */
[----:B------:R-:W-:Y:S01]  /*38b0*/  FFMA R20, R20, R54, R87 ;  /* 0x0000003614147223 */ /* 0x000fe20000000057 */
[C---:B--2---:R-:W-:Y:S01]  /*38c0*/  FFMA R21, R24.reuse, R23, R69 ;  /* 0x0000001718157223 */ /* 0x044fe20000000045 */
[C---:B------:R-:W-:Y:S01]  /*38d0*/  FFMA R77, R24.reuse, R27, R68 ;  /* 0x0000001b184d7223 */ /* 0x040fe20000000044 */
[----:B------:R-:W-:Y:S01]  /*38e0*/  FFMA R81, R24, R51, R70 ;  /* 0x0000003318517223 */ /* 0x000fe20000000046 */
[----:B------:R-:W-:Y:S01]  /*38f0*/  FFMA R0, R23, R25, R10 ;  /* 0x0000001917007223 */ /* 0x000fe2000000000a */
[----:B------:R-:W2:Y:S01]  /*3900*/  LDS.128 R68, [R63+0x330] ;  /* 0x000330003f447984 */ /* 0x000ea20000000c00 */
[-C--:B------:R-:W-:Y:S01]  /*3910*/  FFMA R85, R25, R51.reuse, R82 ;  /* 0x0000003319557223 */ /* 0x080fe20000000052 */
[CC--:B------:R-:W-:Y:S01]  /*3920*/  FFMA R83, R72.reuse, R51.reuse, R78 ;  /* 0x0000003348537223 */ /* 0x0c0fe2000000004e */
[----:B------:R-:W-:Y:S01]  /*3930*/  FFMA R80, R73, R51, R80 ;  /* 0x0000003349507223 */ /* 0x000fe20000000050 */
[-C--:B------:R-:W-:Y:S01]  /*3940*/  FFMA R79, R25, R27.reuse, R76 ;  /* 0x0000001b194f7223 */ /* 0x080fe2000000004c */
[-C--:B------:R-:W-:Y:S01]  /*3950*/  FFMA R23, R72, R27.reuse, R74 ;  /* 0x0000001b48177223 */ /* 0x080fe2000000004a */
[----:B------:R-:W-:Y:S01]  /*3960*/  FFMA R26, R73, R27, R26 ;  /* 0x0000001b491a7223 */ /* 0x000fe2000000001a */
[-C--:B------:R-:W-:Y:S01]  /*3970*/  FFMA R9, R24, R55.reuse, R86 ;  /* 0x0000003718097223 */ /* 0x080fe20000000056 */
[-C--:B------:R-:W-:Y:S01]  /*3980*/  FFMA R25, R25, R55.reuse, R88 ;  /* 0x0000003719197223 */ /* 0x080fe20000000058 */
[-C--:B------:R-:W-:Y:S01]  /*3990*/  FFMA R87, R72, R55.reuse, R20 ;  /* 0x0000003748577223 */ /* 0x080fe20000000014 */
[----:B------:R-:W-:Y:S01]  /*39a0*/  FFMA R84, R73, R55, R84 ;  /* 0x0000003749547223 */ /* 0x000fe20000000054 */
[----:B------:R-:W2:Y:S01]  /*39b0*/  LDS.64 R10, [R18+0xe00] ;  /* 0x000e0000120a7984 */ /* 0x000ea20000000a00 */
[C---:B---3--:R-:W-:Y:S01]  /*39c0*/  FFMA R0, R4.reuse, R53, R0 ;  /* 0x0000003504007223 */ /* 0x048fe20000000000 */
[----:B------:R-:W-:-:S02]  /*39d0*/  FFMA R21, R4, R52, R21 ;  /* 0x0000003404157223 */ /* 0x000fc40000000015 */
[----:B------:R-:W-:Y:S01]  /*39e0*/  LDS.64 R72, [R18+0xf80] ;  /* 0x000f800012487984 */ /* 0x000fe20000000a00 */
[C---:B----4-:R-:W-:Y:S01]  /*39f0*/  FFMA R51, R4.reuse, R48, R75 ;  /* 0x0000003004337223 */ /* 0x050fe2000000004b */
[----:B------:R-:W-:Y:S01]  /*3a00*/  FFMA R22, R4, R49, R22 ;  /* 0x0000003104167223 */ /* 0x000fe20000000016 */
[C---:B-----5:R-:W-:Y:S01]  /*3a10*/  FFMA R75, R5.reuse, R17, R0 ;  /* 0x00000011054b7223 */ /* 0x060fe20000000000 */
[-C--:B------:R-:W-:Y:S01]  /*3a20*/  FFMA R27, R16, R5.reuse, R21 ;  /* 0x00000005101b7223 */ /* 0x080fe20000000015 */
[----:B-1----:R-:W-:Y:S01]  /*3a30*/  FFMA R51, R2, R5, R51 ;  /* 0x0000000502337223 */ /* 0x002fe20000000033 */
[----:B------:R-:W-:Y:S02]  /*3a40*/  FFMA R55, R5, R3, R22 ;  /* 0x0000000305377223 */ /* 0x000fe40000000016 */
[----:B------:R-:W1:Y:S01]  /*3a50*/  LDS.64 R4, [R18+0xe80] ;  /* 0x000e800012047984 */ /* 0x000e620000000a00 */
[-C--:B------:R-:W-:Y:S01]  /*3a60*/  FFMA R77, R52, R12.reuse, R77 ;  /* 0x0000000c344d7223 */ /* 0x080fe2000000004d */
[----:B------:R-:W-:Y:S01]  /*3a70*/  FFMA R0, R12, R53, R79 ;  /* 0x000000350c007223 */ /* 0x000fe2000000004f */
[----:B------:R-:W-:Y:S01]  /*3a80*/  FFMA R23, R48, R12, R23 ;  /* 0x0000000c30177223 */ /* 0x000fe20000000017 */
[----:B------:R-:W-:Y:S01]  /*3a90*/  FFMA R26, R12, R49, R26 ;  /* 0x000000310c1a7223 */ /* 0x000fe2000000001a */
[-C--:B------:R-:W-:Y:S01]  /*3aa0*/  FFMA R79, R16, R13.reuse, R77 ;  /* 0x0000000d104f7223 */ /* 0x080fe2000000004d */
[-C--:B------:R-:W-:Y:S01]  /*3ab0*/  FFMA R50, R17, R13.reuse, R0 ;  /* 0x0000000d11327223 */ /* 0x080fe20000000000 */
[-C--:B------:R-:W-:Y:S01]  /*3ac0*/  FFMA R77, R2, R13.reuse, R23 ;  /* 0x0000000d024d7223 */ /* 0x080fe20000000017 */
[----:B------:R-:W-:Y:S01]  /*3ad0*/  FFMA R0, R3, R13, R26 ;  /* 0x0000000d03007223 */ /* 0x000fe2000000001a */
[----:B------:R-:W-:Y:S01]  /*3ae0*/  FFMA R20, R64, R53, R85 ;  /* 0x0000003540147223 */ /* 0x000fe20000000055 */
[----:B------:R-:W3:Y:S01]  /*3af0*/  LDS.64 R12, [R18+0xf00] ;  /* 0x000f0000120c7984 */ /* 0x000ee20000000a00 */
[C---:B------:R-:W-:Y:S01]  /*3b00*/  FFMA R81, R52.reuse, R64, R81 ;  /* 0x0000004034517223 */ /* 0x040fe20000000051 */
[-C--:B--2---:R-:W-:Y:S01]  /*3b10*/  FFMA R9, R52, R68.reuse, R9 ;  /* 0x0000004434097223 */ /* 0x084fe20000000009 */
[C---:B------:R-:W-:Y:S01]  /*3b20*/  FFMA R85, R17.reuse, R65, R20 ;  /* 0x0000004111557223 */ /* 0x040fe20000000014 */
[----:B------:R-:W-:Y:S01]  /*3b30*/  FFMA R20, R68, R53, R25 ;  /* 0x0000003544147223 */ /* 0x000fe20000000019 */
[----:B------:R-:W-:Y:S01]  /*3b40*/  FFMA R87, R48, R68, R87 ;  /* 0x0000004430577223 */ /* 0x000fe20000000057 */
[-C--:B------:R-:W-:Y:S01]  /*3b50*/  FFMA R84, R68, R49.reuse, R84 ;  /* 0x0000003144547223 */ /* 0x080fe20000000054 */
[----:B------:R-:W-:Y:S01]  /*3b60*/  FFMA R83, R48, R64, R83 ;  /* 0x0000004030537223 */ /* 0x000fe20000000053 */
[----:B------:R-:W-:Y:S01]  /*3b70*/  FFMA R80, R64, R49, R80 ;  /* 0x0000003140507223 */ /* 0x000fe20000000050 */
[C---:B------:R-:W-:Y:S01]  /*3b80*/  FFMA R81, R16.reuse, R65, R81 ;  /* 0x0000004110517223 */ /* 0x040fe20000000051 */
[-C--:B------:R-:W-:Y:S01]  /*3b90*/  FFMA R25, R16, R69.reuse, R9 ;  /* 0x0000004510197223 */ /* 0x080fe20000000009 */
[-C--:B------:R-:W-:Y:S01]  /*3ba0*/  FFMA R49, R17, R69.reuse, R20 ;  /* 0x0000004511317223 */ /* 0x080fe20000000014 */
[CC--:B------:R-:W-:Y:S01]  /*3bb0*/  FFMA R87, R2.reuse, R69.reuse, R87 ;  /* 0x0000004502577223 */ /* 0x0c0fe20000000057 */
[C---:B------:R-:W-:Y:S01]  /*3bc0*/  FFMA R84, R3.reuse, R69, R84 ;  /* 0x0000004503547223 */ /* 0x040fe20000000054 */
[----:B------:R-:W-:Y:S01]  /*3bd0*/  LDS.128 R20, [R63+0x40] ;  /* 0x000040003f147984 */ /* 0x000fe20000000c00 */
[-C--:B------:R-:W-:Y:S01]  /*3be0*/  FFMA R83, R2, R65.reuse, R83 ;  /* 0x0000004102537223 */ /* 0x080fe20000000053 */
[----:B------:R-:W-:Y:S01]  /*3bf0*/  FFMA R80, R3, R65, R80 ;  /* 0x0000004103507223 */ /* 0x000fe20000000050 */
[C---:B------:R-:W-:Y:S01]  /*3c00*/  FFMA R9, R10.reuse, R6, R27 ;  /* 0x000000060a097223 */ /* 0x040fe2000000001b */
[----:B------:R-:W2:Y:S01]  /*3c10*/  LDS.64 R68, [R18+0x1000] ;  /* 0x0010000012447984 */ /* 0x000ea20000000a00 */
[C---:B------:R-:W-:Y:S01]  /*3c20*/  FFMA R52, R10.reuse, R14, R79 ;  /* 0x0000000e0a347223 */ /* 0x040fe2000000004f */
[C---:B------:R-:W-:Y:S01]  /*3c30*/  FFMA R54, R10.reuse, R66, R81 ;  /* 0x000000420a367223 */ /* 0x040fe20000000051 */
[----:B------:R-:W-:Y:S01]  /*3c40*/  FFMA R86, R10, R70, R25 ;  /* 0x000000460a567223 */ /* 0x000fe20000000019 */
[----:B------:R-:W4:Y:S01]  /*3c50*/  LDS.64 R64, [R18+0x1080] ;  /* 0x0010800012407984 */ /* 0x000f220000000a00 */
[----:B------:R-:W-:Y:S01]  /*3c60*/  FFMA R10, R6, R11, R75 ;  /* 0x0000000b060a7223 */ /* 0x000fe2000000004b */
[C---:B------:R-:W-:Y:S01]  /*3c70*/  FFMA R76, R11.reuse, R14, R50 ;  /* 0x0000000e0b4c7223 */ /* 0x040fe20000000032 */
[C---:B------:R-:W-:Y:S01]  /*3c80*/  FFMA R82, R11.reuse, R66, R85 ;  /* 0x000000420b527223 */ /* 0x040fe20000000055 */
[----:B------:R-:W-:Y:S01]  /*3c90*/  FFMA R88, R11, R70, R49 ;  /* 0x000000460b587223 */ /* 0x000fe20000000031 */
[----:B------:R-:W5:Y:S01]  /*3ca0*/  LDS.64 R16, [R18+0x1100] ;  /* 0x0011000012107984 */ /* 0x000f620000000a00 */
[----:B-1----:R-:W-:-:S03]  /*3cb0*/  FFMA R11, R4, R6, R51 ;  /* 0x00000006040b7223 */ /* 0x002fc60000000033 */
[----:B------:R-:W1:Y:S01]  /*3cc0*/  LDS.128 R24, [R63+0x140] ;  /* 0x000140003f187984 */ /* 0x000e620000000c00 */
[-C--:B------:R-:W-:Y:S01]  /*3cd0*/  FFMA R74, R4, R14.reuse, R77 ;  /* 0x0000000e044a7223 */ /* 0x080fe2000000004d */
[----:B------:R-:W-:Y:S01]  /*3ce0*/  FFMA R6, R6, R5, R55 ;  /* 0x0000000506067223 */ /* 0x000fe20000000037 */
[----:B------:R-:W-:Y:S01]  /*3cf0*/  FFMA R14, R5, R14, R0 ;  /* 0x0000000e050e7223 */ /* 0x000fe20000000000 */
[----:B------:R-:W1:Y:S01]  /*3d00*/  LDS.128 R48, [R63+0x240] ;  /* 0x000240003f307984 */ /* 0x000e620000000c00 */
[----:B------:R-:W-:Y:S01]  /*3d10*/  FFMA R75, R72, R7, R11 ;  /* 0x00000007484b7223 */ /* 0x000fe2000000000b */
[----:B------:R-:W-:Y:S01]  /*3d20*/  FFMA R78, R4, R66, R83 ;  /* 0x00000042044e7223 */ /* 0x000fe20000000053 */
[C---:B------:R-:W-:Y:S01]  /*3d30*/  FFMA R6, R7.reuse, R73, R6 ;  /* 0x0000004907067223 */ /* 0x040fe20000000006 */
[----:B------:R-:W1:Y:S01]  /*3d40*/  LDS.64 R2, [R18+0x1180] ;  /* 0x0011800012027984 */ /* 0x000e620000000a00 */
[C---:B---3--:R-:W-:Y:S01]  /*3d50*/  FFMA R77, R12.reuse, R15, R52 ;  /* 0x0000000f0c4d7223 */ /* 0x048fe20000000034 */
[C---:B------:R-:W-:Y:S01]  /*3d60*/  FFMA R81, R12.reuse, R67, R54 ;  /* 0x000000430c517223 */ /* 0x040fe20000000036 */
[----:B------:R-:W-:Y:S01]  /*3d70*/  FFMA R0, R7, R13, R10 ;  /* 0x0000000d07007223 */ /* 0x000fe2000000000a */
[----:B------:R-:W3:Y:S01]  /*3d80*/  LDS.128 R52, [R63+0x340] ;  /* 0x000340003f347984 */ /* 0x000ee20000000c00 */
[----:B------:R-:W-:Y:S01]  /*3d90*/  FFMA R9, R12, R7, R9 ;  /* 0x000000070c097223 */ /* 0x000fe20000000009 */
[-C--:B------:R-:W-:Y:S01]  /*3da0*/  FFMA R4, R4, R70.reuse, R87 ;  /* 0x0000004604047223 */ /* 0x080fe20000000057 */
[----:B------:R-:W-:Y:S01]  /*3db0*/  FFMA R84, R5, R70, R84 ;  /* 0x0000004605547223 */ /* 0x000fe20000000054 */
[----:B------:R-:W3:Y:S01]  /*3dc0*/  LDS.64 R10, [R18+0x1200] ;  /* 0x00120000120a7984 */ /* 0x000ee20000000a00 */
[----:B------:R-:W-:Y:S01]  /*3dd0*/  FFMA R85, R13, R67, R82 ;  /* 0x000000430d557223 */ /* 0x000fe20000000052 */
[----:B------:R-:W-:Y:S01]  /*3de0*/  FFMA R80, R5, R66, R80 ;  /* 0x0000004205507223 */ /* 0x000fe20000000050 */
[-C--:B------:R-:W-:Y:S01]  /*3df0*/  FFMA R79, R13, R15.reuse, R76 ;  /* 0x0000000f0d4f7223 */ /* 0x080fe2000000004c */
[-C--:B------:R-:W-:Y:S01]  /*3e00*/  FFMA R7, R72, R15.reuse, R74 ;  /* 0x0000000f48077223 */ /* 0x080fe2000000004a */
[----:B------:R-:W-:Y:S01]  /*3e10*/  FFMA R14, R73, R15, R14 ;  /* 0x0000000f490e7223 */ /* 0x000fe2000000000e */
[-C--:B------:R-:W-:Y:S01]  /*3e20*/  FFMA R5, R12, R71.reuse, R86 ;  /* 0x000000470c057223 */ /* 0x080fe20000000056 */
[-C--:B------:R-:W-:Y:S01]  /*3e30*/  FFMA R13, R13, R71.reuse, R88 ;  /* 0x000000470d0d7223 */ /* 0x080fe20000000058 */
[CC--:B------:R-:W-:Y:S01]  /*3e40*/  FFMA R87, R72.reuse, R71.reuse, R4 ;  /* 0x0000004748577223 */ /* 0x0c0fe20000000004 */
[C---:B------:R-:W-:Y:S01]  /*3e50*/  FFMA R84, R73.reuse, R71, R84 ;  /* 0x0000004749547223 */ /* 0x040fe20000000054 */
[----:B------:R-:W-:Y:S01]  /*3e60*/  FFMA R83, R72, R67, R78 ;  /* 0x0000004348537223 */ /* 0x000fe2000000004e */
[C---:B--2---:R-:W-:Y:S01]  /*3e70*/  FFMA R0, R20.reuse, R69, R0 ;  /* 0x0000004514007223 */ /* 0x044fe20000000000 */
[C---:B------:R-:W-:Y:S01]  /*3e80*/  FFMA R9, R20.reuse, R68, R9 ;  /* 0x0000004414097223 */ /* 0x040fe20000000009 */
[----:B------:R-:W-:Y:S01]  /*3e90*/  FFMA R80, R73, R67, R80 ;  /* 0x0000004349507223 */ /* 0x000fe20000000050 */
[C---:B----4-:R-:W-:Y:S01]  /*3ea0*/  FFMA R75, R20.reuse, R64, R75 ;  /* 0x00000040144b7223 */ /* 0x050fe2000000004b */
[----:B------:R-:W-:Y:S01]  /*3eb0*/  FFMA R6, R20, R65, R6 ;  /* 0x0000004114067223 */ /* 0x000fe20000000006 */
[----:B------:R-:W-:Y:S01]  /*3ec0*/  LDS.64 R72, [R18+0x1380] ;  /* 0x0013800012487984 */ /* 0x000fe20000000a00 */
[----:B-----5:R-:W-:Y:S01]  /*3ed0*/  FFMA R71, R21, R17, R0 ;  /* 0x0000001115477223 */ /* 0x020fe20000000000 */
[----:B------:R-:W-:Y:S01]  /*3ee0*/  FFMA R15, R16, R21, R9 ;  /* 0x00000015100f7223 */ /* 0x000fe20000000009 */
[----:B-1----:R-:W-:Y:S01]  /*3ef0*/  FFMA R0, R24, R69, R79 ;  /* 0x0000004518007223 */ /* 0x002fe2000000004f */
[-C--:B------:R-:W-:Y:S01]  /*3f00*/  FFMA R77, R68, R24.reuse, R77 ;  /* 0x00000018444d7223 */ /* 0x080fe2000000004d */
[----:B------:R-:W-:Y:S01]  /*3f10*/  FFMA R7, R64, R24, R7 ;  /* 0x0000001840077223 */ /* 0x000fe20000000007 */
[----:B------:R-:W-:Y:S01]  /*3f20*/  FFMA R14, R24, R65, R14 ;  /* 0x00000041180e7223 */ /* 0x000fe2000000000e */
[----:B------:R-:W-:Y:S01]  /*3f30*/  FFMA R4, R48, R69, R85 ;  /* 0x0000004530047223 */ /* 0x000fe20000000055 */
[-C--:B------:R-:W-:Y:S01]  /*3f40*/  FFMA R66, R17, R25.reuse, R0 ;  /* 0x0000001911427223 */ /* 0x080fe20000000000 */
[----:B------:R-:W-:Y:S01]  /*3f50*/  FFMA R77, R16, R25, R77 ;  /* 0x00000019104d7223 */ /* 0x000fe2000000004d */
[----:B------:R-:W-:Y:S01]  /*3f60*/  FFMA R81, R68, R48, R81 ;  /* 0x0000003044517223 */ /* 0x000fe20000000051 */
[----:B------:R-:W-:Y:S01]  /*3f70*/  FFMA R9, R2, R21, R75 ;  /* 0x0000001502097223 */ /* 0x000fe2000000004b */
[----:B------:R-:W-:Y:S01]  /*3f80*/  FFMA R67, R21, R3, R6 ;  /* 0x0000000315437223 */ /* 0x000fe20000000006 */
[----:B------:R-:W-:Y:S01]  /*3f90*/  FFMA R79, R17, R49, R4 ;  /* 0x00000031114f7223 */ /* 0x000fe20000000004 */
[----:B------:R-:W1:Y:S01]  /*3fa0*/  LDS.64 R20, [R18+0x1280] ;  /* 0x0012800012147984 */ /* 0x000e620000000a00 */
[-C--:B---3--:R-:W-:Y:S01]  /*3fb0*/  FFMA R5, R68, R52.reuse, R5 ;  /* 0x0000003444057223 */ /* 0x088fe20000000005 */
[----:B------:R-:W-:Y:S01]  /*3fc0*/  FFMA R4, R52, R69, R13 ;  /* 0x0000004534047223 */ /* 0x000fe2000000000d */
[-C--:B------:R-:W-:Y:S01]  /*3fd0*/  FFMA R75, R2, R25.reuse, R7 ;  /* 0x00000019024b7223 */ /* 0x080fe20000000007 */
[----:B------:R-:W-:Y:S01]  /*3fe0*/  FFMA R0, R3, R25, R14 ;  /* 0x0000001903007223 */ /* 0x000fe2000000000e */
[----:B------:R-:W-:Y:S01]  /*3ff0*/  FFMA R87, R64, R52, R87 ;  /* 0x0000003440577223 */ /* 0x000fe20000000057 */
[-C--:B------:R-:W-:Y:S01]  /*4000*/  FFMA R84, R52, R65.reuse, R84 ;  /* 0x0000004134547223 */ /* 0x080fe20000000054 */
[----:B------:R-:W2:Y:S01]  /*4010*/  LDS.64 R24, [R18+0x1300] ;  /* 0x0013000012187984 */ /* 0x000ea20000000a00 */
        /* <DEDUP_REMOVED lines=20> */
[----:B------:R-:W5:Y:S04]  /*4160*/  LDS.64 R16, [R18+0x1500] ;  /* 0x0015000012107984 */ /* 0x000f680000000a00 */
[----:B------:R-:W5:Y:S04]  /*4170*/  LDS.64 R2, [R18+0x1580] ;  /* 0x0015800012027984 */ /* 0x000f680000000a00 */
[----:B------:R-:W5:Y:S01]  /*4180*/  LDS.128 R12, [R63+0x150] ;  /* 0x000150003f0c7984 */ /* 0x000f620000000c00 */
[----:B-1----:R-:W-:Y:S01]  /*4190*/  FFMA R11, R20, R22, R9 ;  /* 0x00000016140b7223 */ /* 0x002fe20000000009 */
[----:B------:R-:W-:Y:S01]  /*41a0*/  FFMA R22, R22, R21, R67 ;  /* 0x0000001516167223 */ /* 0x000fe20000000043 */
[CC--:B------:R-:W-:Y:S01]  /*41b0*/  FFMA R74, R20.reuse, R26.reuse, R75 ;  /* 0x0000001a144a7223 */ /* 0x0c0fe2000000004b */
[----:B------:R-:W1:Y:S01]  /*41c0*/  LDS.128 R64, [R63+0x250] ;  /* 0x000250003f407984 */ /* 0x000e620000000c00 */
[C---:B------:R-:W-:Y:S01]  /*41d0*/  FFMA R26, R21.reuse, R26, R0 ;  /* 0x0000001a151a7223 */ /* 0x040fe20000000000 */
[CC--:B------:R-:W-:Y:S01]  /*41e0*/  FFMA R78, R20.reuse, R50.reuse, R83 ;  /* 0x00000032144e7223 */ /* 0x0c0fe20000000053 */
[C---:B------:R-:W-:Y:S01]  /*41f0*/  FFMA R80, R21.reuse, R50, R80 ;  /* 0x0000003215507223 */ /* 0x040fe20000000050 */
[-C--:B------:R-:W-:Y:S01]  /*4200*/  FFMA R84, R21, R54.reuse, R84 ;  /* 0x0000003615547223 */ /* 0x080fe20000000054 */
[----:B------:R-:W-:Y:S01]  /*4210*/  FFMA R20, R20, R54, R87 ;  /* 0x0000003614147223 */ /* 0x000fe20000000057 */
[C---:B--2---:R-:W-:Y:S01]  /*4220*/  FFMA R75, R24.reuse, R23, R69 ;  /* 0x00000017184b7223 */ /* 0x044fe20000000045 */
[C---:B------:R-:W-:Y:S01]  /*4230*/  FFMA R77, R24.reuse, R27, R68 ;  /* 0x0000001b184d7223 */ /* 0x040fe20000000044 */
[----:B------:R-:W-:Y:S01]  /*4240*/  FFMA R81, R24, R51, R70 ;  /* 0x0000003318517223 */ /* 0x000fe20000000046 */
[----:B------:R-:W-:Y:S01]  /*4250*/  FFMA R0, R23, R25, R10 ;  /* 0x0000001917007223 */ /* 0x000fe2000000000a */
[C---:B------:R-:W-:Y:S01]  /*4260*/  FFMA R79, R25.reuse, R27, R76 ;  /* 0x0000001b194f7223 */ /* 0x040fe2000000004c */
[C---:B------:R-:W-:Y:S01]  /*4270*/  FFMA R85, R25.reuse, R51, R82 ;  /* 0x0000003319557223 */ /* 0x040fe20000000052 */
[----:B------:R-:W-:Y:S01]  /*4280*/  FFMA R21, R25, R55, R88 ;  /* 0x0000003719157223 */ /* 0x000fe20000000058 */
[----:B------:R-:W2:Y:S01]  /*4290*/  LDS.128 R68, [R63+0x350] ;  /* 0x000350003f447984 */ /* 0x000ea20000000c00 */
[C---:B------:R-:W-:Y:S01]  /*42a0*/  FFMA R25, R72.reuse, R23, R11 ;  /* 0x0000001748197223 */ /* 0x040fe2000000000b */
[----:B------:R-:W-:Y:S01]  /*42b0*/  FFMA R22, R23, R73, R22 ;  /* 0x0000004917167223 */ /* 0x000fe20000000016 */
[-C--:B------:R-:W-:Y:S01]  /*42c0*/  FFMA R83, R72, R51.reuse, R78 ;  /* 0x0000003348537223 */ /* 0x080fe2000000004e */
[C---:B------:R-:W-:Y:S01]  /*42d0*/  FFMA R80, R73.reuse, R51, R80 ;  /* 0x0000003349507223 */ /* 0x040fe20000000050 */
[-C--:B------:R-:W-:Y:S01]  /*42e0*/  FFMA R9, R24, R55.reuse, R86 ;  /* 0x0000003718097223 */ /* 0x080fe20000000056 */
[-C--:B------:R-:W-:Y:S01]  /*42f0*/  FFMA R51, R72, R55.reuse, R20 ;  /* 0x0000003748337223 */ /* 0x080fe20000000014 */
[C---:B------:R-:W-:Y:S01]  /*4300*/  FFMA R84, R73.reuse, R55, R84 ;  /* 0x0000003749547223 */ /* 0x040fe20000000054 */
[C---:B---3--:R-:W-:Y:S01]  /*4310*/  FFMA R0, R4.reuse, R53, R0 ;  /* 0x0000003504007223 */ /* 0x048fe20000000000 */
[C---:B------:R-:W-:Y:S01]  /*4320*/  FFMA R55, R4.reuse, R52, R75 ;  /* 0x0000003404377223 */ /* 0x040fe2000000004b */
[C---:B----4-:R-:W-:Y:S01]  /*4330*/  FFMA R25, R4.reuse, R48, R25 ;  /* 0x0000003004197223 */ /* 0x050fe20000000019 */
[----:B------:R-:W-:Y:S01]  /*4340*/  FFMA R22, R4, R49, R22 ;  /* 0x0000003104167223 */ /* 0x000fe20000000016 */
[-C--:B------:R-:W-:Y:S01]  /*4350*/  FFMA R23, R72, R27.reuse, R74 ;  /* 0x0000001b48177223 */ /* 0x080fe2000000004a */
[----:B------:R-:W-:Y:S01]  /*4360*/  FFMA R26, R73, R27, R26 ;  /* 0x0000001b491a7223 */ /* 0x000fe2000000001a */
[C---:B-----5:R-:W-:Y:S01]  /*4370*/  FFMA R75, R5.reuse, R17, R0 ;  /* 0x00000011054b7223 */ /* 0x060fe20000000000 */
[----:B------:R-:W3:Y:S01]  /*4380*/  LDS.64 R10, [R18+0x1600] ;  /* 0x00160000120a7984 */ /* 0x000ee20000000a00 */
[-C--:B------:R-:W-:Y:S01]  /*4390*/  FFMA R55, R16, R5.reuse, R55 ;  /* 0x0000000510377223 */ /* 0x080fe20000000037 */
[----:B------:R-:W-:Y:S01]  /*43a0*/  FFMA R27, R2, R5, R25 ;  /* 0x00000005021b7223 */ /* 0x000fe20000000019 */
[----:B------:R-:W-:Y:S01]  /*43b0*/  FFMA R73, R5, R3, R22 ;  /* 0x0000000305497223 */ /* 0x000fe20000000016 */
[----:B------:R-:W-:Y:S01]  /*43c0*/  LDS.64 R24, [R18+0x1780] ;  /* 0x0017800012187984 */ /* 0x000fe20000000a00 */
[----:B------:R-:W-:Y:S01]  /*43d0*/  FFMA R77, R52, R12, R77 ;  /* 0x0000000c344d7223 */ /* 0x000fe2000000004d */
[----:B------:R-:W-:-:S02]  /*43e0*/  FFMA R0, R12, R53, R79 ;  /* 0x000000350c007223 */ /* 0x000fc4000000004f */
[----:B------:R-:W4:Y:S01]  /*43f0*/  LDS.64 R4, [R18+0x1680] ;  /* 0x0016800012047984 */ /* 0x000f220000000a00 */
[----:B------:R-:W-:Y:S01]  /*4400*/  FFMA R23, R48, R12, R23 ;  /* 0x0000000c30177223 */ /* 0x000fe20000000017 */
[----:B------:R-:W-:Y:S01]  /*4410*/  FFMA R26, R12, R49, R26 ;  /* 0x000000310c1a7223 */ /* 0x000fe2000000001a */
[-C--:B------:R-:W-:Y:S01]  /*4420*/  FFMA R79, R16, R13.reuse, R77 ;  /* 0x0000000d104f7223 */ /* 0x080fe2000000004d */
[-C--:B------:R-:W-:Y:S01]  /*4430*/  FFMA R72, R17, R13.reuse, R0 ;  /* 0x0000000d11487223 */ /* 0x080fe20000000000 */
[-C--:B------:R-:W-:Y:S01]  /*4440*/  FFMA R77, R2, R13.reuse, R23 ;  /* 0x0000000d024d7223 */ /* 0x080fe20000000017 */
[----:B------:R-:W-:Y:S01]  /*4450*/  FFMA R0, R3, R13, R26 ;  /* 0x0000000d03007223 */ /* 0x000fe2000000001a */
[----:B-1----:R-:W-:Y:S01]  /*4460*/  FFMA R20, R64, R53, R85 ;  /* 0x0000003540147223 */ /* 0x002fe20000000055 */
[----:B------:R-:W1:Y:S01]  /*4470*/  LDS.64 R12, [R18+0x1700] ;  /* 0x00170000120c7984 */ /* 0x000e620000000a00 */
[-C--:B------:R-:W-:Y:S01]  /*4480*/  FFMA R81, R52, R64.reuse, R81 ;  /* 0x0000004034517223 */ /* 0x080fe20000000051 */
[----:B------:R-:W-:Y:S01]  /*4490*/  FFMA R83, R48, R64, R83 ;  /* 0x0000004030537223 */ /* 0x000fe20000000053 */
[----:B------:R-:W-:Y:S01]  /*44a0*/  FFMA R80, R64, R49, R80 ;  /* 0x0000003140507223 */ /* 0x000fe20000000050 */
[-C--:B------:R-:W-:Y:S01]  /*44b0*/  FFMA R85, R17, R65.reuse, R20 ;  /* 0x0000004111557223 */ /* 0x080fe20000000014 */
[-C--:B------:R-:W-:Y:S01]  /*44c0*/  FFMA R81, R16, R65.reuse, R81 ;  /* 0x0000004110517223 */ /* 0x080fe20000000051 */
[-C--:B------:R-:W-:Y:S01]  /*44d0*/  FFMA R83, R2, R65.reuse, R83 ;  /* 0x0000004102537223 */ /* 0x080fe20000000053 */
[----:B------:R-:W-:Y:S01]  /*44e0*/  FFMA R80, R3, R65, R80 ;  /* 0x0000004103507223 */ /* 0x000fe20000000050 */
[----:B------:R-:W-:Y:S01]  /*44f0*/  LDS.64 R22, [R18+0x1800] ;  /* 0x0018000012167984 */ /* 0x000fe20000000a00 */
[-C--:B--2---:R-:W-:Y:S01]  /*4500*/  FFMA R9, R52, R68.reuse, R9 ;  /* 0x0000004434097223 */ /* 0x084fe20000000009 */
[----:B------:R-:W-:Y:S01]  /*4510*/  FFMA R51, R48, R68, R51 ;  /* 0x0000004430337223 */ /* 0x000fe20000000033 */
[C---:B------:R-:W-:Y:S01]  /*4520*/  FFMA R20, R68.reuse, R53, R21 ;  /* 0x0000003544147223 */ /* 0x040fe20000000015 */
[----:B------:R-:W-:Y:S01]  /*4530*/  FFMA R84, R68, R49, R84 ;  /* 0x0000003144547223 */ /* 0x000fe20000000054 */
[-C--:B------:R-:W-:Y:S01]  /*4540*/  FFMA R53, R16, R69.reuse, R9 ;  /* 0x0000004510357223 */ /* 0x080fe20000000009 */
[-C--:B------:R-:W-:Y:S01]  /*4550*/  FFMA R65, R2, R69.reuse, R51 ;  /* 0x0000004502417223 */ /* 0x080fe20000000033 */
[-C--:B------:R-:W-:Y:S01]  /*4560*/  FFMA R87, R17, R69.reuse, R20 ;  /* 0x0000004511577223 */ /* 0x080fe20000000014 */
[----:B------:R-:W2:Y:S01]  /*4570*/  LDS.128 R48, [R63+0x60] ;  /* 0x000060003f307984 */ /* 0x000ea20000000c00 */
[----:B------:R-:W-:-:S03]  /*4580*/  FFMA R84, R3, R69, R84 ;  /* 0x0000004503547223 */ /* 0x000fc60000000054 */
[----:B------:R-:W5:Y:S01]  /*4590*/  LDS.64 R20, [R18+0x1880] ;  /* 0x0018800012147984 */ /* 0x000f620000000a00 */
[C---:B---3--:R-:W-:Y:S01]  /*45a0*/  FFMA R9, R10.reuse, R6, R55 ;  /* 0x000000060a097223 */ /* 0x048fe20000000037 */
[C---:B------:R-:W-:Y:S01]  /*45b0*/  FFMA R26, R10.reuse, R14, R79 ;  /* 0x0000000e0a1a7223 */ /* 0x040fe2000000004f */
[C---:B------:R-:W-:Y:S01]  /*45c0*/  FFMA R76, R10.reuse, R66, R81 ;  /* 0x000000420a4c7223 */ /* 0x040fe20000000051 */
[----:B------:R-:W-:Y:S01]  /*45d0*/  FFMA R78, R10, R70, R53 ;  /* 0x000000460a4e7223 */ /* 0x000fe20000000035 */
[----:B------:R-:W-:Y:S01]  /*45e0*/  FFMA R10, R6, R11, R75 ;  /* 0x0000000b060a7223 */ /* 0x000fe2000000004b */
[C---:B------:R-:W-:Y:S01]  /*45f0*/  FFMA R68, R11.reuse, R14, R72 ;  /* 0x0000000e0b447223 */ /* 0x040fe20000000048 */
[----:B------:R-:W3:Y:S01]  /*4600*/  LDS.64 R16, [R18+0x1900] ;  /* 0x0019000012107984 */ /* 0x000ee20000000a00 */
[C---:B------:R-:W-:Y:S01]  /*4610*/  FFMA R82, R11.reuse, R66, R85 ;  /* 0x000000420b527223 */ /* 0x040fe20000000055 */
[----:B----4-:R-:W-:Y:S01]  /*4620*/  FFMA R27, R4, R6, R27 ;  /* 0x00000006041b7223 */ /* 0x010fe2000000001b */
[----:B------:R-:W-:Y:S01]  /*4630*/  FFMA R6, R6, R5, R73 ;  /* 0x0000000506067223 */ /* 0x000fe20000000049 */
[----:B------:R-:W4:Y:S01]  /*4640*/  LDS.64 R2, [R18+0x1980] ;  /* 0x0019800012027984 */ /* 0x000f220000000a00 */
[----:B------:R-:W-:Y:S01]  /*4650*/  FFMA R86, R11, R70, R87 ;  /* 0x000000460b567223 */ /* 0x000fe20000000057 */
[CC--:B------:R-:W-:Y:S01]  /*4660*/  FFMA R64, R4.reuse, R14.reuse, R77 ;  /* 0x0000000e04407223 */ /* 0x0c0fe2000000004d */
[----:B------:R-:W-:Y:S01]  /*4670*/  FFMA R0, R5, R14, R0 ;  /* 0x0000000e05007223 */ /* 0x000fe20000000000 */
[----:B------:R-:W4:Y:S01]  /*4680*/  LDS.128 R72, [R63+0x260] ;  /* 0x000260003f487984 */ /* 0x000f220000000c00 */
[----:B------:R-:W-:Y:S01]  /*4690*/  FFMA R14, R4, R66, R83 ;  /* 0x00000042040e7223 */ /* 0x000fe20000000053 */
[C---:B-1----:R-:W-:Y:S01]  /*46a0*/  FFMA R11, R12.reuse, R7, R9 ;  /* 0x000000070c0b7223 */ /* 0x042fe20000000009 */
[C---:B------:R-:W-:Y:S01]  /*46b0*/  FFMA R85, R12.reuse, R67, R76 ;  /* 0x000000430c557223 */ /* 0x040fe2000000004c */
[----:B------:R-:W1:Y:S01]  /*46c0*/  LDS.128 R52, [R63+0x160] ;  /* 0x000160003f347984 */ /* 0x000e620000000c00 */
[----:B------:R-:W-:Y:S01]  /*46d0*/  FFMA R9, R12, R71, R78 ;  /* 0x000000470c097223 */ /* 0x000fe2000000004e */
[C---:B------:R-:W-:Y:S01]  /*46e0*/  FFMA R10, R7.reuse, R13, R10 ;  /* 0x0000000d070a7223 */ /* 0x040fe2000000000a */
[----:B------:R-:W-:Y:S01]  /*46f0*/  FFMA R6, R7, R25, R6 ;  /* 0x0000001907067223 */ /* 0x000fe20000000006 */
[----:B------:R-:W1:Y:S01]  /*4700*/  LDS.128 R76, [R63+0x360] ;  /* 0x000360003f4c7984 */ /* 0x000e620000000c00 */
[----:B------:R-:W-:Y:S01]  /*4710*/  FFMA R4, R4, R70, R65 ;  /* 0x0000004604047223 */ /* 0x000fe20000000041 */
[C---:B------:R-:W-:Y:S01]  /*4720*/  FFMA R80, R5.reuse, R66, R80 ;  /* 0x0000004205507223 */ /* 0x040fe20000000050 */
[----:B------:R-:W-:Y:S01]  /*4730*/  FFMA R84, R5, R70, R84 ;  /* 0x0000004605547223 */ /* 0x000fe20000000054 */
[C---:B------:R-:W-:Y:S01]  /*4740*/  FFMA R87, R13.reuse, R67, R82 ;  /* 0x000000430d577223 */ /* 0x040fe20000000052 */
[-C--:B------:R-:W-:Y:S01]  /*4750*/  FFMA R69, R12, R15.reuse, R26 ;  /* 0x0000000f0c457223 */ /* 0x080fe2000000001a */
[----:B------:R-:W-:Y:S01]  /*4760*/  FFMA R83, R13, R15, R68 ;  /* 0x0000000f0d537223 */ /* 0x000fe20000000044 */
[C---:B------:R-:W-:Y:S01]  /*4770*/  FFMA R27, R24.reuse, R7, R27 ;  /* 0x00000007181b7223 */ /* 0x040fe2000000001b */
[-C--:B------:R-:W-:Y:S01]  /*4780*/  FFMA R81, R24, R15.reuse, R64 ;  /* 0x0000000f18517223 */ /* 0x080fe20000000040 */
[----:B------:R-:W-:Y:S01]  /*4790*/  FFMA R0, R25, R15, R0 ;  /* 0x0000000f19007223 */ /* 0x000fe20000000000 */
[C---:B--2---:R-:W-:Y:S01]  /*47a0*/  FFMA R11, R48.reuse, R22, R11 ;  /* 0x00000016300b7223 */ /* 0x044fe2000000000b */
[----:B------:R-:W-:Y:S01]  /*47b0*/  FFMA R10, R48, R23, R10 ;  /* 0x00000017300a7223 */ /* 0x000fe2000000000a */
[----:B------:R-:W-:Y:S01]  /*47c0*/  FFMA R13, R13, R71, R86 ;  /* 0x000000470d0d7223 */ /* 0x000fe20000000056 */
[----:B------:R-:W-:Y:S01]  /*47d0*/  FFMA R15, R24, R67, R14 ;  /* 0x00000043180f7223 */ /* 0x000fe2000000000e */
[----:B-----5:R-:W-:Y:S01]  /*47e0*/  FFMA R6, R48, R21, R6 ;  /* 0x0000001530067223 */ /* 0x020fe20000000006 */
[C---:B------:R-:W-:Y:S01]  /*47f0*/  FFMA R80, R25.reuse, R67, R80 ;  /* 0x0000004319507223 */ /* 0x040fe20000000050 */
[-C--:B------:R-:W-:Y:S01]  /*4800*/  FFMA R89, R24, R71.reuse, R4 ;  /* 0x0000004718597223 */ /* 0x080fe20000000004 */
[----:B------:R-:W-:Y:S01]  /*4810*/  FFMA R84, R25, R71, R84 ;  /* 0x0000004719547223 */ /* 0x000fe20000000054 */
[----:B------:R-:W2:Y:S01]  /*4820*/  LDS.64 R4, [R18+0x1a00] ;  /* 0x001a000012047984 */ /* 0x000ea20000000a00 */
[----:B------:R-:W-:-:S03]  /*4830*/  FFMA R7, R48, R20, R27 ;  /* 0x0000001430077223 */ /* 0x000fc6000000001b */
[----:B------:R-:W-:Y:S01]  /*4840*/  LDS.128 R24, [R63+0x170] ;  /* 0x000170003f187984 */ /* 0x000fe20000000c00 */
[----:B---3--:R-:W-:Y:S01]  /*4850*/  FFMA R71, R16, R49, R11 ;  /* 0x0000003110477223 */ /* 0x008fe2000000000b */
[C---:B------:R-:W-:Y:S02]  /*4860*/  FFMA R67, R49.reuse, R17, R10 ;  /* 0x0000001131437223 */ /* 0x040fe4000000000a */
[----:B------:R-:W3:Y:S01]  /*4870*/  LDS.64 R10, [R18+0x1a80] ;  /* 0x001a8000120a7984 */ /* 0x000ee20000000a00 */
[----:B----4-:R-:W-:Y:S01]  /*4880*/  FFMA R65, R49, R3, R6 ;  /* 0x0000000331417223 */ /* 0x010fe20000000006 */
[----:B------:R-:W-:Y:S02]  /*4890*/  FFMA R7, R2, R49, R7 ;  /* 0x0000003102077223 */ /* 0x000fe40000000007 */
[----:B------:R-:W4:Y:S01]  /*48a0*/  LDS.64 R48, [R18+0x1b00] ;  /* 0x001b000012307984 */ /* 0x000f220000000a00 */
[----:B------:R-:W-:Y:S01]  /*48b0*/  FFMA R12, R72, R23, R87 ;  /* 0x00000017480c7223 */ /* 0x000fe20000000057 */
[-C--:B------:R-:W-:Y:S01]  /*48c0*/  FFMA R85, R22, R72.reuse, R85 ;  /* 0x0000004816557223 */ /* 0x080fe20000000055 */
[----:B------:R-:W-:Y:S01]  /*48d0*/  FFMA R15, R20, R72, R15 ;  /* 0x00000048140f7223 */ /* 0x000fe2000000000f */
[----:B------:R-:W-:Y:S01]  /*48e0*/  FFMA R80, R72, R21, R80 ;  /* 0x0000001548507223 */ /* 0x000fe20000000050 */
[-C--:B-1----:R-:W-:Y:S01]  /*48f0*/  FFMA R69, R22, R52.reuse, R69 ;  /* 0x0000003416457223 */ /* 0x082fe20000000045 */
[----:B------:R-:W-:Y:S01]  /*4900*/  FFMA R81, R20, R52, R81 ;  /* 0x0000003414517223 */ /* 0x000fe20000000051 */
[C---:B------:R-:W-:Y:S01]  /*4910*/  FFMA R6, R52.reuse, R23, R83 ;  /* 0x0000001734067223 */ /* 0x040fe20000000053 */
[----:B------:R-:W-:Y:S01]  /*4920*/  FFMA R0, R52, R21, R0 ;  /* 0x0000001534007223 */ /* 0x000fe20000000000 */
[C---:B------:R-:W-:Y:S01]  /*4930*/  FFMA R87, R17.reuse, R73, R12 ;  /* 0x0000004911577223 */ /* 0x040fe2000000000c */
[----:B------:R-:W-:Y:S01]  /*4940*/  FFMA R83, R16, R53, R69 ;  /* 0x0000003510537223 */ /* 0x000fe20000000045 */
[-C--:B------:R-:W-:Y:S01]  /*4950*/  FFMA R9, R22, R76.reuse, R9 ;  /* 0x0000004c16097223 */ /* 0x080fe20000000009 */
[----:B------:R-:W-:Y:S01]  /*4960*/  FFMA R89, R20, R76, R89 ;  /* 0x0000004c14597223 */ /* 0x000fe20000000059 */
[----:B------:R-:W-:Y:S01]  /*4970*/  FFMA R12, R76, R23, R13 ;  /* 0x000000174c0c7223 */ /* 0x000fe2000000000d */
[-C--:B------:R-:W-:Y:S01]  /*4980*/  FFMA R69, R2, R53.reuse, R81 ;  /* 0x0000003502457223 */ /* 0x080fe20000000051 */
[-C--:B------:R-:W-:Y:S01]  /*4990*/  FFMA R6, R17, R53.reuse, R6 ;  /* 0x0000003511067223 */ /* 0x080fe20000000006 */
[C---:B------:R-:W-:Y:S01]  /*49a0*/  FFMA R0, R3.reuse, R53, R0 ;  /* 0x0000003503007223 */ /* 0x040fe20000000000 */
[----:B------:R-:W-:Y:S01]  /*49b0*/  FFMA R84, R76, R21, R84 ;  /* 0x000000154c547223 */ /* 0x000fe20000000054 */
[----:B------:R-:W1:Y:S01]  /*49c0*/  LDS.64 R52, [R18+0x1b80] ;  /* 0x001b800012347984 */ /* 0x000e620000000a00 */
[-C--:B------:R-:W-:Y:S01]  /*49d0*/  FFMA R85, R16, R73.reuse, R85 ;  /* 0x0000004910557223 */ /* 0x080fe20000000055 */
[-C--:B------:R-:W-:Y:S01]  /*49e0*/  FFMA R81, R2, R73.reuse, R15 ;  /* 0x0000004902517223 */ /* 0x080fe2000000000f */
[----:B------:R-:W-:Y:S01]  /*49f0*/  FFMA R80, R3, R73, R80 ;  /* 0x0000004903507223 */ /* 0x000fe20000000050 */
[-C--:B------:R-:W-:Y:S01]  /*4a00*/  FFMA R9, R16, R77.reuse, R9 ;  /* 0x0000004d10097223 */ /* 0x080fe20000000009 */
[-C--:B------:R-:W-:Y:S01]  /*4a10*/  FFMA R89, R2, R77.reuse, R89 ;  /* 0x0000004d02597223 */ /* 0x080fe20000000059 */
[-C--:B------:R-:W-:Y:S01]  /*4a20*/  FFMA R73, R17, R77.reuse, R12 ;  /* 0x0000004d11497223 */ /* 0x080fe2000000000c */
[----:B------:R-:W-:Y:S01]  /*4a30*/  FFMA R77, R3, R77, R84 ;  /* 0x0000004d034d7223 */ /* 0x000fe20000000054 */
[----:B------:R-:W5:Y:S01]  /*4a40*/  LDS.64 R16, [R18+0x1c80] ;  /* 0x001c800012107984 */ /* 0x000f620000000a00 */
[C---:B--2---:R-:W-:Y:S01]  /*4a50*/  FFMA R86, R4.reuse, R78, R9 ;  /* 0x0000004e04567223 */ /* 0x044fe20000000009 */
[C---:B------:R-:W-:Y:S01]  /*4a60*/  FFMA R71, R4.reuse, R50, R71 ;  /* 0x0000003204477223 */ /* 0x040fe20000000047 */
[C---:B------:R-:W-:Y:S01]  /*4a70*/  FFMA R68, R4.reuse, R54, R83 ;  /* 0x0000003604447223 */ /* 0x040fe20000000053 */
[----:B------:R-:W2:Y:S01]  /*4a80*/  LDS.64 R2, [R18+0x1c00] ;  /* 0x001c000012027984 */ /* 0x000ea20000000a00 */
[----:B------:R-:W-:Y:S01]  /*4a90*/  FFMA R76, R4, R74, R85 ;  /* 0x0000004a044c7223 */ /* 0x000fe20000000055 */
[----:B------:R-:W-:Y:S01]  /*4aa0*/  FFMA R66, R50, R5, R67 ;  /* 0x0000000532427223 */ /* 0x000fe20000000043 */
[C---:B------:R-:W-:Y:S01]  /*4ab0*/  FFMA R72, R5.reuse, R54, R6 ;  /* 0x0000003605487223 */ /* 0x040fe20000000006 */
[----:B------:R-:W2:Y:S01]  /*4ac0*/  LDS.128 R12, [R63+0x70] ;  /* 0x000070003f0c7984 */ /* 0x000ea20000000c00 */
[C---:B------:R-:W-:Y:S01]  /*4ad0*/  FFMA R84, R5.reuse, R74, R87 ;  /* 0x0000004a05547223 */ /* 0x040fe20000000057 */
[----:B------:R-:W-:Y:S01]  /*4ae0*/  FFMA R88, R5, R78, R73 ;  /* 0x0000004e05587223 */ /* 0x000fe20000000049 */
[C---:B---3--:R-:W-:Y:S01]  /*4af0*/  FFMA R9, R10.reuse, R50, R7 ;  /* 0x000000320a097223 */ /* 0x048fe20000000007 */
[----:B------:R-:W3:Y:S01]  /*4b00*/  LDS.128 R20, [R63+0x270] ;  /* 0x000270003f147984 */ /* 0x000ee20000000c00 */
[C---:B------:R-:W-:Y:S01]  /*4b10*/  FFMA R70, R10.reuse, R54, R69 ;  /* 0x000000360a467223 */ /* 0x040fe20000000045 */
[-C--:B------:R-:W-:Y:S01]  /*4b20*/  FFMA R82, R10, R74.reuse, R81 ;  /* 0x0000004a0a527223 */ /* 0x080fe20000000051 */
[C---:B------:R-:W-:Y:S01]  /*4b30*/  FFMA R80, R11.reuse, R74, R80 ;  /* 0x0000004a0b507223 */ /* 0x040fe20000000050 */
[----:B------:R1:W3:Y:S01]  /*4b40*/  LDS.128 R4, [R63+0x370] ;  /* 0x000370003f047984 */ /* 0x0002e20000000c00 */
[----:B------:R-:W-:Y:S01]  /*4b50*/  FFMA R50, R50, R11, R65 ;  /* 0x0000000b32327223 */ /* 0x000fe20000000041 */
[C---:B------:R-:W-:Y:S01]  /*4b60*/  FFMA R54, R11.reuse, R54, R0 ;  /* 0x000000360b367223 */ /* 0x040fe20000000000 */
[-C--:B------:R-:W-:Y:S01]  /*4b70*/  FFMA R74, R10, R78.reuse, R89 ;  /* 0x0000004e0a4a7223 */ /* 0x080fe20000000059 */
[----:B------:R-:W-:Y:S01]  /*4b80*/  FFMA R78, R11, R78, R77 ;  /* 0x0000004e0b4e7223 */ /* 0x000fe2000000004d */
[----:B------:R-:W3:Y:S01]  /*4b90*/  LDS.64 R64, [R18+0x1d00] ;  /* 0x001d000012407984 */ /* 0x000ee20000000a00 */
[C---:B----4-:R-:W-:Y:S01]  /*4ba0*/  FFMA R71, R48.reuse, R51, R71 ;  /* 0x0000003330477223 */ /* 0x050fe20000000047 */
[C---:B------:R-:W-:Y:S01]  /*4bb0*/  FFMA R67, R48.reuse, R55, R68 ;  /* 0x0000003730437223 */ /* 0x040fe20000000044 */
[----:B------:R-:W-:Y:S01]  /*4bc0*/  FFMA R66, R51, R49, R66 ;  /* 0x0000003133427223 */ /* 0x000fe20000000042 */
[----:B------:R-:W4:Y:S01]  /*4bd0*/  LDS.64 R10, [R18+0x1d80] ;  /* 0x001d8000120a7984 */ /* 0x000f220000000a00 */
[C---:B------:R-:W-:Y:S01]  /*4be0*/  FFMA R69, R49.reuse, R55, R72 ;  /* 0x0000003731457223 */ /* 0x040fe20000000048 */
[C---:B------:R-:W-:Y:S01]  /*4bf0*/  FFMA R73, R48.reuse, R75, R76 ;  /* 0x0000004b30497223 */ /* 0x040fe2000000004c */
[----:B------:R-:W-:Y:S01]  /*4c00*/  FFMA R81, R48, R79, R86 ;  /* 0x0000004f30517223 */ /* 0x000fe20000000056 */
[C---:B------:R-:W-:Y:S01]  /*4c10*/  FFMA R77, R49.reuse, R75, R84 ;  /* 0x0000004b314d7223 */ /* 0x040fe20000000054 */
[----:B------:R-:W-:Y:S01]  /*4c20*/  FFMA R83, R49, R79, R88 ;  /* 0x0000004f31537223 */ /* 0x000fe20000000058 */
[C---:B-1----:R-:W-:Y:S01]  /*4c30*/  FFMA R9, R52.reuse, R51, R9 ;  /* 0x0000003334097223 */ /* 0x042fe20000000009 */
[----:B------:R-:W-:Y:S01]  /*4c40*/  FFMA R0, R51, R53, R50 ;  /* 0x0000003533007223 */ /* 0x000fe20000000032 */
[CC--:B------:R-:W-:Y:S01]  /*4c50*/  FFMA R63, R52.reuse, R55.reuse, R70 ;  /* 0x00000037343f7223 */ /* 0x0c0fe20000000046 */
[C---:B------:R-:W-:Y:S01]  /*4c60*/  FFMA R54, R53.reuse, R55, R54 ;  /* 0x0000003735367223 */ /* 0x040fe20000000036 */
[CC--:B------:R-:W-:Y:S01]  /*4c70*/  FFMA R55, R52.reuse, R75.reuse, R82 ;  /* 0x0000004b34377223 */ /* 0x0c0fe20000000052 */
[----:B------:R-:W1:Y:S01]  /*4c80*/  LDS.64 R48, [R18+0x1e00] ;  /* 0x001e000012307984 */ /* 0x000e620000000a00 */
[C---:B------:R-:W-:Y:S01]  /*4c90*/  FFMA R80, R53.reuse, R75, R80 ;  /* 0x0000004b35507223 */ /* 0x040fe20000000050 */
[-C--:B------:R-:W-:Y:S01]  /*4ca0*/  FFMA R75, R52, R79.reuse, R74 ;  /* 0x0000004f344b7223 */ /* 0x080fe2000000004a */
[----:B------:R-:W-:Y:S01]  /*4cb0*/  FFMA R78, R53, R79, R78 ;  /* 0x0000004f354e7223 */ /* 0x000fe2000000004e */
[----:B------:R-:W1:Y:S01]  /*4cc0*/  LDS.64 R50, [R18+0x1e80] ;  /* 0x001e800012327984 */ /* 0x000e620000000a00 */
[----:B-----5:R-:W-:Y:S01]  /*4cd0*/  FFMA R68, R16, R24, R63 ;  /* 0x0000001810447223 */ /* 0x020fe2000000003f */
[----:B--2---:R-:W-:-:S02]  /*4ce0*/  FFMA R70, R24, R3, R69 ;  /* 0x0000000318467223 */ /* 0x004fc40000000045 */
[----:B------:R-:W2:Y:S01]  /*4cf0*/  LDS.64 R52, [R18+0x1f00] ;  /* 0x001f000012347984 */ /* 0x000ea20000000a00 */
[C---:B------:R-:W-:Y:S01]  /*4d00*/  FFMA R71, R12.reuse, R2, R71 ;  /* 0x000000020c477223 */ /* 0x040fe20000000047 */
[C---:B------:R-:W-:Y:S01]  /*4d10*/  FFMA R66, R12.reuse, R3, R66 ;  /* 0x000000030c427223 */ /* 0x040fe20000000042 */
[C---:B------:R-:W-:Y:S01]  /*4d20*/  FFMA R9, R12.reuse, R16, R9 ;  /* 0x000000100c097223 */ /* 0x040fe20000000009 */
[-C--:B------:R-:W-:Y:S01]  /*4d30*/  FFMA R0, R12, R17.reuse, R0 ;  /* 0x000000110c007223 */ /* 0x080fe20000000000 */
[----:B------:R-:W-:Y:S01]  /*4d40*/  FFMA R12, R2, R24, R67 ;  /* 0x00000018020c7223 */ /* 0x000fe20000000043 */
[----:B------:R-:W-:Y:S01]  /*4d50*/  FFMA R24, R24, R17, R54 ;  /* 0x0000001118187223 */ /* 0x000fe20000000036 */
[-C--:B---3--:R-:W-:Y:S01]  /*4d60*/  FFMA R74, R16, R20.reuse, R55 ;  /* 0x00000014104a7223 */ /* 0x088fe20000000037 */
[----:B------:R-:W-:Y:S01]  /*4d70*/  FFMA R72, R2, R20, R73 ;  /* 0x0000001402487223 */ /* 0x000fe20000000049 */
[----:B------:R3:W5:Y:S01]  /*4d80*/  LDS.64 R54, [R18+0x1f80] ;  /* 0x001f800012367984 */ /* 0x0007620000000a00 */
[C---:B------:R-:W-:Y:S01]  /*4d90*/  FFMA R76, R20.reuse, R3, R77 ;  /* 0x00000003144c7223 */ /* 0x040fe2000000004d */
[----:B------:R-:W-:Y:S01]  /*4da0*/  FFMA R80, R20, R17, R80 ;  /* 0x0000001114507223 */ /* 0x000fe20000000050 */
[-C--:B------:R-:W-:Y:S01]  /*4db0*/  FFMA R2, R2, R4.reuse, R81 ;  /* 0x0000000402027223 */ /* 0x080fe20000000051 */
[----:B------:R-:W-:Y:S01]  /*4dc0*/  FFMA R16, R16, R4, R75 ;  /* 0x0000000410107223 */ /* 0x000fe2000000004b */
[C---:B------:R-:W-:Y:S01]  /*4dd0*/  FFMA R20, R4.reuse, R3, R83 ;  /* 0x0000000304147223 */ /* 0x040fe20000000053 */
[----:B------:R-:W-:Y:S01]  /*4de0*/  FFMA R78, R4, R17, R78 ;  /* 0x00000011044e7223 */ /* 0x000fe2000000004e */
[C---:B------:R-:W-:Y:S01]  /*4df0*/  FFMA R71, R64.reuse, R13, R71 ;  /* 0x0000000d40477223 */ /* 0x040fe20000000047 */
[----:B------:R-:W-:Y:S01]  /*4e00*/  FFMA R17, R64, R25, R12 ;  /* 0x0000001940117223 */ /* 0x000fe2000000000c */
[----:B------:R-:W-:Y:S01]  /*4e10*/  FFMA R3, R13, R65, R66 ;  /* 0x000000410d037223 */ /* 0x000fe20000000042 */
[----:B------:R-:W-:Y:S01]  /*4e20*/  FFMA R70, R65, R25, R70 ;  /* 0x0000001941467223 */ /* 0x000fe20000000046 */
[C---:B----4-:R-:W-:Y:S01]  /*4e30*/  FFMA R9, R10.reuse, R13, R9 ;  /* 0x0000000d0a097223 */ /* 0x050fe20000000009 */
[-C--:B------:R-:W-:Y:S01]  /*4e40*/  FFMA R63, R10, R25.reuse, R68 ;  /* 0x000000190a3f7223 */ /* 0x080fe20000000044 */
[----:B------:R-:W-:Y:S01]  /*4e50*/  FFMA R24, R11, R25, R24 ;  /* 0x000000190b187223 */ /* 0x000fe20000000018 */
[C---:B------:R-:W-:Y:S01]  /*4e60*/  FFMA R67, R64.reuse, R21, R72 ;  /* 0x0000001540437223 */ /* 0x040fe20000000048 */
[----:B------:R-:W-:Y:S01]  /*4e70*/  FFMA R73, R64, R5, R2 ;  /* 0x0000000540497223 */ /* 0x000fe20000000002 */
[----:B------:R-:W-:Y:S01]  /*4e80*/  FFMA R69, R65, R21, R76 ;  /* 0x0000001541457223 */ /* 0x000fe2000000004c */
[----:B------:R-:W-:Y:S01]  /*4e90*/  FFMA R13, R13, R11, R0 ;  /* 0x0000000b0d0d7223 */ /* 0x000fe20000000000 */
[CC--:B------:R-:W-:Y:S01]  /*4ea0*/  FFMA R25, R10.reuse, R21.reuse, R74 ;  /* 0x000000150a197223 */ /* 0x0c0fe2000000004a */
[----:B------:R-:W-:Y:S01]  /*4eb0*/  FFMA R80, R11, R21, R80 ;  /* 0x000000150b507223 */ /* 0x000fe20000000050 */
[-C--:B------:R-:W-:Y:S01]  /*4ec0*/  FFMA R65, R65, R5.reuse, R20 ;  /* 0x0000000541417223 */ /* 0x080fe20000000014 */
[-C--:B------:R-:W-:Y:S01]  /*4ed0*/  FFMA R21, R10, R5.reuse, R16 ;  /* 0x000000050a157223 */ /* 0x080fe20000000010 */
[----:B------:R-:W-:Y:S01]  /*4ee0*/  FFMA R78, R11, R5, R78 ;  /* 0x000000050b4e7223 */ /* 0x000fe2000000004e */
[C---:B-1----:R-:W-:Y:S01]  /*4ef0*/  FFMA R4, R48.reuse, R26, R17 ;  /* 0x0000001a30047223 */ /* 0x042fe20000000011 */
[C---:B------:R-:W-:Y:S01]  /*4f00*/  FFMA R71, R48.reuse, R14, R71 ;  /* 0x0000000e30477223 */ /* 0x040fe20000000047 */
[C---:B------:R-:W-:Y:S01]  /*4f10*/  FFMA R10, R48.reuse, R22, R67 ;  /* 0x00000016300a7223 */ /* 0x040fe20000000043 */
[----:B------:R-:W-:Y:S01]  /*4f20*/  FFMA R16, R48, R6, R73 ;  /* 0x0000000630107223 */ /* 0x000fe20000000049 */
[----:B------:R-:W-:Y:S01]  /*4f30*/  FFMA R2, R14, R49, R3 ;  /* 0x000000310e027223 */ /* 0x000fe20000000003 */
[----:B------:R-:W-:Y:S01]  /*4f40*/  FFMA R9, R50, R14, R9 ;  /* 0x0000000e32097223 */ /* 0x000fe20000000009 */
[----:B------:R-:W-:Y:S01]  /*4f50*/  FFMA R0, R14, R51, R13 ;  /* 0x000000330e007223 */ /* 0x000fe2000000000d */
[C---:B------:R-:W-:Y:S01]  /*4f60*/  FFMA R12, R50.reuse, R26, R63 ;  /* 0x0000001a320c7223 */ /* 0x040fe2000000003f */
[C---:B---3--:R-:W-:Y:S01]  /*4f70*/  FFMA R18, R50.reuse, R22, R25 ;  /* 0x0000001632127223 */ /* 0x048fe20000000019 */
[CC--:B------:R-:W-:Y:S01]  /*4f80*/  FFMA R48, R49.reuse, R6.reuse, R65 ;  /* 0x0000000631307223 */ /* 0x0c0fe20000000041 */
[----:B------:R-:W-:Y:S01]  /*4f90*/  FFMA R50, R50, R6, R21 ;  /* 0x0000000632327223 */ /* 0x000fe20000000015 */
[C---:B------:R-:W-:Y:S01]  /*4fa0*/  FFMA R70, R49.reuse, R26, R70 ;  /* 0x0000001a31467223 */ /* 0x040fe20000000046 */
[----:B------:R-:W-:Y:S01]  /*4fb0*/  FFMA R20, R49, R22, R69 ;  /* 0x0000001631147223 */ /* 0x000fe20000000045 */
[C---:B------:R-:W-:Y:S01]  /*4fc0*/  FFMA R24, R51.reuse, R26, R24 ;  /* 0x0000001a33187223 */ /* 0x040fe20000000018 */
[C---:B------:R-:W-:Y:S01]  /*4fd0*/  FFMA R80, R51.reuse, R22, R80 ;  /* 0x0000001633507223 */ /* 0x040fe20000000050 */
[----:B------:R-:W-:Y:S01]  /*4fe0*/  FFMA R78, R51, R6, R78 ;  /* 0x00000006334e7223 */ /* 0x000fe2000000004e */
[C---:B--2---:R-:W-:Y:S01]  /*4ff0*/  FFMA R17, R52.reuse, R27, R4 ;  /* 0x0000001b34117223 */ /* 0x044fe20000000004 */
[----:B------:R-:W-:Y:S01]  /*5000*/  FFMA R14, R52, R15, R71 ;  /* 0x0000000f340e7223 */ /* 0x000fe20000000047 */
[C---:B------:R-:W-:Y:S01]  /*5010*/  FFMA R2, R15.reuse, R53, R2 ;  /* 0x000000350f027223 */ /* 0x040fe20000000002 */
[----:B-----5:R-:W-:Y:S01]  /*5020*/  FFMA R4, R54, R15, R9 ;  /* 0x0000000f36047223 */ /* 0x020fe20000000009 */
[----:B------:R-:W-:Y:S01]  /*5030*/  FFMA R11, R15, R55, R0 ;  /* 0x000000370f0b7223 */ /* 0x000fe20000000000 */
[C---:B------:R-:W-:Y:S01]  /*5040*/  FFMA R5, R52.reuse, R23, R10 ;  /* 0x0000001734057223 */ /* 0x040fe2000000000a */
[-C--:B------:R-:W-:Y:S01]  /*5050*/  FFMA R16, R52, R7.reuse, R16 ;  /* 0x0000000734107223 */ /* 0x080fe20000000010 */
[C---:B------:R-:W-:Y:S01]  /*5060*/  FFMA R3, R53.reuse, R7, R48 ;  /* 0x0000000735037223 */ /* 0x040fe20000000030 */
[C---:B------:R-:W-:Y:S01]  /*5070*/  FFMA R15, R54.reuse, R27, R12 ;  /* 0x0000001b360f7223 */ /* 0x040fe2000000000c */
[C---:B------:R-:W-:Y:S01]  /*5080*/  FFMA R13, R54.reuse, R7, R50 ;  /* 0x00000007360d7223 */ /* 0x040fe20000000032 */
[C---:B------:R-:W-:Y:S01]  /*5090*/  FFMA R10, R53.reuse, R27, R70 ;  /* 0x0000001b350a7223 */ /* 0x040fe20000000046 */
[----:B------:R-:W-:Y:S01]  /*50a0*/  FFMA R6, R53, R23, R20 ;  /* 0x0000001735067223 */ /* 0x000fe20000000014 */
[C---:B------:R-:W-:Y:S01]  /*50b0*/  FFMA R12, R55.reuse, R27, R24 ;  /* 0x0000001b370c7223 */ /* 0x040fe20000000018 */
[-C--:B------:R-:W-:Y:S01]  /*50c0*/  FFMA R9, R54, R23.reuse, R18 ;  /* 0x0000001736097223 */ /* 0x080fe20000000012 */
[C---:B------:R-:W-:Y:S01]  /*50d0*/  FFMA R0, R55.reuse, R23, R80 ;  /* 0x0000001737007223 */ /* 0x040fe20000000050 */
[----:B------:R-:W-:Y:S01]  /*50e0*/  FFMA R7, R55, R7, R78 ;  /* 0x0000000737077223 */ /* 0x000fe2000000004e */
[----:B------:R-:W-:Y:S06]  /*50f0*/  @P1 BRA `(.L_x_0) ;  /* 0xffffffc8008c1947 */ /* 0x000fec000383ffff */
[----:B------:R-:W-:Y:S01]  /*5100*/  SHF.L.U32 R8, R118, 0x1, RZ ;  /* 0x0000000176087819 */ /* 0x000fe200000006ff */
[----:B------:R-:W-:-:S04]  /*5110*/  DEPBAR.LE SB0, 0x1 ;  /* 0x000080400000791a */ /* 0x000fc80000000000 */
[----:B------:R-:W-:Y:S02]  /*5120*/  LOP3.LUT R18, R8, 0x1e, RZ, 0xc0, !PT ;  /* 0x0000001e08127812 */ /* 0x000fe400078ec0ff */
[----:B------:R-:W1:Y:S01]  /*5130*/  S2R R8, SR_CTAID.X ;  /* 0x0000000000087919 */ /* 0x000e620000002500 */
[----:B------:R-:W-:Y:S02]  /*5140*/  LEA R62, R107, R62, 0x2 ;  /* 0x0000003e6b3e7211 */ /* 0x000fe400078e10ff */
[----:B------:R-:W-:Y:S01]  /*5150*/  LEA R19, R18, R19, 0x2 ;  /* 0x0000001312137211 */ /* 0x000fe200078e10ff */
[----:B------:R-:W-:Y:S01]  /*5160*/  BAR.SYNC.DEFER_BLOCKING 0x0 ;  /* 0x0000000000007b1d */ /* 0x000fe20000010000 */
[----:B------:R-:W-:-:S04]  /*5170*/  SHF.L.U32 R118, R118, 0x5, RZ ;  /* 0x0000000576767819 */ /* 0x000fc800000006ff */
[----:B------:R-:W-:Y:S01]  /*5180*/  LOP3.LUT R118, R118, 0xe00, RZ, 0xc0, !PT ;  /* 0x00000e0076767812 */ /* 0x000fe200078ec0ff */
[----:B------:R-:W-:Y:S04]  /*5190*/  LDS.128 R20, [R62] ;  /* 0x000000003e147984 */ /* 0x000fe80000000c00 */
[----:B------:R-:W2:Y:S01]  /*51a0*/  LDS.64 R44, [R19] ;  /* 0x00000000132c7984 */ /* 0x000ea20000000a00 */
[----:B-1----:R-:W-:Y:S02]  /*51b0*/  SHF.R.U32.HI R33, RZ, 0x1, R8 ;  /* 0x00000001ff217819 */ /* 0x002fe40000011608 */
[----:B------:R-:W-:Y:S01]  /*51c0*/  SHF.L.U32 R32, R8, 0x6, RZ ;  /* 0x0000000608207819 */ /* 0x000fe200000006ff */
[----:B------:R-:W1:Y:S02]  /*51d0*/  LDS.64 R50, [R19+0x80] ;  /* 0x0000800013327984 */ /* 0x000e640000000a00 */
[----:B------:R-:W-:Y:S01]  /*51e0*/  IMAD R8, R33, 0xe00, R118 ;  /* 0x00000e0021087824 */ /* 0x000fe200078e0276 */
[----:B------:R-:W-:Y:S01]  /*51f0*/  LOP3.LUT R33, R32, 0x40, RZ, 0xc0, !PT ;  /* 0x0000004020217812 */ /* 0x000fe200078ec0ff */
[----:B------:R-:W3:Y:S03]  /*5200*/  LDS.128 R24, [R62+0x100] ;  /* 0x000100003e187984 */ /* 0x000ee60000000c00 */
[----:B------:R-:W-:Y:S01]  /*5210*/  IADD3 R8, PT, PT, R18, R8, R33 ;  /* 0x0000000812087210 */ /* 0x000fe20007ffe021 */
[----:B------:R-:W4:Y:S04]  /*5220*/  LDS.64 R46, [R19+0x100] ;  /* 0x00010000132e7984 */ /* 0x000f280000000a00 */
[----:B------:R-:W5:Y:S04]  /*5230*/  LDS.64 R48, [R19+0x180] ;  /* 0x0001800013307984 */ /* 0x000f680000000a00 */
[----:B------:R-:W5:Y:S04]  /*5240*/  LDS.128 R28, [R62+0x200] ;  /* 0x000200003e1c7984 */ /* 0x000f680000000c00 */
[----:B------:R-:W5:Y:S04]  /*5250*/  LDS.64 R42, [R19+0x200] ;  /* 0x00020000132a7984 */ /* 0x000f680000000a00 */
[----:B------:R-:W5:Y:S04]  /*5260*/  LDS.64 R40, [R19+0x280] ;  /* 0x0002800013287984 */ /* 0x000f680000000a00 */
[----:B------:R-:W5:Y:S04]  /*5270*/  LDS.128 R32, [R62+0x300] ;  /* 0x000300003e207984 */ /* 0x000f680000000c00 */
[----:B------:R-:W-:Y:S01]  /*5280*/  LDS.64 R52, [R19+0x480] ;  /* 0x0004800013347984 */ /* 0x000fe20000000a00 */
[C---:B--2---:R-:W-:Y:S01]  /*5290*/  FFMA R37, R20.reuse, R44, R14 ;  /* 0x0000002c14257223 */ /* 0x044fe2000000000e */
[C---:B------:R-:W-:Y:S01]  /*52a0*/  FFMA R2, R20.reuse, R45, R2 ;  /* 0x0000002d14027223 */ /* 0x040fe20000000002 */
[C---:B-1----:R-:W-:Y:S01]  /*52b0*/  FFMA R39, R20.reuse, R50, R4 ;  /* 0x0000003214277223 */ /* 0x042fe20000000004 */
[----:B------:R-:W-:Y:S01]  /*52c0*/  FFMA R20, R20, R51, R11 ;  /* 0x0000003314147223 */ /* 0x000fe2000000000b */
[-C--:B---3--:R-:W-:Y:S01]  /*52d0*/  FFMA R17, R44, R24.reuse, R17 ;  /* 0x000000182c117223 */ /* 0x088fe20000000011 */
[----:B------:R-:W-:Y:S01]  /*52e0*/  FFMA R15, R50, R24, R15 ;  /* 0x00000018320f7223 */ /* 0x000fe2000000000f */
[C---:B------:R-:W-:Y:S01]  /*52f0*/  FFMA R10, R24.reuse, R45, R10 ;  /* 0x0000002d180a7223 */ /* 0x040fe2000000000a */
[----:B------:R-:W-:Y:S01]  /*5300*/  FFMA R12, R24, R51, R12 ;  /* 0x00000033180c7223 */ /* 0x000fe2000000000c */
[----:B----4-:R-:W-:Y:S01]  /*5310*/  FFMA R11, R21, R47, R2 ;  /* 0x0000002f150b7223 */ /* 0x010fe20000000002 */
[C---:B------:R-:W-:Y:S01]  /*5320*/  FFMA R37, R46.reuse, R21, R37 ;  /* 0x000000152e257223 */ /* 0x040fe20000000025 */
[-C--:B------:R-:W-:Y:S01]  /*5330*/  FFMA R17, R46, R25.reuse, R17 ;  /* 0x000000192e117223 */ /* 0x080fe20000000011 */
[----:B------:R-:W-:Y:S01]  /*5340*/  FFMA R10, R47, R25, R10 ;  /* 0x000000192f0a7223 */ /* 0x000fe2000000000a */
[C---:B-----5:R-:W-:Y:S01]  /*5350*/  FFMA R39, R48.reuse, R21, R39 ;  /* 0x0000001530277223 */ /* 0x060fe20000000027 */
[----:B------:R-:W-:Y:S01]  /*5360*/  FFMA R2, R21, R49, R20 ;  /* 0x0000003115027223 */ /* 0x000fe20000000014 */
[-C--:B------:R-:W-:Y:S01]  /*5370*/  FFMA R15, R48, R25.reuse, R15 ;  /* 0x00000019300f7223 */ /* 0x080fe2000000000f */
[----:B------:R-:W-:Y:S01]  /*5380*/  FFMA R12, R49, R25, R12 ;  /* 0x00000019310c7223 */ /* 0x000fe2000000000c */
[----:B------:R-:W1:Y:S01]  /*5390*/  LDS.64 R20, [R19+0x300] ;  /* 0x0003000013147984 */ /* 0x000e620000000a00 */
[-C--:B------:R-:W-:Y:S01]  /*53a0*/  FFMA R5, R44, R28.reuse, R5 ;  /* 0x0000001c2c057223 */ /* 0x080fe20000000005 */
[----:B------:R-:W-:Y:S01]  /*53b0*/  FFMA R9, R50, R28, R9 ;  /* 0x0000001c32097223 */ /* 0x000fe20000000009 */
[C---:B------:R-:W-:Y:S01]  /*53c0*/  FFMA R6, R28.reuse, R45, R6 ;  /* 0x0000002d1c067223 */ /* 0x040fe20000000006 */
[----:B------:R-:W-:Y:S01]  /*53d0*/  FFMA R0, R28, R51, R0 ;  /* 0x000000331c007223 */ /* 0x000fe20000000000 */
[----:B------:R-:W2:Y:S01]  /*53e0*/  LDS.64 R24, [R19+0x380] ;  /* 0x0003800013187984 */ /* 0x000ea20000000a00 */
[-C--:B------:R-:W-:Y:S01]  /*53f0*/  FFMA R55, R42, R22.reuse, R37 ;  /* 0x000000162a377223 */ /* 0x080fe20000000025 */
[-C--:B------:R-:W-:Y:S01]  /*5400*/  FFMA R5, R46, R29.reuse, R5 ;  /* 0x0000001d2e057223 */ /* 0x080fe20000000005 */
[----:B------:R-:W-:Y:S01]  /*5410*/  FFMA R57, R40, R22, R39 ;  /* 0x0000001628397223 */ /* 0x000fe20000000027 */
[-C--:B------:R-:W-:Y:S01]  /*5420*/  FFMA R9, R48, R29.reuse, R9 ;  /* 0x0000001d30097223 */ /* 0x080fe20000000009 */
[-C--:B------:R-:W-:Y:S01]  /*5430*/  FFMA R6, R47, R29.reuse, R6 ;  /* 0x0000001d2f067223 */ /* 0x080fe20000000006 */
[----:B------:R-:W-:Y:S01]  /*5440*/  FFMA R0, R49, R29, R0 ;  /* 0x0000001d31007223 */ /* 0x000fe20000000000 */
[----:B------:R-:W-:Y:S01]  /*5450*/  LDS.128 R36, [R62+0x10] ;  /* 0x000010003e247984 */ /* 0x000fe20000000c00 */
[----:B------:R-:W-:Y:S01]  /*5460*/  FFMA R4, R22, R43, R11 ;  /* 0x0000002b16047223 */ /* 0x000fe2000000000b */
[-C--:B------:R-:W-:Y:S01]  /*5470*/  FFMA R18, R42, R26.reuse, R17 ;  /* 0x0000001a2a127223 */ /* 0x080fe20000000011 */
[-C--:B------:R-:W-:Y:S01]  /*5480*/  FFMA R56, R43, R26.reuse, R10 ;  /* 0x0000001a2b387223 */ /* 0x080fe2000000000a */
[----:B------:R-:W3:Y:S01]  /*5490*/  LDS.64 R28, [R19+0x400] ;  /* 0x00040000131c7984 */ /* 0x000ee20000000a00 */
[C---:B------:R-:W-:Y:S01]  /*54a0*/  FFMA R54, R40.reuse, R26, R15 ;  /* 0x0000001a28367223 */ /* 0x040fe2000000000f */
[----:B------:R-:W-:Y:S01]  /*54b0*/  FFMA R60, R40, R30, R9 ;  /* 0x0000001e283c7223 */ /* 0x000fe20000000009 */
[----:B------:R-:W-:Y:S01]  /*54c0*/  FFMA R26, R41, R26, R12 ;  /* 0x0000001a291a7223 */ /* 0x000fe2000000000c */
[----:B------:R-:W4:Y:S01]  /*54d0*/  LDS.64 R10, [R19+0x500] ;  /* 0x00050000130a7984 */ /* 0x000f220000000a00 */
[----:B------:R-:W-:Y:S01]  /*54e0*/  FFMA R9, R50, R32, R13 ;  /* 0x0000002032097223 */ /* 0x000fe2000000000d */
[----:B------:R-:W-:Y:S01]  /*54f0*/  FFMA R58, R42, R30, R5 ;  /* 0x0000001e2a3a7223 */ /* 0x000fe20000000005 */
[----:B------:R-:W-:Y:S01]  /*5500*/  FFMA R5, R44, R32, R16 ;  /* 0x000000202c057223 */ /* 0x000fe20000000010 */
[----:B------:R-:W5:Y:S01]  /*5510*/  LDS.128 R12, [R62+0x110] ;  /* 0x000110003e0c7984 */ /* 0x000f620000000c00 */
[-C--:B------:R-:W-:Y:S01]  /*5520*/  FFMA R6, R43, R30.reuse, R6 ;  /* 0x0000001e2b067223 */ /* 0x080fe20000000006 */
[----:B------:R-:W-:Y:S01]  /*5530*/  FFMA R30, R41, R30, R0 ;  /* 0x0000001e291e7223 */ /* 0x000fe20000000000 */
[C---:B------:R-:W-:Y:S01]  /*5540*/  FFMA R0, R32.reuse, R45, R3 ;  /* 0x0000002d20007223 */ /* 0x040fe20000000003 */
[----:B------:R-:W5:Y:S01]  /*5550*/  LDS.64 R16, [R19+0x580] ;  /* 0x0005800013107984 */ /* 0x000f620000000a00 */
[----:B------:R-:W-:Y:S01]  /*5560*/  FFMA R32, R32, R51, R7 ;  /* 0x0000003320207223 */ /* 0x000fe20000000007 */
[-C--:B------:R-:W-:Y:S01]  /*5570*/  FFMA R5, R46, R33.reuse, R5 ;  /* 0x000000212e057223 */ /* 0x080fe20000000005 */
[-C--:B------:R-:W-:Y:S01]  /*5580*/  FFMA R0, R47, R33.reuse, R0 ;  /* 0x000000212f007223 */ /* 0x080fe20000000000 */
[----:B------:R-:W-:Y:S01]  /*5590*/  FFMA R9, R48, R33, R9 ;  /* 0x0000002130097223 */ /* 0x000fe20000000009 */
[----:B------:R-:W-:Y:S01]  /*55a0*/  FFMA R22, R22, R41, R2 ;  /* 0x0000002916167223 */ /* 0x000fe20000000002 */
[-C--:B------:R-:W-:Y:S01]  /*55b0*/  FFMA R42, R42, R34.reuse, R5 ;  /* 0x000000222a2a7223 */ /* 0x080fe20000000005 */
[----:B------:R-:W-:Y:S01]  /*55c0*/  FFMA R44, R49, R33, R32 ;  /* 0x00000021312c7223 */ /* 0x000fe20000000020 */
[-C--:B------:R-:W-:Y:S01]  /*55d0*/  FFMA R0, R43, R34.reuse, R0 ;  /* 0x000000222b007223 */ /* 0x080fe20000000000 */
[----:B------:R-:W5:Y:S01]  /*55e0*/  LDS.64 R32, [R19+0x680] ;  /* 0x0006800013207984 */ /* 0x000f620000000a00 */
[-C--:B------:R-:W-:Y:S01]  /*55f0*/  FFMA R46, R40, R34.reuse, R9 ;  /* 0x00000022282e7223 */ /* 0x080fe20000000009 */
[----:B------:R-:W-:Y:S01]  /*5600*/  FFMA R44, R41, R34, R44 ;  /* 0x00000022292c7223 */ /* 0x000fe2000000002c */
[CC--:B-1----:R-:W-:Y:S01]  /*5610*/  FFMA R9, R20.reuse, R35.reuse, R42 ;  /* 0x0000002314097223 */ /* 0x0c2fe2000000002a */
[----:B------:R-:W1:Y:S01]  /*5620*/  LDS.64 R2, [R19+0x600] ;  /* 0x0006000013027984 */ /* 0x000e620000000a00 */
[----:B------:R-:W-:Y:S01]  /*5630*/  FFMA R49, R21, R35, R0 ;  /* 0x0000002315317223 */ /* 0x000fe20000000000 */
[C---:B------:R-:W-:Y:S01]  /*5640*/  FFMA R55, R20.reuse, R23, R55 ;  /* 0x0000001714377223 */ /* 0x040fe20000000037 */
[C---:B------:R-:W-:Y:S01]  /*5650*/  FFMA R5, R20.reuse, R27, R18 ;  /* 0x0000001b14057223 */ /* 0x040fe20000000012 */
[----:B------:R-:W-:Y:S01]  /*5660*/  FFMA R47, R20, R31, R58 ;  /* 0x0000001f142f7223 */ /* 0x000fe2000000003a */
[----:B------:R-:W1:Y:S01]  /*5670*/  LDS.64 R42, [R19+0x780] ;  /* 0x00078000132a7984 */ /* 0x000e620000000a00 */
[----:B------:R-:W-:Y:S01]  /*5680*/  FFMA R4, R23, R21, R4 ;  /* 0x0000001517047223 */ /* 0x000fe20000000004 */
[C---:B------:R-:W-:Y:S01]  /*5690*/  FFMA R45, R21.reuse, R27, R56 ;  /* 0x0000001b152d7223 */ /* 0x040fe20000000038 */
[----:B------:R-:W-:Y:S01]  /*56a0*/  FFMA R59, R21, R31, R6 ;  /* 0x0000001f153b7223 */ /* 0x000fe20000000006 */
[C---:B--2---:R-:W-:Y:S01]  /*56b0*/  FFMA R57, R24.reuse, R23, R57 ;  /* 0x0000001718397223 */ /* 0x044fe20000000039 */
[----:B------:R-:W-:Y:S01]  /*56c0*/  FFMA R0, R23, R25, R22 ;  /* 0x0000001917007223 */ /* 0x000fe20000000016 */
[----:B------:R-:W2:Y:S01]  /*56d0*/  LDS.64 R40, [R19+0x700] ;  /* 0x0007000013287984 */ /* 0x000ea20000000a00 */
[-C--:B------:R-:W-:Y:S01]  /*56e0*/  FFMA R7, R24, R27.reuse, R54 ;  /* 0x0000001b18077223 */ /* 0x080fe20000000036 */
[C---:B------:R-:W-:Y:S01]  /*56f0*/  FFMA R26, R25.reuse, R27, R26 ;  /* 0x0000001b191a7223 */ /* 0x040fe2000000001a */
[C---:B------:R-:W-:Y:S01]  /*5700*/  FFMA R18, R25.reuse, R31, R30 ;  /* 0x0000001f19127223 */ /* 0x040fe2000000001e */
[----:B------:R-:W2:Y:S01]  /*5710*/  LDS.128 R20, [R62+0x210] ;  /* 0x000210003e147984 */ /* 0x000ea20000000c00 */
[----:B---3--:R-:W-:Y:S01]  /*5720*/  FFMA R4, R36, R29, R4 ;  /* 0x0000001d24047223 */ /* 0x008fe20000000004 */
[----:B------:R-:W-:Y:S01]  /*5730*/  FFMA R48, R25, R35, R44 ;  /* 0x0000002319307223 */ /* 0x000fe2000000002c */
[C---:B------:R-:W-:Y:S01]  /*5740*/  FFMA R51, R24.reuse, R31, R60 ;  /* 0x0000001f18337223 */ /* 0x040fe2000000003c */
[----:B------:R-:W-:Y:S01]  /*5750*/  FFMA R61, R24, R35, R46 ;  /* 0x00000023183d7223 */ /* 0x000fe2000000002e */
[----:B----4-:R-:W-:Y:S01]  /*5760*/  FFMA R25, R37, R11, R4 ;  /* 0x0000000b25197223 */ /* 0x010fe20000000004 */
[C---:B------:R-:W-:Y:S01]  /*5770*/  FFMA R0, R36.reuse, R53, R0 ;  /* 0x0000003524007223 */ /* 0x040fe20000000000 */
[----:B------:R-:W-:Y:S01]  /*5780*/  FFMA R55, R36, R28, R55 ;  /* 0x0000001c24377223 */ /* 0x000fe20000000037 */
[-C--:B-----5:R-:W-:Y:S01]  /*5790*/  FFMA R5, R28, R12.reuse, R5 ;  /* 0x0000000c1c057223 */ /* 0x0a0fe20000000005 */
[----:B------:R-:W-:Y:S01]  /*57a0*/  FFMA R7, R52, R12, R7 ;  /* 0x0000000c34077223 */ /* 0x000fe20000000007 */
[C---:B------:R-:W-:Y:S01]  /*57b0*/  FFMA R4, R12.reuse, R29, R45 ;  /* 0x0000001d0c047223 */ /* 0x040fe2000000002d */
[----:B------:R-:W-:Y:S01]  /*57c0*/  FFMA R26, R12, R53, R26 ;  /* 0x000000350c1a7223 */ /* 0x000fe2000000001a */
[-C--:B------:R-:W-:Y:S01]  /*57d0*/  FFMA R27, R10, R13.reuse, R5 ;  /* 0x0000000d0a1b7223 */ /* 0x080fe20000000005 */
[-C--:B------:R-:W-:Y:S01]  /*57e0*/  FFMA R31, R16, R13.reuse, R7 ;  /* 0x0000000d101f7223 */ /* 0x080fe20000000007 */
[----:B------:R-:W-:Y:S01]  /*57f0*/  FFMA R24, R11, R13, R4 ;  /* 0x0000000d0b187223 */ /* 0x000fe20000000004 */
[----:B------:R-:W-:Y:S01]  /*5800*/  FFMA R0, R37, R17, R0 ;  /* 0x0000001125007223 */ /* 0x000fe20000000000 */
[----:B------:R-:W3:Y:S01]  /*5810*/  LDS.128 R4, [R62+0x310] ;  /* 0x000310003e047984 */ /* 0x000ee20000000c00 */
[----:B------:R-:W-:Y:S01]  /*5820*/  FFMA R26, R17, R13, R26 ;  /* 0x0000000d111a7223 */ /* 0x000fe2000000001a */
[----:B------:R-:W-:Y:S01]  /*5830*/  FFMA R57, R36, R52, R57 ;  /* 0x0000003424397223 */ /* 0x000fe20000000039 */
[----:B------:R-:W-:Y:S01]  /*5840*/  FFMA R55, R10, R37, R55 ;  /* 0x000000250a377223 */ /* 0x000fe20000000037 */
[----:B------:R-:W-:Y:S01]  /*5850*/  LDS.64 R34, [R19+0x880] ;  /* 0x0008800013227984 */ /* 0x000fe20000000a00 */
[----:B------:R-:W-:Y:S01]  /*5860*/  FFMA R0, R38, R33, R0 ;  /* 0x0000002126007223 */ /* 0x000fe20000000000 */
[-C--:B------:R-:W-:Y:S01]  /*5870*/  FFMA R31, R32, R14.reuse, R31 ;  /* 0x0000000e201f7223 */ /* 0x080fe2000000001f */
[-C--:B------:R-:W-:Y:S01]  /*5880*/  FFMA R26, R33, R14.reuse, R26 ;  /* 0x0000000e211a7223 */ /* 0x080fe2000000001a */
[----:B------:R-:W-:Y:S01]  /*5890*/  FFMA R57, R16, R37, R57 ;  /* 0x0000002510397223 */ /* 0x000fe20000000039 */
[-C--:B-1----:R-:W-:Y:S01]  /*58a0*/  FFMA R27, R2, R14.reuse, R27 ;  /* 0x0000000e021b7223 */ /* 0x082fe2000000001b */
        /* <DEDUP_REMOVED lines=8> */
[----:B------:R-:W-:Y:S01]  /*5930*/  FFMA R65, R42, R39, R57 ;  /* 0x000000272a417223 */ /* 0x000fe20000000039 */
[-C--:B--2---:R-:W-:Y:S01]  /*5940*/  FFMA R67, R40, R15.reuse, R27 ;  /* 0x0000000f28437223 */ /* 0x084fe2000000001b */
[----:B------:R-:W-:Y:S01]  /*5950*/  FFMA R71, R41, R15, R24 ;  /* 0x0000000f29477223 */ /* 0x000fe20000000018 */
[----:B------:R-:W-:Y:S01]  /*5960*/  FFMA R50, R39, R41, R12 ;  /* 0x0000002927327223 */ /* 0x000fe2000000000c */
[----:B------:R-:W1:Y:S01]  /*5970*/  LDS.128 R24, [R62+0x20] ;  /* 0x000020003e187984 */ /* 0x000e620000000c00 */
[C---:B------:R-:W-:Y:S01]  /*5980*/  FFMA R0, R20.reuse, R29, R59 ;  /* 0x0000001d14007223 */ /* 0x040fe2000000003b */
[----:B------:R-:W-:Y:S01]  /*5990*/  FFMA R18, R20, R53, R18 ;  /* 0x0000003514127223 */ /* 0x000fe20000000012 */
[-C--:B------:R-:W-:Y:S01]  /*59a0*/  FFMA R47, R28, R20.reuse, R47 ;  /* 0x000000141c2f7223 */ /* 0x080fe2000000002f */
[----:B------:R-:W-:Y:S01]  /*59b0*/  FFMA R51, R52, R20, R51 ;  /* 0x0000001434337223 */ /* 0x000fe20000000033 */
[-C--:B------:R-:W-:Y:S01]  /*59c0*/  FFMA R0, R11, R21.reuse, R0 ;  /* 0x000000150b007223 */ /* 0x080fe20000000000 */
[-C--:B------:R-:W-:Y:S01]  /*59d0*/  FFMA R18, R17, R21.reuse, R18 ;  /* 0x0000001511127223 */ /* 0x080fe20000000012 */
[----:B------:R-:W2:Y:S01]  /*59e0*/  LDS.128 R12, [R62+0x120] ;  /* 0x000120003e0c7984 */ /* 0x000ea20000000c00 */
[----:B------:R-:W-:Y:S01]  /*59f0*/  FFMA R47, R10, R21, R47 ;  /* 0x000000150a2f7223 */ /* 0x000fe2000000002f */
[----:B------:R-:W-:Y:S01]  /*5a00*/  FFMA R63, R40, R39, R55 ;  /* 0x00000027283f7223 */ /* 0x000fe20000000037 */
[-C--:B------:R-:W-:Y:S01]  /*5a10*/  FFMA R0, R3, R22.reuse, R0 ;  /* 0x0000001603007223 */ /* 0x080fe20000000000 */
[----:B------:R-:W4:Y:S01]  /*5a20*/  LDS.64 R36, [R19+0x900] ;  /* 0x0009000013247984 */ /* 0x000f220000000a00 */
[-C--:B------:R-:W-:Y:S01]  /*5a30*/  FFMA R18, R33, R22.reuse, R18 ;  /* 0x0000001621127223 */ /* 0x080fe20000000012 */
[----:B------:R-:W-:Y:S01]  /*5a40*/  FFMA R51, R16, R21, R51 ;  /* 0x0000001510337223 */ /* 0x000fe20000000033 */
[----:B------:R-:W-:Y:S01]  /*5a50*/  FFMA R21, R2, R22, R47 ;  /* 0x0000001602157223 */ /* 0x000fe2000000002f */
[----:B------:R-:W5:Y:S01]  /*5a60*/  LDS.64 R38, [R19+0x980] ;  /* 0x0009800013267984 */ /* 0x000f620000000a00 */
[-C--:B------:R-:W-:Y:S01]  /*5a70*/  FFMA R57, R41, R23.reuse, R0 ;  /* 0x0000001729397223 */ /* 0x080fe20000000000 */
[----:B------:R-:W-:Y:S01]  /*5a80*/  FFMA R0, R43, R23, R18 ;  /* 0x000000172b007223 */ /* 0x000fe20000000012 */
[-C--:B---3--:R-:W-:Y:S01]  /*5a90*/  FFMA R9, R28, R4.reuse, R9 ;  /* 0x000000041c097223 */ /* 0x088fe20000000009 */
[----:B------:R-:W3:Y:S01]  /*5aa0*/  LDS.64 R44, [R19+0xa00] ;  /* 0x000a0000132c7984 */ /* 0x000ee20000000a00 */
[----:B------:R-:W-:Y:S01]  /*5ab0*/  FFMA R61, R52, R4, R61 ;  /* 0x00000004343d7223 */ /* 0x000fe2000000003d */
[C---:B------:R-:W-:Y:S01]  /*5ac0*/  FFMA R18, R4.reuse, R29, R49 ;  /* 0x0000001d04127223 */ /* 0x040fe20000000031 */
[----:B------:R-:W-:Y:S01]  /*5ad0*/  FFMA R4, R4, R53, R48 ;  /* 0x0000003504047223 */ /* 0x000fe20000000030 */
[----:B------:R-:W3:Y:S01]  /*5ae0*/  LDS.64 R46, [R19+0xa80] ;  /* 0x000a8000132e7984 */ /* 0x000ee20000000a00 */
[----:B------:R-:W-:Y:S01]  /*5af0*/  FFMA R55, R32, R22, R51 ;  /* 0x0000001620377223 */ /* 0x000fe20000000033 */
[----:B------:R-:W-:Y:S01]  /*5b00*/  FFMA R51, R40, R23, R21 ;  /* 0x0000001728337223 */ /* 0x000fe20000000015 */
[----:B------:R-:W-:Y:S01]  /*5b10*/  FFMA R18, R11, R5, R18 ;  /* 0x000000050b127223 */ /* 0x000fe20000000012 */
[----:B------:R-:W3:Y:S01]  /*5b20*/  LDS.64 R28, [R19+0xb00] ;  /* 0x000b0000131c7984 */ /* 0x000ee20000000a00 */
[----:B------:R-:W-:Y:S01]  /*5b30*/  FFMA R55, R42, R23, R55 ;  /* 0x000000172a377223 */ /* 0x000fe20000000037 */
[-C--:B------:R-:W-:Y:S01]  /*5b40*/  FFMA R4, R17, R5.reuse, R4 ;  /* 0x0000000511047223 */ /* 0x080fe20000000004 */
[-C--:B------:R-:W-:Y:S01]  /*5b50*/  FFMA R9, R10, R5.reuse, R9 ;  /* 0x000000050a097223 */ /* 0x080fe20000000009 */
[----:B------:R-:W3:Y:S01]  /*5b60*/  LDS.64 R48, [R19+0xb80] ;  /* 0x000b800013307984 */ /* 0x000ee20000000a00 */
[----:B------:R-:W-:Y:S01]  /*5b70*/  FFMA R61, R16, R5, R61 ;  /* 0x00000005103d7223 */ /* 0x000fe2000000003d */
[-C--:B------:R-:W-:Y:S01]  /*5b80*/  FFMA R18, R3, R6.reuse, R18 ;  /* 0x0000000603127223 */ /* 0x080fe20000000012 */
[-C--:B------:R-:W-:Y:S01]  /*5b90*/  FFMA R4, R33, R6.reuse, R4 ;  /* 0x0000000621047223 */ /* 0x080fe20000000004 */
[----:B------:R-:W3:Y:S01]  /*5ba0*/  LDS.128 R20, [R62+0x220] ;  /* 0x000220003e147984 */ /* 0x000ee20000000c00 */
[-C--:B------:R-:W-:Y:S01]  /*5bb0*/  FFMA R9, R2, R6.reuse, R9 ;  /* 0x0000000602097223 */ /* 0x080fe20000000009 */
[----:B------:R-:W-:Y:S01]  /*5bc0*/  FFMA R61, R32, R6, R61 ;  /* 0x00000006203d7223 */ /* 0x000fe2000000003d */
[-C--:B------:R-:W-:Y:S01]  /*5bd0*/  FFMA R59, R41, R7.reuse, R18 ;  /* 0x00000007293b7223 */ /* 0x080fe20000000012 */
[-C--:B------:R-:W-:Y:S01]  /*5be0*/  FFMA R18, R43, R7.reuse, R4 ;  /* 0x000000072b127223 */ /* 0x080fe20000000004 */
[-C--:B------:R-:W-:Y:S01]  /*5bf0*/  FFMA R9, R40, R7.reuse, R9 ;  /* 0x0000000728097223 */ /* 0x080fe20000000009 */
[----:B------:R-:W-:Y:S01]  /*5c00*/  FFMA R61, R42, R7, R61 ;  /* 0x000000072a3d7223 */ /* 0x000fe2000000003d */
[C---:B-1----:R-:W-:Y:S01]  /*5c10*/  FFMA R50, R24.reuse, R31, R50 ;  /* 0x0000001f18327223 */ /* 0x042fe20000000032 */
[----:B------:R-:W1:Y:S01]  /*5c20*/  LDS.128 R4, [R62+0x320] ;  /* 0x000320003e047984 */ /* 0x000e620000000c00 */
[C---:B------:R-:W-:Y:S01]  /*5c30*/  FFMA R63, R24.reuse, R30, R63 ;  /* 0x0000001e183f7223 */ /* 0x040fe2000000003f */
[C---:B------:R-:W-:Y:S01]  /*5c40*/  FFMA R65, R24.reuse, R34, R65 ;  /* 0x0000002218417223 */ /* 0x040fe20000000041 */
[----:B------:R-:W-:Y:S01]  /*5c50*/  FFMA R54, R24, R35, R54 ;  /* 0x0000002318367223 */ /* 0x000fe20000000036 */
[----:B--2---:R-:W-:Y:S01]  /*5c60*/  FFMA R2, R12, R31, R71 ;  /* 0x0000001f0c027223 */ /* 0x004fe20000000047 */
[-C--:B------:R-:W-:Y:S01]  /*5c70*/  FFMA R67, R30, R12.reuse, R67 ;  /* 0x0000000c1e437223 */ /* 0x080fe20000000043 */
[----:B------:R-:W-:Y:S01]  /*5c80*/  FFMA R69, R34, R12, R69 ;  /* 0x0000000c22457223 */ /* 0x000fe20000000045 */
        /* <DEDUP_REMOVED lines=9> */
[----:B---3--:R-:W-:Y:S01]  /*5d20*/  FFMA R2, R26, R45, R3 ;  /* 0x0000002d1a027223 */ /* 0x008fe20000000003 */
[----:B------:R-:W-:Y:S01]  /*5d30*/  FFMA R63, R44, R26, R63 ;  /* 0x0000001a2c3f7223 */ /* 0x000fe2000000003f */
[----:B------:R-:W-:Y:S01]  /*5d40*/  FFMA R10, R45, R14, R10 ;  /* 0x0000000e2d0a7223 */ /* 0x000fe2000000000a */
[----:B------:R-:W-:Y:S01]  /*5d50*/  LDS.64 R16, [R19+0xd00] ;  /* 0x000d000013107984 */ /* 0x000fe20000000a00 */
[----:B------:R-:W-:Y:S01]  /*5d60*/  FFMA R65, R46, R26, R65 ;  /* 0x0000001a2e417223 */ /* 0x000fe20000000041 */
[----:B------:R-:W-:Y:S01]  /*5d70*/  FFMA R54, R26, R47, R54 ;  /* 0x0000002f1a367223 */ /* 0x000fe20000000036 */
[-C--:B------:R-:W-:Y:S01]  /*5d80*/  FFMA R67, R44, R14.reuse, R67 ;  /* 0x0000000e2c437223 */ /* 0x080fe20000000043 */
[-C--:B------:R-:W-:Y:S01]  /*5d90*/  FFMA R69, R46, R14.reuse, R69 ;  /* 0x0000000e2e457223 */ /* 0x080fe20000000045 */
[----:B------:R-:W-:Y:S01]  /*5da0*/  FFMA R63, R28, R27, R63 ;  /* 0x0000001b1c3f7223 */ /* 0x000fe2000000003f */
[----:B------:R-:W-:Y:S01]  /*5db0*/  FFMA R50, R27, R29, R2 ;  /* 0x0000001d1b327223 */ /* 0x000fe20000000002 */
[----:B------:R-:W-:Y:S01]  /*5dc0*/  FFMA R71, R29, R15, R10 ;  /* 0x0000000f1d477223 */ /* 0x000fe2000000000a */
[----:B------:R-:W-:Y:S01]  /*5dd0*/  LDS.64 R2, [R19+0xc00] ;  /* 0x000c000013027984 */ /* 0x000fe20000000a00 */
[----:B------:R-:W-:Y:S01]  /*5de0*/  FFMA R65, R48, R27, R65 ;  /* 0x0000001b30417223 */ /* 0x000fe20000000041 */
[----:B------:R-:W-:Y:S01]  /*5df0*/  FFMA R54, R27, R49, R54 ;  /* 0x000000311b367223 */ /* 0x000fe20000000036 */
[----:B------:R-:W-:Y:S01]  /*5e00*/  FFMA R56, R47, R14, R56 ;  /* 0x0000000e2f387223 */ /* 0x000fe20000000038 */
[----:B------:R-:W2:Y:S01]  /*5e10*/  LDS.128 R24, [R62+0x130] ;  /* 0x000130003e187984 */ /* 0x000ea20000000c00 */
[----:B------:R-:W-:Y:S01]  /*5e20*/  FFMA R40, R20, R31, R57 ;  /* 0x0000001f14287223 */ /* 0x000fe20000000039 */
[-C--:B------:R-:W-:Y:S01]  /*5e30*/  FFMA R55, R34, R20.reuse, R55 ;  /* 0x0000001422377223 */ /* 0x080fe20000000037 */
[----:B------:R-:W-:Y:S01]  /*5e40*/  FFMA R67, R28, R15, R67 ;  /* 0x0000000f1c437223 */ /* 0x000fe20000000043 */
[----:B------:R-:W3:Y:S01]  /*5e50*/  LDS.64 R10, [R19+0xc80] ;  /* 0x000c8000130a7984 */ /* 0x000ee20000000a00 */
[----:B------:R-:W-:Y:S01]  /*5e60*/  FFMA R40, R37, R21, R40 ;  /* 0x0000001525287223 */ /* 0x000fe20000000028 */
[-C--:B------:R-:W-:Y:S01]  /*5e70*/  FFMA R69, R48, R15.reuse, R69 ;  /* 0x0000000f30457223 */ /* 0x080fe20000000045 */
[----:B------:R-:W-:Y:S01]  /*5e80*/  FFMA R56, R49, R15, R56 ;  /* 0x0000000f31387223 */ /* 0x000fe20000000038 */
[----:B------:R-:W4:Y:S01]  /*5e90*/  LDS.64 R32, [R19+0xd80] ;  /* 0x000d800013207984 */ /* 0x000f220000000a00 */
[----:B------:R-:W-:Y:S01]  /*5ea0*/  FFMA R51, R30, R20, R51 ;  /* 0x000000141e337223 */ /* 0x000fe20000000033 */
[----:B------:R-:W-:Y:S01]  /*5eb0*/  FFMA R0, R20, R35, R0 ;  /* 0x0000002314007223 */ /* 0x000fe20000000000 */
[----:B------:R-:W-:Y:S01]  /*5ec0*/  FFMA R55, R38, R21, R55 ;  /* 0x0000001526377223 */ /* 0x000fe20000000037 */
[----:B------:R-:W5:Y:S01]  /*5ed0*/  LDS.128 R12, [R62+0x30] ;  /* 0x000030003e0c7984 */ /* 0x000f620000000c00 */
[----:B------:R-:W-:Y:S01]  /*5ee0*/  FFMA R20, R45, R22, R40 ;  /* 0x000000162d147223 */ /* 0x000fe20000000028 */
[----:B-1----:R-:W-:Y:S01]  /*5ef0*/  FFMA R9, R30, R4, R9 ;  /* 0x000000041e097223 */ /* 0x002fe20000000009 */
[----:B------:R-:W-:Y:S01]  /*5f00*/  FFMA R53, R46, R22, R55 ;  /* 0x000000162e357223 */ /* 0x000fe20000000037 */
[----:B------:R-:W1:Y:S01]  /*5f10*/  LDS.64 R40, [R19+0xe00] ;  /* 0x000e000013287984 */ /* 0x000e620000000a00 */
[----:B------:R-:W-:Y:S01]  /*5f20*/  FFMA R55, R29, R23, R20 ;  /* 0x000000171d377223 */ /* 0x000fe20000000014 */
[----:B------:R-:W-:Y:S01]  /*5f30*/  FFMA R61, R34, R4, R61 ;  /* 0x00000004223d7223 */ /* 0x000fe2000000003d */
[C---:B------:R-:W-:Y:S01]  /*5f40*/  FFMA R20, R4.reuse, R31, R59 ;  /* 0x0000001f04147223 */ /* 0x040fe2000000003b */
[----:B------:R-:W1:Y:S01]  /*5f50*/  LDS.64 R42, [R19+0xe80] ;  /* 0x000e8000132a7984 */ /* 0x000e620000000a00 */
[----:B------:R-:W-:Y:S01]  /*5f60*/  FFMA R18, R4, R35, R18 ;  /* 0x0000002304127223 */ /* 0x000fe20000000012 */
[-C--:B------:R-:W-:Y:S01]  /*5f70*/  FFMA R51, R36, R21.reuse, R51 ;  /* 0x0000001524337223 */ /* 0x080fe20000000033 */
[----:B------:R-:W-:Y:S01]  /*5f80*/  FFMA R0, R39, R21, R0 ;  /* 0x0000001527007223 */ /* 0x000fe20000000000 */
[----:B------:R-:W1:Y:S01]  /*5f90*/  LDS.64 R30, [R19+0xf00] ;  /* 0x000f0000131e7984 */ /* 0x000e620000000a00 */
[----:B------:R-:W-:Y:S01]  /*5fa0*/  FFMA R20, R37, R5, R20 ;  /* 0x0000000525147223 */ /* 0x000fe20000000014 */
[-C--:B------:R-:W-:Y:S01]  /*5fb0*/  FFMA R51, R44, R22.reuse, R51 ;  /* 0x000000162c337223 */ /* 0x080fe20000000033 */
[----:B------:R-:W-:Y:S01]  /*5fc0*/  FFMA R0, R47, R22, R0 ;  /* 0x000000162f007223 */ /* 0x000fe20000000000 */
[----:B------:R-:W1:Y:S01]  /*5fd0*/  LDS.64 R34, [R19+0xf80] ;  /* 0x000f800013227984 */ /* 0x000e620000000a00 */
[-C--:B------:R-:W-:Y:S01]  /*5fe0*/  FFMA R53, R48, R23.reuse, R53 ;  /* 0x0000001730357223 */ /* 0x080fe20000000035 */
[-C--:B------:R-:W-:Y:S01]  /*5ff0*/  FFMA R51, R28, R23.reuse, R51 ;  /* 0x000000171c337223 */ /* 0x080fe20000000033 */
[----:B------:R-:W-:Y:S01]  /*6000*/  FFMA R0, R49, R23, R0 ;  /* 0x0000001731007223 */ /* 0x000fe20000000000 */
[-C--:B------:R-:W-:Y:S01]  /*6010*/  FFMA R4, R45, R6.reuse, R20 ;  /* 0x000000062d047223 */ /* 0x080fe20000000014 */
[-C--:B------:R-:W-:Y:S01]  /*6020*/  FFMA R9, R36, R5.reuse, R9 ;  /* 0x0000000524097223 */ /* 0x080fe20000000009 */
[----:B------:R-:W1:Y:S01]  /*6030*/  LDS.128 R20, [R62+0x230] ;  /* 0x000230003e147984 */ /* 0x000e620000000c00 */
[-C--:B------:R-:W-:Y:S01]  /*6040*/  FFMA R61, R38, R5.reuse, R61 ;  /* 0x00000005263d7223 */ /* 0x080fe2000000003d */
[----:B------:R-:W-:Y:S01]  /*6050*/  FFMA R18, R39, R5, R18 ;  /* 0x0000000527127223 */ /* 0x000fe20000000012 */
[----:B------:R-:W-:Y:S01]  /*6060*/  FFMA R57, R29, R7, R4 ;  /* 0x000000071d397223 */ /* 0x000fe20000000004 */
[-C--:B------:R-:W-:Y:S01]  /*6070*/  FFMA R9, R44, R6.reuse, R9 ;  /* 0x000000062c097223 */ /* 0x080fe20000000009 */
[-C--:B------:R-:W-:Y:S01]  /*6080*/  FFMA R61, R46, R6.reuse, R61 ;  /* 0x000000062e3d7223 */ /* 0x080fe2000000003d */
[----:B--2---:R-:W-:Y:S01]  /*6090*/  FFMA R4, R24, R3, R71 ;  /* 0x0000000318047223 */ /* 0x004fe20000000047 */
[----:B------:R-:W-:Y:S01]  /*60a0*/  FFMA R18, R47, R6, R18 ;  /* 0x000000062f127223 */ /* 0x000fe20000000012 */
[-C--:B------:R-:W-:Y:S01]  /*60b0*/  FFMA R67, R2, R24.reuse, R67 ;  /* 0x0000001802437223 */ /* 0x080fe20000000043 */
[----:B------:R-:W-:Y:S01]  /*60c0*/  FFMA R9, R28, R7, R9 ;  /* 0x000000071c097223 */ /* 0x000fe20000000009 */
[----:B---3--:R-:W-:Y:S01]  /*60d0*/  FFMA R69, R10, R24, R69 ;  /* 0x000000180a457223 */ /* 0x008fe20000000045 */
[----:B------:R-:W-:Y:S01]  /*60e0*/  FFMA R56, R24, R11, R56 ;  /* 0x0000000b18387223 */ /* 0x000fe20000000038 */
[-C--:B------:R-:W-:Y:S01]  /*60f0*/  FFMA R61, R48, R7.reuse, R61 ;  /* 0x00000007303d7223 */ /* 0x080fe2000000003d */
[----:B------:R-:W-:Y:S01]  /*6100*/  FFMA R18, R49, R7, R18 ;  /* 0x0000000731127223 */ /* 0x000fe20000000012 */
[-C--:B------:R-:W-:Y:S01]  /*6110*/  FFMA R24, R17, R25.reuse, R4 ;  /* 0x0000001911187223 */ /* 0x080fe20000000004 */
[-C--:B------:R-:W-:Y:S01]  /*6120*/  FFMA R67, R16, R25.reuse, R67 ;  /* 0x0000001910437223 */ /* 0x080fe20000000043 */
[----:B------:R-:W2:Y:S01]  /*6130*/  LDS.128 R4, [R62+0x330] ;  /* 0x000330003e047984 */ /* 0x000ea20000000c00 */
[----:B----4-:R-:W-:Y:S01]  /*6140*/  FFMA R69, R32, R25, R69 ;  /* 0x0000001920457223 */ /* 0x010fe20000000045 */
[C---:B-----5:R-:W-:Y:S01]  /*6150*/  FFMA R50, R12.reuse, R3, R50 ;  /* 0x000000030c327223 */ /* 0x060fe20000000032 */
[----:B------:R-:W-:Y:S01]  /*6160*/  FFMA R56, R33, R25, R56 ;  /* 0x0000001921387223 */ /* 0x000fe20000000038 */
[C---:B------:R-:W-:Y:S01]  /*6170*/  FFMA R63, R12.reuse, R2, R63 ;  /* 0x000000020c3f7223 */ /* 0x040fe2000000003f */
[----:B------:R-:W-:Y:S01]  /*6180*/  FFMA R65, R12, R10, R65 ;  /* 0x0000000a0c417223 */ /* 0x000fe20000000041 */
[----:B------:R-:W-:Y:S01]  /*6190*/  FFMA R29, R13, R17, R50 ;  /* 0x000000110d1d7223 */ /* 0x000fe20000000032 */
[-C--:B-1----:R-:W-:Y:S01]  /*61a0*/  FFMA R24, R41, R26.reuse, R24 ;  /* 0x0000001a29187223 */ /* 0x082fe20000000018 */
[-C--:B------:R-:W-:Y:S01]  /*61b0*/  FFMA R67, R40, R26.reuse, R67 ;  /* 0x0000001a28437223 */ /* 0x080fe20000000043 */
[----:B------:R-:W-:Y:S01]  /*61c0*/  FFMA R54, R12, R11, R54 ;  /* 0x0000000b0c367223 */ /* 0x000fe20000000036 */
[-C--:B------:R-:W-:Y:S01]  /*61d0*/  FFMA R69, R42, R26.reuse, R69 ;  /* 0x0000001a2a457223 */ /* 0x080fe20000000045 */
[----:B------:R-:W-:Y:S01]  /*61e0*/  FFMA R56, R43, R26, R56 ;  /* 0x0000001a2b387223 */ /* 0x000fe20000000038 */
[----:B------:R-:W-:Y:S01]  /*61f0*/  FFMA R12, R14, R41, R29 ;  /* 0x000000290e0c7223 */ /* 0x000fe2000000001d */
[----:B------:R-:W-:Y:S01]  /*6200*/  LDS.64 R38, [R19+0x1100] ;  /* 0x0011000013267984 */ /* 0x000fe20000000a00 */
[-C--:B------:R-:W-:Y:S01]  /*6210*/  FFMA R67, R30, R27.reuse, R67 ;  /* 0x0000001b1e437223 */ /* 0x080fe20000000043 */
[----:B------:R-:W-:Y:S01]  /*6220*/  FFMA R59, R31, R27, R24 ;  /* 0x0000001b1f3b7223 */ /* 0x000fe20000000018 */
[----:B------:R-:W-:Y:S01]  /*6230*/  FFMA R63, R16, R13, R63 ;  /* 0x0000000d103f7223 */ /* 0x000fe2000000003f */
[----:B------:R-:W-:Y:S01]  /*6240*/  LDS.64 R28, [R19+0x1000] ;  /* 0x00100000131c7984 */ /* 0x000fe20000000a00 */
[-C--:B------:R-:W-:Y:S01]  /*6250*/  FFMA R69, R34, R27.reuse, R69 ;  /* 0x0000001b22457223 */ /* 0x080fe20000000045 */
[----:B------:R-:W-:Y:S01]  /*6260*/  FFMA R56, R35, R27, R56 ;  /* 0x0000001b23387223 */ /* 0x000fe20000000038 */
[----:B------:R-:W-:Y:S01]  /*6270*/  FFMA R65, R32, R13, R65 ;  /* 0x0000000d20417223 */ /* 0x000fe20000000041 */
[----:B------:R-:W1:Y:S01]  /*6280*/  LDS.128 R24, [R62+0x140] ;  /* 0x000140003e187984 */ /* 0x000e620000000c00 */
[----:B------:R-:W-:Y:S01]  /*6290*/  FFMA R54, R13, R33, R54 ;  /* 0x000000210d367223 */ /* 0x000fe20000000036 */
[----:B------:R-:W-:Y:S01]  /*62a0*/  FFMA R63, R40, R14, R63 ;  /* 0x0000000e283f7223 */ /* 0x000fe2000000003f */
[----:B------:R-:W-:Y:S01]  /*62b0*/  FFMA R46, R20, R3, R55 ;  /* 0x00000003142e7223 */ /* 0x000fe20000000037 */
[-C--:B------:R-:W-:Y:S01]  /*62c0*/  FFMA R51, R2, R20.reuse, R51 ;  /* 0x0000001402337223 */ /* 0x080fe20000000033 */
[----:B------:R-:W-:Y:S01]  /*62d0*/  FFMA R53, R10, R20, R53 ;  /* 0x000000140a357223 */ /* 0x000fe20000000035 */
[----:B------:R-:W-:Y:S01]  /*62e0*/  FFMA R0, R20, R11, R0 ;  /* 0x0000000b14007223 */ /* 0x000fe20000000000 */
[-C--:B------:R-:W-:Y:S01]  /*62f0*/  FFMA R46, R17, R21.reuse, R46 ;  /* 0x00000015112e7223 */ /* 0x080fe2000000002e */
[-C--:B------:R-:W-:Y:S01]  /*6300*/  FFMA R51, R16, R21.reuse, R51 ;  /* 0x0000001510337223 */ /* 0x080fe20000000033 */
[-C--:B------:R-:W-:Y:S01]  /*6310*/  FFMA R53, R32, R21.reuse, R53 ;  /* 0x0000001520357223 */ /* 0x080fe20000000035 */
[----:B------:R-:W-:Y:S01]  /*6320*/  FFMA R0, R33, R21, R0 ;  /* 0x0000001521007223 */ /* 0x000fe20000000000 */
[----:B------:R-:W-:Y:S01]  /*6330*/  FFMA R20, R41, R22, R46 ;  /* 0x0000001629147223 */ /* 0x000fe2000000002e */
[----:B------:R-:W-:Y:S01]  /*6340*/  FFMA R65, R42, R14, R65 ;  /* 0x0000000e2a417223 */ /* 0x000fe20000000041 */
[----:B------:R-:W-:Y:S01]  /*6350*/  FFMA R54, R14, R43, R54 ;  /* 0x0000002b0e367223 */ /* 0x000fe20000000036 */
[-C--:B------:R-:W-:Y:S01]  /*6360*/  FFMA R51, R40, R22.reuse, R51 ;  /* 0x0000001628337223 */ /* 0x080fe20000000033 */
[----:B------:R-:W-:Y:S01]  /*6370*/  FFMA R55, R31, R23, R20 ;  /* 0x000000171f377223 */ /* 0x000fe20000000014 */
[-C--:B------:R-:W-:Y:S01]  /*6380*/  FFMA R53, R42, R22.reuse, R53 ;  /* 0x000000162a357223 */ /* 0x080fe20000000035 */
[----:B------:R-:W-:Y:S01]  /*6390*/  FFMA R0, R43, R22, R0 ;  /* 0x000000162b007223 */ /* 0x000fe20000000000 */
[----:B------:R-:W-:Y:S01]  /*63a0*/  FFMA R63, R30, R15, R63 ;  /* 0x0000000f1e3f7223 */ /* 0x000fe2000000003f */
[----:B--2---:R-:W-:Y:S01]  /*63b0*/  FFMA R20, R4, R3, R57 ;  /* 0x0000000304147223 */ /* 0x004fe20000000039 */
[C---:B------:R-:W-:Y:S01]  /*63c0*/  FFMA R50, R15.reuse, R31, R12 ;  /* 0x0000001f0f327223 */ /* 0x040fe2000000000c */
[----:B------:R-:W-:Y:S01]  /*63d0*/  FFMA R65, R34, R15, R65 ;  /* 0x0000000f22417223 */ /* 0x000fe20000000041 */
[----:B------:R-:W-:Y:S01]  /*63e0*/  FFMA R54, R15, R35, R54 ;  /* 0x000000230f367223 */ /* 0x000fe20000000036 */
[----:B------:R-:W-:Y:S01]  /*63f0*/  FFMA R20, R17, R5, R20 ;  /* 0x0000000511147223 */ /* 0x000fe20000000014 */
[----:B------:R-:W2:Y:S01]  /*6400*/  LDS.128 R12, [R62+0x40] ;  /* 0x000040003e0c7984 */ /* 0x000ea20000000c00 */
[-C--:B------:R-:W-:Y:S01]  /*6410*/  FFMA R9, R2, R4.reuse, R9 ;  /* 0x0000000402097223 */ /* 0x080fe20000000009 */
[----:B------:R-:W-:Y:S01]  /*6420*/  FFMA R61, R10, R4, R61 ;  /* 0x000000040a3d7223 */ /* 0x000fe2000000003d */
[----:B------:R-:W-:Y:S01]  /*6430*/  FFMA R18, R4, R11, R18 ;  /* 0x0000000b04127223 */ /* 0x000fe20000000012 */
[----:B------:R-:W3:Y:S01]  /*6440*/  LDS.64 R36, [R19+0x1080] ;  /* 0x0010800013247984 */ /* 0x000ee20000000a00 */
[-C--:B------:R-:W-:Y:S01]  /*6450*/  FFMA R51, R30, R23.reuse, R51 ;  /* 0x000000171e337223 */ /* 0x080fe20000000033 */
[-C--:B------:R-:W-:Y:S01]  /*6460*/  FFMA R53, R34, R23.reuse, R53 ;  /* 0x0000001722357223 */ /* 0x080fe20000000035 */
[----:B------:R-:W-:Y:S01]  /*6470*/  FFMA R0, R35, R23, R0 ;  /* 0x0000001723007223 */ /* 0x000fe20000000000 */
[-C--:B------:R-:W-:Y:S01]  /*6480*/  FFMA R4, R41, R6.reuse, R20 ;  /* 0x0000000629047223 */ /* 0x080fe20000000014 */
[----:B------:R-:W4:Y:S01]  /*6490*/  LDS.64 R44, [R19+0x1180] ;  /* 0x00118000132c7984 */ /* 0x000f220000000a00 */
[-C--:B------:R-:W-:Y:S01]  /*64a0*/  FFMA R9, R16, R5.reuse, R9 ;  /* 0x0000000510097223 */ /* 0x080fe20000000009 */
[-C--:B------:R-:W-:Y:S01]  /*64b0*/  FFMA R61, R32, R5.reuse, R61 ;  /* 0x00000005203d7223 */ /* 0x080fe2000000003d */
[----:B------:R-:W-:Y:S01]  /*64c0*/  FFMA R18, R33, R5, R18 ;  /* 0x0000000521127223 */ /* 0x000fe20000000012 */
[----:B------:R-:W5:Y:S01]  /*64d0*/  LDS.128 R20, [R62+0x240] ;  /* 0x000240003e147984 */ /* 0x000f620000000c00 */
[----:B------:R-:W-:Y:S01]  /*64e0*/  FFMA R57, R31, R7, R4 ;  /* 0x000000071f397223 */ /* 0x000fe20000000004 */
[-C--:B------:R-:W-:Y:S01]  /*64f0*/  FFMA R9, R40, R6.reuse, R9 ;  /* 0x0000000628097223 */ /* 0x080fe20000000009 */
[----:B-1----:R-:W-:Y:S01]  /*6500*/  FFMA R4, R24, R29, R59 ;  /* 0x0000001d18047223 */ /* 0x002fe2000000003b */
[----:B------:R-:W1:Y:S01]  /*6510*/  LDS.64 R46, [R19+0x1200] ;  /* 0x00120000132e7984 */ /* 0x000e620000000a00 */
[-C--:B------:R-:W-:Y:S01]  /*6520*/  FFMA R61, R42, R6.reuse, R61 ;  /* 0x000000062a3d7223 */ /* 0x080fe2000000003d */
[----:B------:R-:W-:Y:S01]  /*6530*/  FFMA R18, R43, R6, R18 ;  /* 0x000000062b127223 */ /* 0x000fe20000000012 */
[-C--:B------:R-:W-:Y:S01]  /*6540*/  FFMA R9, R30, R7.reuse, R9 ;  /* 0x000000071e097223 */ /* 0x080fe20000000009 */
[----:B------:R-:W1:Y:S01]  /*6550*/  LDS.64 R48, [R19+0x1280] ;  /* 0x0012800013307984 */ /* 0x000e620000000a00 */
[-C--:B------:R-:W-:Y:S01]  /*6560*/  FFMA R61, R34, R7.reuse, R61 ;  /* 0x00000007223d7223 */ /* 0x080fe2000000003d */
[----:B------:R-:W-:Y:S01]  /*6570*/  FFMA R18, R35, R7, R18 ;  /* 0x0000000723127223 */ /* 0x000fe20000000012 */
[----:B------:R-:W-:Y:S01]  /*6580*/  FFMA R16, R39, R25, R4 ;  /* 0x0000001927107223 */ /* 0x000fe20000000004 */
[----:B------:R-:W1:Y:S01]  /*6590*/  LDS.64 R2, [R19+0x1300] ;  /* 0x0013000013027984 */ /* 0x000e620000000a00 */
[----:B------:R-:W-:-:S03]  /*65a0*/  FFMA R67, R28, R24, R67 ;  /* 0x000000181c437223 */ /* 0x000fc60000000043 */
[----:B------:R-:W1:Y:S01]  /*65b0*/  LDS.64 R10, [R19+0x1380] ;  /* 0x00138000130a7984 */ /* 0x000e620000000a00 */
[----:B------:R-:W-:-:S03]  /*65c0*/  FFMA R67, R38, R25, R67 ;  /* 0x0000001926437223 */ /* 0x000fc60000000043 */
[----:B------:R-:W1:Y:S04]  /*65d0*/  LDS.128 R4, [R62+0x340] ;  /* 0x000340003e047984 */ /* 0x000e680000000c00 */
[----:B------:R-:W-:Y:S01]  /*65e0*/  LDS.64 R30, [R19+0x1480] ;  /* 0x00148000131e7984 */ /* 0x000fe20000000a00 */
[C---:B--2---:R-:W-:Y:S01]  /*65f0*/  FFMA R50, R12.reuse, R29, R50 ;  /* 0x0000001d0c327223 */ /* 0x044fe20000000032 */
[C---:B------:R-:W-:Y:S02]  /*6600*/  FFMA R63, R12.reuse, R28, R63 ;  /* 0x0000001c0c3f7223 */ /* 0x040fe4000000003f */
[----:B------:R-:W-:Y:S01]  /*6610*/  LDS.64 R32, [R19+0x1500] ;  /* 0x0015000013207984 */ /* 0x000fe20000000a00 */
[C---:B---3--:R-:W-:Y:S01]  /*6620*/  FFMA R65, R12.reuse, R36, R65 ;  /* 0x000000240c417223 */ /* 0x048fe20000000041 */
[-C--:B------:R-:W-:Y:S01]  /*6630*/  FFMA R54, R12, R37.reuse, R54 ;  /* 0x000000250c367223 */ /* 0x080fe20000000036 */
[----:B------:R-:W-:Y:S01]  /*6640*/  FFMA R69, R36, R24, R69 ;  /* 0x0000001824457223 */ /* 0x000fe20000000045 */
[----:B------:R-:W-:Y:S01]  /*6650*/  FFMA R56, R24, R37, R56 ;  /* 0x0000002518387223 */ /* 0x000fe20000000038 */
[C---:B------:R-:W-:Y:S01]  /*6660*/  FFMA R17, R13.reuse, R39, R50 ;  /* 0x000000270d117223 */ /* 0x040fe20000000032 */
[-C--:B------:R-:W-:Y:S01]  /*6670*/  FFMA R63, R38, R13.reuse, R63 ;  /* 0x0000000d263f7223 */ /* 0x080fe2000000003f */
[C---:B----4-:R-:W-:Y:S01]  /*6680*/  FFMA R65, R44.reuse, R13, R65 ;  /* 0x0000000d2c417223 */ /* 0x050fe20000000041 */
[----:B------:R-:W-:Y:S01]  /*6690*/  FFMA R54, R13, R45, R54 ;  /* 0x0000002d0d367223 */ /* 0x000fe20000000036 */
[----:B------:R-:W-:Y:S01]  /*66a0*/  FFMA R69, R44, R25, R69 ;  /* 0x000000192c457223 */ /* 0x000fe20000000045 */
[----:B-----5:R-:W-:Y:S01]  /*66b0*/  FFMA R40, R20, R29, R55 ;  /* 0x0000001d14287223 */ /* 0x020fe20000000037 */
[----:B------:R-:W-:Y:S01]  /*66c0*/  FFMA R56, R45, R25, R56 ;  /* 0x000000192d387223 */ /* 0x000fe20000000038 */
[-C--:B------:R-:W-:Y:S01]  /*66d0*/  FFMA R51, R28, R20.reuse, R51 ;  /* 0x000000141c337223 */ /* 0x080fe20000000033 */
[----:B------:R-:W-:Y:S01]  /*66e0*/  FFMA R53, R36, R20, R53 ;  /* 0x0000001424357223 */ /* 0x000fe20000000035 */
[----:B------:R-:W-:Y:S01]  /*66f0*/  FFMA R40, R39, R21, R40 ;  /* 0x0000001527287223 */ /* 0x000fe20000000028 */
[----:B-1----:R-:W-:Y:S01]  /*6700*/  FFMA R12, R14, R47, R17 ;  /* 0x0000002f0e0c7223 */ /* 0x002fe20000000011 */
[----:B------:R-:W-:Y:S01]  /*6710*/  FFMA R16, R47, R26, R16 ;  /* 0x0000001a2f107223 */ /* 0x000fe20000000010 */
[-C--:B------:R-:W-:Y:S01]  /*6720*/  FFMA R63, R46, R14.reuse, R63 ;  /* 0x0000000e2e3f7223 */ /* 0x080fe2000000003f */
[----:B------:R-:W-:Y:S01]  /*6730*/  FFMA R65, R48, R14, R65 ;  /* 0x0000000e30417223 */ /* 0x000fe20000000041 */
[----:B------:R-:W-:Y:S01]  /*6740*/  FFMA R54, R14, R49, R54 ;  /* 0x000000310e367223 */ /* 0x000fe20000000036 */
[-C--:B------:R-:W-:Y:S01]  /*6750*/  FFMA R67, R46, R26.reuse, R67 ;  /* 0x0000001a2e437223 */ /* 0x080fe20000000043 */
[-C--:B------:R-:W-:Y:S01]  /*6760*/  FFMA R69, R48, R26.reuse, R69 ;  /* 0x0000001a30457223 */ /* 0x080fe20000000045 */
[----:B------:R-:W-:Y:S01]  /*6770*/  FFMA R56, R49, R26, R56 ;  /* 0x0000001a31387223 */ /* 0x000fe20000000038 */
[----:B------:R-:W-:Y:S01]  /*6780*/  FFMA R0, R20, R37, R0 ;  /* 0x0000002514007223 */ /* 0x000fe20000000000 */
[-C--:B------:R-:W-:Y:S01]  /*6790*/  FFMA R20, R47, R22.reuse, R40 ;  /* 0x000000162f147223 */ /* 0x080fe20000000028 */
[----:B------:R-:W-:Y:S01]  /*67a0*/  FFMA R63, R2, R15, R63 ;  /* 0x0000000f023f7223 */ /* 0x000fe2000000003f */
[C---:B------:R-:W-:Y:S01]  /*67b0*/  FFMA R50, R15.reuse, R3, R12 ;  /* 0x000000030f327223 */ /* 0x040fe2000000000c */
[----:B------:R-:W-:Y:S01]  /*67c0*/  FFMA R65, R10, R15, R65 ;  /* 0x0000000f0a417223 */ /* 0x000fe20000000041 */
[----:B------:R-:W-:Y:S01]  /*67d0*/  FFMA R54, R15, R11, R54 ;  /* 0x0000000b0f367223 */ /* 0x000fe20000000036 */
[-C--:B------:R-:W-:Y:S01]  /*67e0*/  FFMA R59, R3, R27.reuse, R16 ;  /* 0x0000001b033b7223 */ /* 0x080fe20000000010 */
[-C--:B------:R-:W-:Y:S01]  /*67f0*/  FFMA R67, R2, R27.reuse, R67 ;  /* 0x0000001b02437223 */ /* 0x080fe20000000043 */
[-C--:B------:R-:W-:Y:S01]  /*6800*/  FFMA R69, R10, R27.reuse, R69 ;  /* 0x0000001b0a457223 */ /* 0x080fe20000000045 */
[----:B------:R-:W-:Y:S01]  /*6810*/  FFMA R56, R11, R27, R56 ;  /* 0x0000001b0b387223 */ /* 0x000fe20000000038 */
[----:B------:R-:W1:Y:S01]  /*6820*/  LDS.128 R12, [R62+0x50] ;  /* 0x000050003e0c7984 */ /* 0x000e620000000c00 */
[----:B------:R-:W-:Y:S01]  /*6830*/  FFMA R55, R3, R23, R20 ;  /* 0x0000001703377223 */ /* 0x000fe20000000014 */
[----:B------:R-:W-:Y:S01]  /*6840*/  FFMA R20, R4, R29, R57 ;  /* 0x0000001d04147223 */ /* 0x000fe20000000039 */
[-C--:B------:R-:W-:Y:S01]  /*6850*/  FFMA R51, R38, R21.reuse, R51 ;  /* 0x0000001526337223 */ /* 0x080fe20000000033 */
[----:B------:R-:W2:Y:S01]  /*6860*/  LDS.64 R16, [R19+0x1400] ;  /* 0x0014000013107984 */ /* 0x000ea20000000a00 */
[-C--:B------:R-:W-:Y:S01]  /*6870*/  FFMA R53, R44, R21.reuse, R53 ;  /* 0x000000152c357223 */ /* 0x080fe20000000035 */
[----:B------:R-:W-:Y:S01]  /*6880*/  FFMA R0, R45, R21, R0 ;  /* 0x000000152d007223 */ /* 0x000fe20000000000 */
[----:B------:R-:W-:Y:S01]  /*6890*/  FFMA R20, R39, R5, R20 ;  /* 0x0000000527147223 */ /* 0x000fe20000000014 */
[----:B------:R-:W3:Y:S01]  /*68a0*/  LDS.128 R24, [R62+0x150] ;  /* 0x000150003e187984 */ /* 0x000ee20000000c00 */
[-C--:B------:R-:W-:Y:S01]  /*68b0*/  FFMA R51, R46, R22.reuse, R51 ;  /* 0x000000162e337223 */ /* 0x080fe20000000033 */
[-C--:B------:R-:W-:Y:S01]  /*68c0*/  FFMA R53, R48, R22.reuse, R53 ;  /* 0x0000001630357223 */ /* 0x080fe20000000035 */
[----:B------:R-:W-:Y:S01]  /*68d0*/  FFMA R0, R49, R22, R0 ;  /* 0x0000001631007223 */ /* 0x000fe20000000000 */
[----:B------:R-:W4:Y:S01]  /*68e0*/  LDS.64 R34, [R19+0x1580] ;  /* 0x0015800013227984 */ /* 0x000f220000000a00 */
[-C--:B------:R-:W-:Y:S01]  /*68f0*/  FFMA R9, R28, R4.reuse, R9 ;  /* 0x000000041c097223 */ /* 0x080fe20000000009 */
[----:B------:R-:W-:Y:S01]  /*6900*/  FFMA R61, R36, R4, R61 ;  /* 0x00000004243d7223 */ /* 0x000fe2000000003d */
[----:B------:R-:W-:Y:S01]  /*6910*/  FFMA R18, R4, R37, R18 ;  /* 0x0000002504127223 */ /* 0x000fe20000000012 */
[----:B------:R-:W5:Y:S01]  /*6920*/  LDS.64 R40, [R19+0x1600] ;  /* 0x0016000013287984 */ /* 0x000f620000000a00 */
[-C--:B------:R-:W-:Y:S01]  /*6930*/  FFMA R51, R2, R23.reuse, R51 ;  /* 0x0000001702337223 */ /* 0x080fe20000000033 */
[-C--:B------:R-:W-:Y:S01]  /*6940*/  FFMA R53, R10, R23.reuse, R53 ;  /* 0x000000170a357223 */ /* 0x080fe20000000035 */
[----:B------:R-:W-:Y:S01]  /*6950*/  FFMA R0, R11, R23, R0 ;  /* 0x000000170b007223 */ /* 0x000fe20000000000 */
[----:B------:R-:W5:Y:S01]  /*6960*/  LDS.64 R42, [R19+0x1680] ;  /* 0x00168000132a7984 */ /* 0x000f620000000a00 */
[-C--:B------:R-:W-:Y:S01]  /*6970*/  FFMA R4, R47, R6.reuse, R20 ;  /* 0x000000062f047223 */ /* 0x080fe20000000014 */
[-C--:B------:R-:W-:Y:S01]  /*6980*/  FFMA R9, R38, R5.reuse, R9 ;  /* 0x0000000526097223 */ /* 0x080fe20000000009 */
[-C--:B------:R-:W-:Y:S01]  /*6990*/  FFMA R61, R44, R5.reuse, R61 ;  /* 0x000000052c3d7223 */ /* 0x080fe2000000003d */
[----:B------:R-:W5:Y:S01]  /*69a0*/  LDS.128 R20, [R62+0x250] ;  /* 0x000250003e147984 */ /* 0x000f620000000c00 */
[----:B------:R-:W-:Y:S01]  /*69b0*/  FFMA R18, R45, R5, R18 ;  /* 0x000000052d127223 */ /* 0x000fe20000000012 */
[-C--:B------:R-:W-:Y:S01]  /*69c0*/  FFMA R9, R46, R6.reuse, R9 ;  /* 0x000000062e097223 */ /* 0x080fe20000000009 */
[-C--:B------:R-:W-:Y:S01]  /*69d0*/  FFMA R61, R48, R6.reuse, R61 ;  /* 0x00000006303d7223 */ /* 0x080fe2000000003d */
[----:B------:R-:W5:Y:S01]  /*69e0*/  LDS.64 R28, [R19+0x1700] ;  /* 0x00170000131c7984 */ /* 0x000f620000000a00 */
[----:B------:R-:W-:Y:S01]  /*69f0*/  FFMA R18, R49, R6, R18 ;  /* 0x0000000631127223 */ /* 0x000fe20000000012 */
[-C--:B------:R-:W-:Y:S01]  /*6a00*/  FFMA R9, R2, R7.reuse, R9 ;  /* 0x0000000702097223 */ /* 0x080fe20000000009 */
[-C--:B------:R-:W-:Y:S01]  /*6a10*/  FFMA R61, R10, R7.reuse, R61 ;  /* 0x000000070a3d7223 */ /* 0x080fe2000000003d */
[----:B------:R-:W5:Y:S01]  /*6a20*/  LDS.64 R36, [R19+0x1780] ;  /* 0x0017800013247984 */ /* 0x000f620000000a00 */
[-C--:B------:R-:W-:Y:S01]  /*6a30*/  FFMA R71, R3, R7.reuse, R4 ;  /* 0x0000000703477223 */ /* 0x080fe20000000004 */
[----:B------:R-:W-:-:S02]  /*6a40*/  FFMA R18, R11, R7, R18 ;  /* 0x000000070b127223 */ /* 0x000fc40000000012 */
[----:B------:R-:W5:Y:S01]  /*6a50*/  LDS.128 R4, [R62+0x350] ;  /* 0x000350003e047984 */ /* 0x000f620000000c00 */
[C---:B-1----:R-:W-:Y:S01]  /*6a60*/  FFMA R65, R12.reuse, R30, R65 ;  /* 0x0000001e0c417223 */ /* 0x042fe20000000041 */
[C---:B------:R-:W-:Y:S02]  /*6a70*/  FFMA R54, R12.reuse, R31, R54 ;  /* 0x0000001f0c367223 */ /* 0x040fe40000000036 */
[----:B------:R-:W-:Y:S01]  /*6a80*/  LDS.64 R38, [R19+0x1900] ;  /* 0x0019000013267984 */ /* 0x000fe20000000a00 */
[CC--:B--2---:R-:W-:Y:S01]  /*6a90*/  FFMA R50, R12.reuse, R17.reuse, R50 ;  /* 0x000000110c327223 */ /* 0x0c4fe20000000032 */
[----:B------:R-:W-:Y:S02]  /*6aa0*/  FFMA R63, R12, R16, R63 ;  /* 0x000000100c3f7223 */ /* 0x000fe4000000003f */
[----:B------:R-:W-:Y:S01]  /*6ab0*/  LDS.64 R44, [R19+0x1980] ;  /* 0x00198000132c7984 */ /* 0x000fe20000000a00 */
[-C--:B---3--:R-:W-:Y:S01]  /*6ac0*/  FFMA R67, R16, R24.reuse, R67 ;  /* 0x0000001810437223 */ /* 0x088fe20000000043 */
[----:B------:R-:W-:Y:S01]  /*6ad0*/  FFMA R69, R30, R24, R69 ;  /* 0x000000181e457223 */ /* 0x000fe20000000045 */
[C---:B------:R-:W-:Y:S01]  /*6ae0*/  FFMA R2, R24.reuse, R17, R59 ;  /* 0x0000001118027223 */ /* 0x040fe2000000003b */
[----:B------:R-:W-:Y:S01]  /*6af0*/  FFMA R56, R24, R31, R56 ;  /* 0x0000001f18387223 */ /* 0x000fe20000000038 */
[C---:B------:R-:W-:Y:S01]  /*6b00*/  FFMA R3, R13.reuse, R33, R50 ;  /* 0x000000210d037223 */ /* 0x040fe20000000032 */
[-C--:B------:R-:W-:Y:S01]  /*6b10*/  FFMA R63, R32, R13.reuse, R63 ;  /* 0x0000000d203f7223 */ /* 0x080fe2000000003f */
[----:B----4-:R-:W-:Y:S01]  /*6b20*/  FFMA R65, R34, R13, R65 ;  /* 0x0000000d22417223 */ /* 0x010fe20000000041 */
[----:B------:R-:W-:Y:S01]  /*6b30*/  FFMA R54, R13, R35, R54 ;  /* 0x000000230d367223 */ /* 0x000fe20000000036 */
[-C--:B------:R-:W-:Y:S01]  /*6b40*/  FFMA R67, R32, R25.reuse, R67 ;  /* 0x0000001920437223 */ /* 0x080fe20000000043 */
[-C--:B------:R-:W-:Y:S01]  /*6b50*/  FFMA R69, R34, R25.reuse, R69 ;  /* 0x0000001922457223 */ /* 0x080fe20000000045 */
[-C--:B------:R-:W-:Y:S01]  /*6b60*/  FFMA R10, R33, R25.reuse, R2 ;  /* 0x00000019210a7223 */ /* 0x080fe20000000002 */
[----:B------:R-:W-:Y:S01]  /*6b70*/  FFMA R56, R35, R25, R56 ;  /* 0x0000001923387223 */ /* 0x000fe20000000038 */
[----:B-----5:R-:W-:Y:S01]  /*6b80*/  FFMA R2, R14, R41, R3 ;  /* 0x000000290e027223 */ /* 0x020fe20000000003 */
        /* <DEDUP_REMOVED lines=8> */
[C---:B------:R-:W-:Y:S01]  /*6c10*/  FFMA R63, R28.reuse, R15, R63 ;  /* 0x0000000f1c3f7223 */ /* 0x040fe2000000003f */
[C---:B------:R-:W-:Y:S01]  /*6c20*/  FFMA R52, R15.reuse, R29, R2 ;  /* 0x0000001d0f347223 */ /* 0x040fe20000000002 */
[----:B------:R-:W-:Y:S01]  /*6c30*/  FFMA R67, R28, R27, R67 ;  /* 0x0000001b1c437223 */ /* 0x000fe20000000043 */
[C---:B------:R-:W-:Y:S01]  /*6c40*/  FFMA R65, R36.reuse, R15, R65 ;  /* 0x0000000f24417223 */ /* 0x040fe20000000041 */
[----:B------:R-:W-:Y:S01]  /*6c50*/  FFMA R54, R15, R37, R54 ;  /* 0x000000250f367223 */ /* 0x000fe20000000036 */
[-C--:B------:R-:W-:Y:S01]  /*6c60*/  FFMA R59, R29, R27.reuse, R10 ;  /* 0x0000001b1d3b7223 */ /* 0x080fe2000000000a */
[-C--:B------:R-:W-:Y:S01]  /*6c70*/  FFMA R69, R36, R27.reuse, R69 ;  /* 0x0000001b24457223 */ /* 0x080fe20000000045 */
[----:B------:R-:W-:Y:S01]  /*6c80*/  FFMA R56, R37, R27, R56 ;  /* 0x0000001b25387223 */ /* 0x000fe20000000038 */
[----:B------:R-:W-:Y:S01]  /*6c90*/  LDS.128 R12, [R62+0x60] ;  /* 0x000060003e0c7984 */ /* 0x000fe20000000c00 */
[----:B------:R-:W-:Y:S01]  /*6ca0*/  FFMA R46, R33, R21, R46 ;  /* 0x00000015212e7223 */ /* 0x000fe2000000002e */
[-C--:B------:R-:W-:Y:S01]  /*6cb0*/  FFMA R51, R16, R20.reuse, R51 ;  /* 0x0000001410337223 */ /* 0x080fe20000000033 */
[----:B------:R-:W-:Y:S01]  /*6cc0*/  FFMA R53, R30, R20, R53 ;  /* 0x000000141e357223 */ /* 0x000fe20000000035 */
[----:B------:R-:W1:Y:S01]  /*6cd0*/  LDS.64 R2, [R19+0x1800] ;  /* 0x0018000013027984 */ /* 0x000e620000000a00 */
[----:B------:R-:W-:Y:S01]  /*6ce0*/  FFMA R0, R20, R31, R0 ;  /* 0x0000001f14007223 */ /* 0x000fe20000000000 */
[----:B------:R-:W-:Y:S01]  /*6cf0*/  FFMA R20, R41, R22, R46 ;  /* 0x0000001629147223 */ /* 0x000fe2000000002e */
[----:B------:R-:W-:Y:S01]  /*6d00*/  FFMA R9, R16, R4, R9 ;  /* 0x0000000410097223 */ /* 0x000fe20000000009 */
[----:B------:R-:W2:Y:S01]  /*6d10*/  LDS.128 R24, [R62+0x160] ;  /* 0x000160003e187984 */ /* 0x000ea20000000c00 */
[----:B------:R-:W-:Y:S01]  /*6d20*/  FFMA R51, R32, R21, R51 ;  /* 0x0000001520337223 */ /* 0x000fe20000000033 */
[----:B------:R-:W-:Y:S01]  /*6d30*/  FFMA R57, R29, R23, R20 ;  /* 0x000000171d397223 */ /* 0x000fe20000000014 */
[----:B------:R-:W-:Y:S01]  /*6d40*/  FFMA R20, R4, R17, R71 ;  /* 0x0000001104147223 */ /* 0x000fe20000000047 */
[----:B------:R-:W3:Y:S01]  /*6d50*/  LDS.64 R46, [R19+0x1a00] ;  /* 0x001a0000132e7984 */ /* 0x000ee20000000a00 */
[-C--:B------:R-:W-:Y:S01]  /*6d60*/  FFMA R53, R34, R21.reuse, R53 ;  /* 0x0000001522357223 */ /* 0x080fe20000000035 */
[----:B------:R-:W-:Y:S01]  /*6d70*/  FFMA R0, R35, R21, R0 ;  /* 0x0000001523007223 */ /* 0x000fe20000000000 */
[-C--:B------:R-:W-:Y:S01]  /*6d80*/  FFMA R20, R33, R5.reuse, R20 ;  /* 0x0000000521147223 */ /* 0x080fe20000000014 */
[----:B------:R-:W4:Y:S01]  /*6d90*/  LDS.64 R10, [R19+0x1880] ;  /* 0x00188000130a7984 */ /* 0x000f220000000a00 */
[----:B------:R-:W-:Y:S01]  /*6da0*/  FFMA R9, R32, R5, R9 ;  /* 0x0000000520097223 */ /* 0x000fe20000000009 */
[-C--:B------:R-:W-:Y:S01]  /*6db0*/  FFMA R51, R40, R22.reuse, R51 ;  /* 0x0000001628337223 */ /* 0x080fe20000000033 */
[-C--:B------:R-:W-:Y:S01]  /*6dc0*/  FFMA R55, R42, R22.reuse, R53 ;  /* 0x000000162a377223 */ /* 0x080fe20000000035 */
[----:B------:R-:W5:Y:S01]  /*6dd0*/  LDS.64 R16, [R19+0x1b00] ;  /* 0x001b000013107984 */ /* 0x000f620000000a00 */
[----:B------:R-:W-:Y:S01]  /*6de0*/  FFMA R0, R43, R22, R0 ;  /* 0x000000162b007223 */ /* 0x000fe20000000000 */
[----:B------:R-:W-:Y:S01]  /*6df0*/  FFMA R61, R30, R4, R61 ;  /* 0x000000041e3d7223 */ /* 0x000fe2000000003d */
[----:B------:R-:W-:Y:S01]  /*6e00*/  FFMA R18, R4, R31, R18 ;  /* 0x0000001f04127223 */ /* 0x000fe20000000012 */
[-C--:B------:R-:W-:Y:S01]  /*6e10*/  FFMA R4, R41, R6.reuse, R20 ;  /* 0x0000000629047223 */ /* 0x080fe20000000014 */
[-C--:B------:R-:W-:Y:S01]  /*6e20*/  FFMA R9, R40, R6.reuse, R9 ;  /* 0x0000000628097223 */ /* 0x080fe20000000009 */
[----:B------:R-:W5:Y:S01]  /*6e30*/  LDS.64 R48, [R19+0x1a80] ;  /* 0x001a800013307984 */ /* 0x000f620000000a00 */
[-C--:B------:R-:W-:Y:S01]  /*6e40*/  FFMA R53, R28, R23.reuse, R51 ;  /* 0x000000171c357223 */ /* 0x080fe20000000033 */
[-C--:B------:R-:W-:Y:S01]  /*6e50*/  FFMA R55, R36, R23.reuse, R55 ;  /* 0x0000001724377223 */ /* 0x080fe20000000037 */
[----:B------:R-:W-:Y:S01]  /*6e60*/  FFMA R0, R37, R23, R0 ;  /* 0x0000001725007223 */ /* 0x000fe20000000000 */
[-C--:B------:R-:W-:Y:S01]  /*6e70*/  FFMA R61, R34, R5.reuse, R61 ;  /* 0x00000005223d7223 */ /* 0x080fe2000000003d */
[----:B------:R-:W5:Y:S01]  /*6e80*/  LDS.128 R20, [R62+0x260] ;  /* 0x000260003e147984 */ /* 0x000f620000000c00 */
[----:B------:R-:W-:Y:S01]  /*6e90*/  FFMA R18, R35, R5, R18 ;  /* 0x0000000523127223 */ /* 0x000fe20000000012 */
[-C--:B------:R-:W-:Y:S01]  /*6ea0*/  FFMA R71, R29, R7.reuse, R4 ;  /* 0x000000071d477223 */ /* 0x080fe20000000004 */
[----:B------:R-:W-:Y:S01]  /*6eb0*/  FFMA R9, R28, R7, R9 ;  /* 0x000000071c097223 */ /* 0x000fe20000000009 */
[----:B------:R-:W5:Y:S01]  /*6ec0*/  LDS.64 R50, [R19+0x1b80] ;  /* 0x001b800013327984 */ /* 0x000f620000000a00 */
[-C--:B------:R-:W-:Y:S01]  /*6ed0*/  FFMA R61, R42, R6.reuse, R61 ;  /* 0x000000062a3d7223 */ /* 0x080fe2000000003d */
[----:B------:R-:W-:-:S02]  /*6ee0*/  FFMA R18, R43, R6, R18 ;  /* 0x000000062b127223 */ /* 0x000fc40000000012 */
[----:B------:R-:W5:Y:S01]  /*6ef0*/  LDS.128 R28, [R62+0x360] ;  /* 0x000360003e1c7984 */ /* 0x000f620000000c00 */
[-C--:B------:R-:W-:Y:S01]  /*6f00*/  FFMA R61, R36, R7.reuse, R61 ;  /* 0x00000007243d7223 */ /* 0x080fe2000000003d */
[----:B------:R-:W-:Y:S02]  /*6f10*/  FFMA R18, R37, R7, R18 ;  /* 0x0000000725127223 */ /* 0x000fe40000000012 */
[----:B------:R-:W-:Y:S01]  /*6f20*/  LDS.64 R32, [R19+0x1c00] ;  /* 0x001c000013207984 */ /* 0x000fe20000000a00 */
[CC--:B-1----:R-:W-:Y:S01]  /*6f30*/  FFMA R52, R12.reuse, R3.reuse, R52 ;  /* 0x000000030c347223 */ /* 0x0c2fe20000000034 */
[----:B------:R-:W-:Y:S02]  /*6f40*/  FFMA R63, R12, R2, R63 ;  /* 0x000000020c3f7223 */ /* 0x000fe4000000003f */
[----:B------:R-:W-:Y:S01]  /*6f50*/  LDS.64 R34, [R19+0x1c80] ;  /* 0x001c800013227984 */ /* 0x000fe20000000a00 */
[----:B--2---:R-:W-:Y:S01]  /*6f60*/  FFMA R4, R24, R3, R59 ;  /* 0x0000000318047223 */ /* 0x004fe2000000003b */
[----:B------:R-:W-:Y:S01]  /*6f70*/  FFMA R5, R13, R39, R52 ;  /* 0x000000270d057223 */ /* 0x000fe20000000034 */
[----:B------:R-:W-:Y:S01]  /*6f80*/  FFMA R67, R2, R24, R67 ;  /* 0x0000001802437223 */ /* 0x000fe20000000043 */
[----:B------:R-:W-:Y:S01]  /*6f90*/  FFMA R63, R38, R13, R63 ;  /* 0x0000000d263f7223 */ /* 0x000fe2000000003f */
[----:B------:R-:W-:Y:S01]  /*6fa0*/  FFMA R6, R39, R25, R4 ;  /* 0x0000001927067223 */ /* 0x000fe20000000004 */
[----:B---3--:R-:W-:Y:S01]  /*6fb0*/  FFMA R4, R14, R47, R5 ;  /* 0x0000002f0e047223 */ /* 0x008fe20000000005 */
[----:B------:R-:W-:Y:S01]  /*6fc0*/  FFMA R67, R38, R25, R67 ;  /* 0x0000001926437223 */ /* 0x000fe20000000043 */
[----:B------:R-:W-:Y:S01]  /*6fd0*/  FFMA R63, R46, R14, R63 ;  /* 0x0000000e2e3f7223 */ /* 0x000fe2000000003f */
[----:B------:R-:W-:Y:S01]  /*6fe0*/  FFMA R6, R47, R26, R6 ;  /* 0x0000001a2f067223 */ /* 0x000fe20000000006 */
[----:B----4-:R-:W-:Y:S01]  /*6ff0*/  FFMA R69, R10, R24, R69 ;  /* 0x000000180a457223 */ /* 0x010fe20000000045 */
[----:B------:R-:W-:Y:S01]  /*7000*/  FFMA R56, R24, R11, R56 ;  /* 0x0000000b18387223 */ /* 0x000fe20000000038 */
[C---:B------:R-:W-:Y:S01]  /*7010*/  FFMA R65, R12.reuse, R10, R65 ;  /* 0x0000000a0c417223 */ /* 0x040fe20000000041 */
[----:B-----5:R-:W-:Y:S01]  /*7020*/  FFMA R24, R15, R17, R4 ;  /* 0x000000110f187223 */ /* 0x020fe20000000004 */
[----:B------:R-:W-:Y:S01]  /*7030*/  FFMA R59, R17, R27, R6 ;  /* 0x0000001b113b7223 */ /* 0x000fe20000000006 */
[----:B------:R-:W-:Y:S01]  /*7040*/  FFMA R54, R12, R11, R54 ;  /* 0x0000000b0c367223 */ /* 0x000fe20000000036 */
[----:B------:R-:W1:Y:S01]  /*7050*/  LDS.128 R4, [R62+0x70] ;  /* 0x000070003e047984 */ /* 0x000e620000000c00 */
[C---:B------:R-:W-:Y:S01]  /*7060*/  FFMA R65, R44.reuse, R13, R65 ;  /* 0x0000000d2c417223 */ /* 0x040fe20000000041 */
[----:B------:R-:W-:Y:S01]  /*7070*/  FFMA R69, R44, R25, R69 ;  /* 0x000000192c457223 */ /* 0x000fe20000000045 */
[----:B------:R-:W-:Y:S01]  /*7080*/  FFMA R54, R13, R45, R54 ;  /* 0x0000002d0d367223 */ /* 0x000fe20000000036 */
[----:B------:R-:W-:Y:S01]  /*7090*/  FFMA R56, R45, R25, R56 ;  /* 0x000000192d387223 */ /* 0x000fe20000000038 */
        /* <DEDUP_REMOVED lines=9> */
[----:B------:R-:W-:Y:S01]  /*7130*/  FFMA R26, R20, R3, R57 ;  /* 0x00000003141a7223 */ /* 0x000fe20000000039 */
[----:B------:R-:W-:Y:S01]  /*7140*/  FFMA R55, R10, R20, R55 ;  /* 0x000000140a377223 */ /* 0x000fe20000000037 */
[----:B------:R-:W-:Y:S01]  /*7150*/  FFMA R9, R2, R28, R9 ;  /* 0x0000001c02097223 */ /* 0x000fe20000000009 */
[----:B------:R-:W-:Y:S01]  /*7160*/  FFMA R0, R20, R11, R0 ;  /* 0x0000000b14007223 */ /* 0x000fe20000000000 */
[----:B------:R-:W2:Y:S01]  /*7170*/  LDS.128 R12, [R62+0x170] ;  /* 0x000170003e0c7984 */ /* 0x000ea20000000c00 */
[CC--:B------:R-:W-:Y:S01]  /*7180*/  FFMA R53, R38.reuse, R21.reuse, R53 ;  /* 0x0000001526357223 */ /* 0x0c0fe20000000035 */
[----:B------:R-:W-:Y:S01]  /*7190*/  FFMA R26, R39, R21, R26 ;  /* 0x00000015271a7223 */ /* 0x000fe2000000001a */
[----:B------:R-:W-:Y:S01]  /*71a0*/  FFMA R9, R38, R29, R9 ;  /* 0x0000001d26097223 */ /* 0x000fe20000000009 */
[----:B------:R-:W3:Y:S01]  /*71b0*/  LDS.64 R36, [R19+0x1d00] ;  /* 0x001d000013247984 */ /* 0x000ee20000000a00 */
[-C--:B------:R-:W-:Y:S01]  /*71c0*/  FFMA R55, R44, R21.reuse, R55 ;  /* 0x000000152c377223 */ /* 0x080fe20000000037 */
[----:B------:R-:W-:Y:S01]  /*71d0*/  FFMA R0, R45, R21, R0 ;  /* 0x000000152d007223 */ /* 0x000fe20000000000 */
[CC--:B------:R-:W-:Y:S01]  /*71e0*/  FFMA R21, R46.reuse, R22.reuse, R53 ;  /* 0x000000162e157223 */ /* 0x0c0fe20000000035 */
[----:B------:R-:W4:Y:S01]  /*71f0*/  LDS.64 R40, [R19+0x1d80] ;  /* 0x001d800013287984 */ /* 0x000f220000000a00 */
[----:B------:R-:W-:Y:S01]  /*7200*/  FFMA R26, R47, R22, R26 ;  /* 0x000000162f1a7223 */ /* 0x000fe2000000001a */
[----:B------:R-:W-:Y:S01]  /*7210*/  FFMA R9, R46, R30, R9 ;  /* 0x0000001e2e097223 */ /* 0x000fe20000000009 */
[----:B------:R-:W-:Y:S01]  /*7220*/  FFMA R61, R10, R28, R61 ;  /* 0x0000001c0a3d7223 */ /* 0x000fe2000000003d */
[----:B------:R-:W5:Y:S01]  /*7230*/  LDS.64 R42, [R19+0x1e00] ;  /* 0x001e0000132a7984 */ /* 0x000f620000000a00 */
[C---:B------:R-:W-:Y:S01]  /*7240*/  FFMA R20, R28.reuse, R3, R71 ;  /* 0x000000031c147223 */ /* 0x040fe20000000047 */
[----:B------:R-:W-:Y:S01]  /*7250*/  FFMA R18, R28, R11, R18 ;  /* 0x0000000b1c127223 */ /* 0x000fe20000000012 */
[C---:B------:R-:W-:Y:S01]  /*7260*/  FFMA R67, R16.reuse, R27, R67 ;  /* 0x0000001b10437223 */ /* 0x040fe20000000043 */
[----:B------:R-:W5:Y:S01]  /*7270*/  LDS.64 R52, [R19+0x1e80] ;  /* 0x001e800013347984 */ /* 0x000f620000000a00 */
[C---:B------:R-:W-:Y:S01]  /*7280*/  FFMA R21, R16.reuse, R23, R21 ;  /* 0x0000001710157223 */ /* 0x040fe20000000015 */
[----:B------:R-:W-:Y:S01]  /*7290*/  FFMA R9, R16, R31, R9 ;  /* 0x0000001f10097223 */ /* 0x000fe20000000009 */
[-C--:B------:R-:W-:Y:S01]  /*72a0*/  FFMA R69, R50, R27.reuse, R69 ;  /* 0x0000001b32457223 */ /* 0x080fe20000000045 */
[----:B------:R-:W5:Y:S01]  /*72b0*/  LDS.64 R2, [R19+0x1f00] ;  /* 0x001f000013027984 */ /* 0x000f620000000a00 */
[----:B------:R-:W-:Y:S01]  /*72c0*/  FFMA R56, R51, R27, R56 ;  /* 0x0000001b33387223 */ /* 0x000fe20000000038 */
[----:B------:R-:W-:Y:S01]  /*72d0*/  FFMA R57, R17, R23, R26 ;  /* 0x0000001711397223 */ /* 0x000fe2000000001a */
[----:B-1----:R-:W-:Y:S01]  /*72e0*/  FFMA R16, R4, R33, R24 ;  /* 0x0000002104107223 */ /* 0x002fe20000000018 */
[----:B------:R-:W1:Y:S01]  /*72f0*/  LDS.64 R10, [R19+0x1f80] ;  /* 0x001f8000130a7984 */ /* 0x000e620000000a00 */
[-C--:B------:R-:W-:Y:S01]  /*7300*/  FFMA R61, R44, R29.reuse, R61 ;  /* 0x0000001d2c3d7223 */ /* 0x080fe2000000003d */
[-C--:B------:R-:W-:Y:S01]  /*7310*/  FFMA R20, R39, R29.reuse, R20 ;  /* 0x0000001d27147223 */ /* 0x080fe20000000014 */
[----:B------:R-:W-:Y:S01]  /*7320*/  FFMA R18, R45, R29, R18 ;  /* 0x0000001d2d127223 */ /* 0x000fe20000000012 */
[----:B------:R-:W1:Y:S01]  /*7330*/  LDS.128 R24, [R62+0x270] ;  /* 0x000270003e187984 */ /* 0x000e620000000c00 */
[-C--:B------:R-:W-:Y:S01]  /*7340*/  FFMA R61, R48, R30.reuse, R61 ;  /* 0x0000001e303d7223 */ /* 0x080fe2000000003d */
[-C--:B------:R-:W-:Y:S01]  /*7350*/  FFMA R20, R47, R30.reuse, R20 ;  /* 0x0000001e2f147223 */ /* 0x080fe20000000014 */
[C---:B------:R-:W-:Y:S01]  /*7360*/  FFMA R18, R49.reuse, R30, R18 ;  /* 0x0000001e31127223 */ /* 0x040fe20000000012 */
[----:B------:R-:W-:Y:S01]  /*7370*/  FFMA R0, R49, R22, R0 ;  /* 0x0000001631007223 */ /* 0x000fe20000000000 */
[-C--:B------:R-:W-:Y:S01]  /*7380*/  FFMA R61, R50, R31.reuse, R61 ;  /* 0x0000001f323d7223 */ /* 0x080fe2000000003d */
[-C--:B------:R-:W-:Y:S01]  /*7390*/  FFMA R49, R17, R31.reuse, R20 ;  /* 0x0000001f11317223 */ /* 0x080fe20000000014 */
[----:B------:R-:W-:Y:S01]  /*73a0*/  FFMA R18, R51, R31, R18 ;  /* 0x0000001f33127223 */ /* 0x000fe20000000012 */
[----:B------:R-:W-:Y:S01]  /*73b0*/  FFMA R63, R4, R32, R63 ;  /* 0x00000020043f7223 */ /* 0x000fe2000000003f */
[----:B------:R-:W1:Y:S01]  /*73c0*/  LDS.128 R28, [R62+0x370] ;  /* 0x000370003e1c7984 */ /* 0x000e620000000c00 */
[----:B------:R-:W-:-:S04]  /*73d0*/  DEPBAR.LE SB0, 0x0 ;  /* 0x000080000000791a */ /* 0x000fc80000000000 */
[----:B------:R-:W-:Y:S01]  /*73e0*/  BAR.SYNC.DEFER_BLOCKING 0x0 ;  /* 0x0000000000007b1d */ /* 0x000fe20000010000 */
[C---:B------:R-:W-:Y:S01]  /*73f0*/  FFMA R65, R4.reuse, R34, R65 ;  /* 0x0000002204417223 */ /* 0x040fe20000000041 */
[----:B------:R-:W-:Y:S01]  /*7400*/  FFMA R54, R4, R35, R54 ;  /* 0x0000002304367223 */ /* 0x000fe20000000036 */
[----:B--2---:R-:W-:Y:S01]  /*7410*/  FFMA R4, R12, R33, R59 ;  /* 0x000000210c047223 */ /* 0x004fe2000000003b */
[C---:B---3--:R-:W-:Y:S01]  /*7420*/  FFMA R17, R5.reuse, R37, R16 ;  /* 0x0000002505117223 */ /* 0x048fe20000000010 */
[-C--:B------:R-:W-:Y:S01]  /*7430*/  FFMA R63, R36, R5.reuse, R63 ;  /* 0x00000005243f7223 */ /* 0x080fe2000000003f */
[----:B----4-:R-:W-:Y:S01]  /*7440*/  FFMA R65, R40, R5, R65 ;  /* 0x0000000528417223 */ /* 0x010fe20000000041 */
[----:B------:R-:W-:Y:S01]  /*7450*/  FFMA R54, R5, R41, R54 ;  /* 0x0000002905367223 */ /* 0x000fe20000000036 */
[-C--:B------:R-:W-:Y:S01]  /*7460*/  FFMA R67, R32, R12.reuse, R67 ;  /* 0x0000000c20437223 */ /* 0x080fe20000000043 */
[----:B------:R-:W-:Y:S01]  /*7470*/  FFMA R69, R34, R12, R69 ;  /* 0x0000000c22457223 */ /* 0x000fe20000000045 */
[----:B------:R-:W-:Y:S01]  /*7480*/  FFMA R56, R12, R35, R56 ;  /* 0x000000230c387223 */ /* 0x000fe20000000038 */
[----:B------:R-:W-:Y:S01]  /*7490*/  FFMA R12, R37, R13, R4 ;  /* 0x0000000d250c7223 */ /* 0x000fe20000000004 */
[----:B-----5:R-:W-:Y:S01]  /*74a0*/  FFMA R4, R6, R43, R17 ;  /* 0x0000002b06047223 */ /* 0x020fe20000000011 */
[-C--:B------:R-:W-:Y:S01]  /*74b0*/  FFMA R63, R42, R6.reuse, R63 ;  /* 0x000000062a3f7223 */ /* 0x080fe2000000003f */
        /* <DEDUP_REMOVED lines=8> */
[----:B-1----:R-:W-:Y:S01]  /*7540*/  FFMA R65, R10, R7, R65 ;  /* 0x000000070a417223 */ /* 0x002fe20000000041 */
[----:B------:R-:W-:Y:S01]  /*7550*/  FFMA R54, R7, R11, R54 ;  /* 0x0000000b07367223 */ /* 0x000fe20000000036 */
[----:B------:R-:W-:Y:S01]  /*7560*/  LDS.64 R46, [R19+0x2000] ;  /* 0x00200000132e7984 */ /* 0x000fe20000000a00 */
[-C--:B------:R-:W-:Y:S01]  /*7570*/  FFMA R55, R50, R23.reuse, R55 ;  /* 0x0000001732377223 */ /* 0x080fe20000000037 */
[----:B------:R-:W-:Y:S01]  /*7580*/  FFMA R0, R51, R23, R0 ;  /* 0x0000001733007223 */ /* 0x000fe20000000000 */
[----:B------:R-:W-:Y:S01]  /*7590*/  FFMA R12, R43, R14, R12 ;  /* 0x0000000e2b0c7223 */ /* 0x000fe2000000000c */
[----:B------:R-:W1:Y:S01]  /*75a0*/  LDS.128 R4, [R62+0x1b80] ;  /* 0x001b80003e047984 */ /* 0x000e620000000c00 */
[-C--:B------:R-:W-:Y:S01]  /*75b0*/  FFMA R13, R32, R24.reuse, R21 ;  /* 0x00000018200d7223 */ /* 0x080fe20000000015 */
[----:B------:R-:W-:Y:S01]  /*75c0*/  FFMA R55, R34, R24, R55 ;  /* 0x0000001822377223 */ /* 0x000fe20000000037 */
[----:B------:R-:W-:Y:S01]  /*75d0*/  FFMA R51, R3, R15, R12 ;  /* 0x0000000f03337223 */ /* 0x000fe2000000000c */
[----:B------:R-:W2:Y:S01]  /*75e0*/  LDS.64 R44, [R19+0x2080] ;  /* 0x00208000132c7984 */ /* 0x000ea20000000a00 */
[C---:B------:R-:W-:Y:S01]  /*75f0*/  FFMA R12, R24.reuse, R33, R57 ;  /* 0x00000021180c7223 */ /* 0x040fe20000000039 */
[----:B------:R-:W-:Y:S01]  /*7600*/  FFMA R0, R24, R35, R0 ;  /* 0x0000002318007223 */ /* 0x000fe20000000000 */
[-C--:B------:R-:W-:Y:S01]  /*7610*/  FFMA R13, R36, R25.reuse, R13 ;  /* 0x00000019240d7223 */ /* 0x080fe2000000000d */
[----:B------:R-:W3:Y:S01]  /*7620*/  LDS.128 R20, [R62+0x1c80] ;  /* 0x001c80003e147984 */ /* 0x000ee20000000c00 */
[-C--:B------:R-:W-:Y:S01]  /*7630*/  FFMA R12, R37, R25.reuse, R12 ;  /* 0x00000019250c7223 */ /* 0x080fe2000000000c */
[-C--:B------:R-:W-:Y:S01]  /*7640*/  FFMA R67, R42, R14.reuse, R67 ;  /* 0x0000000e2a437223 */ /* 0x080fe20000000043 */
[-C--:B------:R-:W-:Y:S01]  /*7650*/  FFMA R69, R52, R14.reuse, R69 ;  /* 0x0000000e34457223 */ /* 0x080fe20000000045 */
[----:B------:R-:W4:Y:S01]  /*7660*/  LDS.64 R38, [R19+0x2100] ;  /* 0x0021000013267984 */ /* 0x000f220000000a00 */
[----:B------:R-:W-:Y:S01]  /*7670*/  FFMA R56, R53, R14, R56 ;  /* 0x0000000e35387223 */ /* 0x000fe20000000038 */
[-C--:B------:R-:W-:Y:S01]  /*7680*/  FFMA R55, R40, R25.reuse, R55 ;  /* 0x0000001928377223 */ /* 0x080fe20000000037 */
[----:B------:R-:W-:Y:S01]  /*7690*/  FFMA R0, R41, R25, R0 ;  /* 0x0000001929007223 */ /* 0x000fe20000000000 */
[----:B------:R-:W5:Y:S01]  /*76a0*/  LDS.64 R16, [R19+0x2180] ;  /* 0x0021800013107984 */ /* 0x000f620000000a00 */
[-C--:B------:R-:W-:Y:S01]  /*76b0*/  FFMA R67, R2, R15.reuse, R67 ;  /* 0x0000000f02437223 */ /* 0x080fe20000000043 */
[-C--:B------:R-:W-:Y:S01]  /*76c0*/  FFMA R69, R10, R15.reuse, R69 ;  /* 0x0000000f0a457223 */ /* 0x080fe20000000045 */
[----:B------:R-:W-:Y:S01]  /*76d0*/  FFMA R56, R11, R15, R56 ;  /* 0x0000000f0b387223 */ /* 0x000fe20000000038 */
[-C--:B------:R-:W-:Y:S01]  /*76e0*/  FFMA R25, R42, R26.reuse, R13 ;  /* 0x0000001a2a197223 */ /* 0x080fe2000000000d */
[----:B------:R-:W-:Y:S01]  /*76f0*/  FFMA R24, R43, R26, R12 ;  /* 0x0000001a2b187223 */ /* 0x000fe2000000000c */
[-C--:B------:R-:W-:Y:S01]  /*7700*/  FFMA R9, R32, R28.reuse, R9 ;  /* 0x0000001c20097223 */ /* 0x080fe20000000009 */
[----:B------:R-:W5:Y:S01]  /*7710*/  LDS.128 R12, [R62+0x1d80] ;  /* 0x001d80003e0c7984 */ /* 0x000f620000000c00 */
[----:B------:R-:W-:Y:S01]  /*7720*/  FFMA R61, R34, R28, R61 ;  /* 0x0000001c223d7223 */ /* 0x000fe2000000003d */
[----:B------:R-:W-:Y:S01]  /*7730*/  FFMA R57, R3, R27, R24 ;  /* 0x0000001b03397223 */ /* 0x000fe20000000018 */
[----:B------:R-:W-:Y:S01]  /*7740*/  FFMA R24, R28, R33, R49 ;  /* 0x000000211c187223 */ /* 0x000fe20000000031 */
[-C--:B------:R-:W-:Y:S01]  /*7750*/  FFMA R9, R36, R29.reuse, R9 ;  /* 0x0000001d24097223 */ /* 0x080fe20000000009 */
[-C--:B------:R-:W-:Y:S01]  /*7760*/  FFMA R55, R52, R26.reuse, R55 ;  /* 0x0000001a34377223 */ /* 0x080fe20000000037 */
[----:B------:R-:W-:Y:S01]  /*7770*/  FFMA R0, R53, R26, R0 ;  /* 0x0000001a35007223 */ /* 0x000fe20000000000 */
[----:B------:R-:W-:Y:S01]  /*7780*/  FFMA R24, R37, R29, R24 ;  /* 0x0000001d25187223 */ /* 0x000fe20000000018 */
[----:B------:R-:W-:Y:S01]  /*7790*/  FFMA R18, R28, R35, R18 ;  /* 0x000000231c127223 */ /* 0x000fe20000000012 */
[----:B------:R-:W-:Y:S01]  /*77a0*/  FFMA R61, R40, R29, R61 ;  /* 0x0000001d283d7223 */ /* 0x000fe2000000003d */
[----:B------:R-:W5:Y:S01]  /*77b0*/  LDS.128 R32, [R62+0x1e80] ;  /* 0x001e80003e207984 */ /* 0x000f620000000c00 */
[-C--:B------:R-:W-:Y:S01]  /*77c0*/  FFMA R9, R42, R30.reuse, R9 ;  /* 0x0000001e2a097223 */ /* 0x080fe20000000009 */
[-C--:B------:R-:W-:Y:S01]  /*77d0*/  FFMA R24, R43, R30.reuse, R24 ;  /* 0x0000001e2b187223 */ /* 0x080fe20000000018 */
[-C--:B------:R-:W-:Y:S01]  /*77e0*/  FFMA R25, R2, R27.reuse, R25 ;  /* 0x0000001b02197223 */ /* 0x080fe20000000019 */
[-C--:B------:R-:W-:Y:S01]  /*77f0*/  FFMA R55, R10, R27.reuse, R55 ;  /* 0x0000001b0a377223 */ /* 0x080fe20000000037 */
[----:B------:R-:W-:Y:S01]  /*7800*/  FFMA R0, R11, R27, R0 ;  /* 0x0000001b0b007223 */ /* 0x000fe20000000000 */
[----:B------:R-:W-:Y:S01]  /*7810*/  FFMA R61, R52, R30, R61 ;  /* 0x0000001e343d7223 */ /* 0x000fe2000000003d */
[-C--:B------:R-:W-:Y:S01]  /*7820*/  FFMA R9, R2, R31.reuse, R9 ;  /* 0x0000001f02097223 */ /* 0x080fe20000000009 */
[----:B------:R-:W-:Y:S01]  /*7830*/  FFMA R27, R3, R31, R24 ;  /* 0x0000001f031b7223 */ /* 0x000fe20000000018 */
[----:B------:R-:W-:Y:S01]  /*7840*/  FFMA R18, R41, R29, R18 ;  /* 0x0000001d29127223 */ /* 0x000fe20000000012 */
[----:B------:R-:W5:Y:S01]  /*7850*/  LDS.64 R2, [R19+0x2200] ;  /* 0x0022000013027984 */ /* 0x000f620000000a00 */
[C---:B-1----:R-:W-:Y:S01]  /*7860*/  FFMA R63, R4.reuse, R46, R63 ;  /* 0x0000002e043f7223 */ /* 0x042fe2000000003f */
[C---:B------:R-:W-:Y:S01]  /*7870*/  FFMA R48, R4.reuse, R47, R48 ;  /* 0x0000002f04307223 */ /* 0x040fe20000000030 */
[C---:B--2---:R-:W-:Y:S01]  /*7880*/  FFMA R65, R4.reuse, R44, R65 ;  /* 0x0000002c04417223 */ /* 0x044fe20000000041 */
[----:B------:R-:W-:Y:S01]  /*7890*/  FFMA R54, R4, R45, R54 ;  /* 0x0000002d04367223 */ /* 0x000fe20000000036 */
[----:B------:R-:W-:Y:S01]  /*78a0*/  FFMA R61, R10, R31, R61 ;  /* 0x0000001f0a3d7223 */ /* 0x000fe2000000003d */
[----:B---3--:R-:W-:Y:S01]  /*78b0*/  FFMA R10, R20, R47, R51 ;  /* 0x0000002f140a7223 */ /* 0x008fe20000000033 */
[----:B------:R-:W-:Y:S01]  /*78c0*/  FFMA R18, R53, R30, R18 ;  /* 0x0000001e35127223 */ /* 0x000fe20000000012 */
[-C--:B------:R-:W-:Y:S01]  /*78d0*/  FFMA R67, R46, R20.reuse, R67 ;  /* 0x000000142e437223 */ /* 0x080fe20000000043 */
[----:B----4-:R-:W-:Y:S01]  /*78e0*/  FFMA R63, R38, R5, R63 ;  /* 0x00000005263f7223 */ /* 0x010fe2000000003f */
[----:B------:R-:W-:Y:S01]  /*78f0*/  FFMA R37, R5, R39, R48 ;  /* 0x0000002705257223 */ /* 0x000fe20000000030 */
[----:B------:R-:W-:Y:S01]  /*7900*/  FFMA R18, R11, R31, R18 ;  /* 0x0000001f0b127223 */ /* 0x000fe20000000012 */
[----:B------:R-:W-:Y:S01]  /*7910*/  FFMA R36, R39, R21, R10 ;  /* 0x0000001527247223 */ /* 0x000fe2000000000a */
[----:B-----5:R-:W-:Y:S01]  /*7920*/  FFMA R65, R16, R5, R65 ;  /* 0x0000000510417223 */ /* 0x020fe20000000041 */
[----:B------:R-:W-:Y:S01]  /*7930*/  FFMA R41, R5, R17, R54 ;  /* 0x0000001105297223 */ /* 0x000fe20000000036 */
[----:B------:R-:W1:Y:S01]  /*7940*/  LDS.64 R10, [R19+0x2300] ;  /* 0x00230000130a7984 */ /* 0x000e620000000a00 */
[----:B------:R-:W-:Y:S01]  /*7950*/  FFMA R69, R44, R20, R69 ;  /* 0x000000142c457223 */ /* 0x000fe20000000045 */
[----:B------:R-:W-:Y:S01]  /*7960*/  FFMA R56, R20, R45, R56 ;  /* 0x0000002d14387223 */ /* 0x000fe20000000038 */
[----:B------:R-:W-:Y:S01]  /*7970*/  FFMA R67, R38, R21, R67 ;  /* 0x0000001526437223 */ /* 0x000fe20000000043 */
[----:B------:R-:W2:Y:S01]  /*7980*/  LDS.64 R4, [R19+0x2280] ;  /* 0x0022800013047984 */ /* 0x000ea20000000a00 */
[-C--:B------:R-:W-:Y:S01]  /*7990*/  FFMA R25, R46, R12.reuse, R25 ;  /* 0x0000000c2e197223 */ /* 0x080fe20000000019 */
[----:B------:R-:W-:Y:S01]  /*79a0*/  FFMA R55, R44, R12, R55 ;  /* 0x0000000c2c377223 */ /* 0x000fe20000000037 */
[C---:B------:R-:W-:Y:S01]  /*79b0*/  FFMA R20, R12.reuse, R47, R57 ;  /* 0x0000002f0c147223 */ /* 0x040fe20000000039 */
[----:B------:R-:W-:Y:S01]  /*79c0*/  FFMA R0, R12, R45, R0 ;  /* 0x0000002d0c007223 */ /* 0x000fe20000000000 */
[-C--:B------:R-:W-:Y:S01]  /*79d0*/  FFMA R29, R38, R13.reuse, R25 ;  /* 0x0000000d261d7223 */ /* 0x080fe20000000019 */
[CC--:B------:R-:W-:Y:S01]  /*79e0*/  FFMA R55, R16.reuse, R13.reuse, R55 ;  /* 0x0000000d10377223 */ /* 0x0c0fe20000000037 */
[-C--:B------:R-:W-:Y:S01]  /*79f0*/  FFMA R43, R39, R13.reuse, R20 ;  /* 0x0000000d272b7223 */ /* 0x080fe20000000014 */
[C---:B------:R-:W-:Y:S01]  /*7a00*/  FFMA R40, R17.reuse, R13, R0 ;  /* 0x0000000d11287223 */ /* 0x040fe20000000000 */
[----:B------:R-:W-:Y:S01]  /*7a10*/  FFMA R69, R16, R21, R69 ;  /* 0x0000001510457223 */ /* 0x000fe20000000045 */
[----:B------:R-:W3:Y:S01]  /*7a20*/  LDS.64 R12, [R19+0x2380] ;  /* 0x00238000130c7984 */ /* 0x000ee20000000a00 */
[-C--:B------:R-:W-:Y:S01]  /*7a30*/  FFMA R61, R44, R32.reuse, R61 ;  /* 0x000000202c3d7223 */ /* 0x080fe2000000003d */
[C---:B------:R-:W-:Y:S01]  /*7a40*/  FFMA R0, R32.reuse, R47, R27 ;  /* 0x0000002f20007223 */ /* 0x040fe2000000001b */
[----:B------:R-:W-:Y:S01]  /*7a50*/  FFMA R18, R32, R45, R18 ;  /* 0x0000002d20127223 */ /* 0x000fe20000000012 */
[----:B------:R-:W-:Y:S01]  /*7a60*/  FFMA R9, R46, R32, R9 ;  /* 0x000000202e097223 */ /* 0x000fe20000000009 */
[----:B------:R-:W-:Y:S01]  /*7a70*/  LDS.64 R44, [R19+0x2400] ;  /* 0x00240000132c7984 */ /* 0x000fe20000000a00 */
[----:B------:R-:W-:Y:S01]  /*7a80*/  FFMA R56, R17, R21, R56 ;  /* 0x0000001511387223 */ /* 0x000fe20000000038 */
[-C--:B------:R-:W-:Y:S01]  /*7a90*/  FFMA R39, R39, R33.reuse, R0 ;  /* 0x0000002127277223 */ /* 0x080fe20000000000 */
[-C--:B------:R-:W-:Y:S01]  /*7aa0*/  FFMA R9, R38, R33.reuse, R9 ;  /* 0x0000002126097223 */ /* 0x080fe20000000009 */
[----:B------:R-:W4:Y:S01]  /*7ab0*/  LDS.128 R24, [R62+0x1b90] ;  /* 0x001b90003e187984 */ /* 0x000f220000000c00 */
[-C--:B------:R-:W-:Y:S01]  /*7ac0*/  FFMA R61, R16, R33.reuse, R61 ;  /* 0x00000021103d7223 */ /* 0x080fe2000000003d */
[C---:B------:R-:W-:Y:S01]  /*7ad0*/  FFMA R42, R2.reuse, R14, R29 ;  /* 0x0000000e022a7223 */ /* 0x040fe2000000001d */
[----:B------:R-:W-:Y:S01]  /*7ae0*/  FFMA R47, R17, R33, R18 ;  /* 0x00000021112f7223 */ /* 0x000fe20000000012 */
[----:B------:R-:W5:Y:S01]  /*7af0*/  LDS.64 R20, [R19+0x2500] ;  /* 0x0025000013147984 */ /* 0x000f620000000a00 */
[C---:B------:R-:W-:Y:S01]  /*7b00*/  FFMA R63, R2.reuse, R6, R63 ;  /* 0x00000006023f7223 */ /* 0x040fe2000000003f */
[C---:B------:R-:W-:Y:S01]  /*7b10*/  FFMA R18, R2.reuse, R22, R67 ;  /* 0x0000001602127223 */ /* 0x040fe20000000043 */
[----:B------:R-:W-:Y:S01]  /*7b20*/  FFMA R50, R2, R34, R9 ;  /* 0x0000002202327223 */ /* 0x000fe20000000009 */
[----:B------:R-:W5:Y:S01]  /*7b30*/  LDS.128 R28, [R62+0x1c90] ;  /* 0x001c90003e1c7984 */ /* 0x000f620000000c00 */
[----:B------:R-:W-:Y:S01]  /*7b40*/  FFMA R0, R6, R3, R37 ;  /* 0x0000000306007223 */ /* 0x000fe20000000025 */
[C---:B------:R-:W-:Y:S01]  /*7b50*/  FFMA R46, R3.reuse, R22, R36 ;  /* 0x00000016032e7223 */ /* 0x040fe20000000024 */
[C---:B------:R-:W-:Y:S01]  /*7b60*/  FFMA R52, R3.reuse, R34, R39 ;  /* 0x0000002203347223 */ /* 0x040fe20000000027 */
[----:B------:R-:W5:Y:S01]  /*7b70*/  LDS.64 R32, [R19+0x2480] ;  /* 0x0024800013207984 */ /* 0x000f620000000a00 */
[----:B------:R-:W-:-:S03]  /*7b80*/  FFMA R48, R3, R14, R43 ;  /* 0x0000000e03307223 */ /* 0x000fc6000000002b */
[----:B------:R-:W5:Y:S01]  /*7b90*/  LDS.128 R36, [R62+0x1d90] ;  /* 0x001d90003e247984 */ /* 0x000f620000000c00 */
[C---:B-1----:R-:W-:Y:S01]  /*7ba0*/  FFMA R63, R10.reuse, R7, R63 ;  /* 0x000000070a3f7223 */ /* 0x042fe2000000003f */
[----:B------:R-:W-:Y:S01]  /*7bb0*/  FFMA R0, R7, R11, R0 ;  /* 0x0000000b07007223 */ /* 0x000fe20000000000 */
[----:B------:R-:W-:Y:S01]  /*7bc0*/  FFMA R53, R10, R35, R50 ;  /* 0x000000230a357223 */ /* 0x000fe20000000032 */
[----:B------:R-:W1:Y:S01]  /*7bd0*/  LDS.64 R16, [R19+0x2580] ;  /* 0x0025800013107984 */ /* 0x000e620000000a00 */
[CC--:B--2---:R-:W-:Y:S01]  /*7be0*/  FFMA R2, R4.reuse, R22.reuse, R69 ;  /* 0x0000001604027223 */ /* 0x0c4fe20000000045 */
[C---:B------:R-:W-:Y:S01]  /*7bf0*/  FFMA R56, R5.reuse, R22, R56 ;  /* 0x0000001605387223 */ /* 0x040fe20000000038 */
[C---:B------:R-:W-:Y:S01]  /*7c00*/  FFMA R65, R4.reuse, R6, R65 ;  /* 0x0000000604417223 */ /* 0x040fe20000000041 */
[C---:B------:R-:W-:Y:S01]  /*7c10*/  FFMA R22, R4.reuse, R14, R55 ;  /* 0x0000000e04167223 */ /* 0x040fe20000000037 */
[-C--:B------:R-:W-:Y:S01]  /*7c20*/  FFMA R4, R4, R34.reuse, R61 ;  /* 0x0000002204047223 */ /* 0x080fe2000000003d */
[C---:B------:R-:W-:Y:S01]  /*7c30*/  FFMA R34, R5.reuse, R34, R47 ;  /* 0x0000002205227223 */ /* 0x040fe2000000002f */
[----:B------:R-:W-:Y:S01]  /*7c40*/  FFMA R6, R6, R5, R41 ;  /* 0x0000000506067223 */ /* 0x000fe20000000029 */
[----:B------:R-:W-:Y:S01]  /*7c50*/  FFMA R14, R5, R14, R40 ;  /* 0x0000000e050e7223 */ /* 0x000fe20000000028 */
[C---:B------:R-:W-:Y:S01]  /*7c60*/  FFMA R47, R10.reuse, R15, R42 ;  /* 0x0000000f0a2f7223 */ /* 0x040fe2000000002a */
[----:B------:R-:W-:Y:S01]  /*7c70*/  FFMA R5, R10, R23, R18 ;  /* 0x000000170a057223 */ /* 0x000fe20000000012 */
[----:B------:R-:W2:Y:S01]  /*7c80*/  LDS.128 R40, [R62+0x1e90] ;  /* 0x001e90003e287984 */ /* 0x000ea20000000c00 */
[C---:B---3--:R-:W-:Y:S01]  /*7c90*/  FFMA R65, R12.reuse, R7, R65 ;  /* 0x000000070c417223 */ /* 0x048fe20000000041 */
[----:B------:R-:W-:Y:S01]  /*7ca0*/  FFMA R6, R7, R13, R6 ;  /* 0x0000000d07067223 */ /* 0x000fe20000000006 */
[CC--:B------:R-:W-:Y:S01]  /*7cb0*/  FFMA R7, R12.reuse, R23.reuse, R2 ;  /* 0x000000170c077223 */ /* 0x0c0fe20000000002 */
[C---:B------:R-:W-:Y:S01]  /*7cc0*/  FFMA R9, R11.reuse, R23, R46 ;  /* 0x000000170b097223 */ /* 0x040fe2000000002e */
[----:B------:R-:W3:Y:S01]  /*7cd0*/  LDS.64 R2, [R19+0x2600] ;  /* 0x0026000013027984 */ /* 0x000ee20000000a00 */
[C---:B------:R-:W-:Y:S01]  /*7ce0*/  FFMA R51, R11.reuse, R15, R48 ;  /* 0x0000000f0b337223 */ /* 0x040fe20000000030 */
[----:B------:R-:W-:Y:S01]  /*7cf0*/  FFMA R55, R11, R35, R52 ;  /* 0x000000230b377223 */ /* 0x000fe20000000034 */
[C---:B------:R-:W-:Y:S01]  /*7d00*/  FFMA R56, R13.reuse, R23, R56 ;  /* 0x000000170d387223 */ /* 0x040fe20000000038 */
[----:B------:R-:W3:Y:S01]  /*7d10*/  LDS.64 R10, [R19+0x2680] ;  /* 0x00268000130a7984 */ /* 0x000ee20000000a00 */
[----:B------:R-:W-:Y:S01]  /*7d20*/  FFMA R49, R12, R15, R22 ;  /* 0x0000000f0c317223 */ /* 0x000fe20000000016 */
[----:B----4-:R-:W-:Y:S01]  /*7d30*/  FFMA R0, R24, R45, R0 ;  /* 0x0000002d18007223 */ /* 0x010fe20000000000 */
[C---:B------:R-:W-:Y:S01]  /*7d40*/  FFMA R14, R13.reuse, R15, R14 ;  /* 0x0000000f0d0e7223 */ /* 0x040fe2000000000e */
[----:B------:R-:W4:Y:S01]  /*7d50*/  LDS.64 R22, [R19+0x2700] ;  /* 0x0027000013167984 */ /* 0x000f220000000a00 */
[-C--:B------:R-:W-:Y:S01]  /*7d60*/  FFMA R15, R12, R35.reuse, R4 ;  /* 0x000000230c0f7223 */ /* 0x080fe20000000004 */
[----:B------:R-:W-:Y:S01]  /*7d70*/  FFMA R34, R13, R35, R34 ;  /* 0x000000230d227223 */ /* 0x000fe20000000022 */
[----:B-----5:R-:W-:Y:S01]  /*7d80*/  FFMA R35, R25, R21, R0 ;  /* 0x0000001519237223 */ /* 0x020fe20000000000 */
[----:B------:R-:W-:Y:S01]  /*7d90*/  FFMA R0, R28, R45, R9 ;  /* 0x0000002d1c007223 */ /* 0x000fe20000000009 */
[----:B------:R-:W-:Y:S01]  /*7da0*/  FFMA R63, R24, R44, R63 ;  /* 0x0000002c183f7223 */ /* 0x000fe2000000003f */
[----:B------:R-:W-:Y:S01]  /*7db0*/  FFMA R5, R44, R28, R5 ;  /* 0x0000001c2c057223 */ /* 0x000fe20000000005 */
[C---:B------:R-:W-:Y:S01]  /*7dc0*/  FFMA R65, R24.reuse, R32, R65 ;  /* 0x0000002018417223 */ /* 0x040fe20000000041 */
[----:B------:R-:W-:Y:S01]  /*7dd0*/  FFMA R6, R24, R33, R6 ;  /* 0x0000002118067223 */ /* 0x000fe20000000006 */
[----:B------:R-:W-:Y:S01]  /*7de0*/  FFMA R18, R21, R29, R0 ;  /* 0x0000001d15127223 */ /* 0x000fe20000000000 */
[----:B------:R-:W-:Y:S01]  /*7df0*/  FFMA R7, R32, R28, R7 ;  /* 0x0000001c20077223 */ /* 0x000fe20000000007 */
[----:B------:R-:W-:Y:S01]  /*7e00*/  FFMA R0, R36, R45, R51 ;  /* 0x0000002d24007223 */ /* 0x000fe20000000033 */
[----:B------:R-:W-:Y:S01]  /*7e10*/  FFMA R63, R20, R25, R63 ;  /* 0x00000019143f7223 */ /* 0x000fe2000000003f */
[----:B------:R-:W-:Y:S01]  /*7e20*/  FFMA R56, R28, R33, R56 ;  /* 0x000000211c387223 */ /* 0x000fe20000000038 */
[-C--:B------:R-:W-:Y:S01]  /*7e30*/  FFMA R47, R44, R36.reuse, R47 ;  /* 0x000000242c2f7223 */ /* 0x080fe2000000002f */
[----:B-1----:R-:W-:Y:S01]  /*7e40*/  FFMA R65, R16, R25, R65 ;  /* 0x0000001910417223 */ /* 0x002fe20000000041 */
[----:B------:R-:W-:Y:S01]  /*7e50*/  FFMA R57, R25, R17, R6 ;  /* 0x0000001119397223 */ /* 0x000fe20000000006 */
[----:B------:R-:W-:Y:S01]  /*7e60*/  FFMA R49, R32, R36, R49 ;  /* 0x0000002420317223 */ /* 0x000fe20000000031 */
[----:B------:R-:W-:Y:S01]  /*7e70*/  FFMA R14, R36, R33, R14 ;  /* 0x00000021240e7223 */ /* 0x000fe2000000000e */
[----:B------:R-:W1:Y:S01]  /*7e80*/  LDS.64 R24, [R19+0x2780] ;  /* 0x0027800013187984 */ /* 0x000e620000000a00 */
[----:B------:R-:W-:Y:S01]  /*7e90*/  FFMA R51, R21, R37, R0 ;  /* 0x0000002515337223 */ /* 0x000fe20000000000 */
[-C--:B------:R-:W-:Y:S01]  /*7ea0*/  FFMA R9, R20, R29.reuse, R5 ;  /* 0x0000001d14097223 */ /* 0x080fe20000000005 */
[-C--:B------:R-:W-:Y:S01]  /*7eb0*/  FFMA R59, R16, R29.reuse, R7 ;  /* 0x0000001d103b7223 */ /* 0x080fe20000000007 */
[C---:B------:R-:W-:Y:S01]  /*7ec0*/  FFMA R56, R17.reuse, R29, R56 ;  /* 0x0000001d11387223 */ /* 0x040fe20000000038 */
[-C--:B------:R-:W-:Y:S01]  /*7ed0*/  FFMA R47, R20, R37.reuse, R47 ;  /* 0x00000025142f7223 */ /* 0x080fe2000000002f */
[----:B------:R-:W-:Y:S01]  /*7ee0*/  FFMA R49, R16, R37, R49 ;  /* 0x0000002510317223 */ /* 0x000fe20000000031 */
[-C--:B--2---:R-:W-:Y:S01]  /*7ef0*/  FFMA R15, R32, R40.reuse, R15 ;  /* 0x00000028200f7223 */ /* 0x084fe2000000000f */
[----:B------:R-:W-:Y:S01]  /*7f00*/  FFMA R53, R44, R40, R53 ;  /* 0x000000282c357223 */ /* 0x000fe20000000035 */
[C---:B------:R-:W-:Y:S01]  /*7f10*/  FFMA R0, R40.reuse, R45, R55 ;  /* 0x0000002d28007223 */ /* 0x040fe20000000037 */
[----:B------:R-:W-:Y:S01]  /*7f20*/  FFMA R46, R17, R37, R14 ;  /* 0x00000025112e7223 */ /* 0x000fe2000000000e */
[----:B------:R-:W-:Y:S01]  /*7f30*/  FFMA R34, R40, R33, R34 ;  /* 0x0000002128227223 */ /* 0x000fe20000000022 */
[----:B------:R-:W-:Y:S01]  /*7f40*/  LDS.64 R36, [R19+0x2800] ;  /* 0x0028000013247984 */ /* 0x000fe20000000a00 */
[-C--:B------:R-:W-:Y:S01]  /*7f50*/  FFMA R53, R20, R41.reuse, R53 ;  /* 0x0000002914357223 */ /* 0x080fe20000000035 */
[-C--:B------:R-:W-:Y:S01]  /*7f60*/  FFMA R45, R16, R41.reuse, R15 ;  /* 0x00000029102d7223 */ /* 0x080fe2000000000f */
[-C--:B------:R-:W-:Y:S01]  /*7f70*/  FFMA R33, R21, R41.reuse, R0 ;  /* 0x0000002915217223 */ /* 0x080fe20000000000 */
[----:B------:R-:W2:Y:S01]  /*7f80*/  LDS.128 R4, [R62+0x1ba0] ;  /* 0x001ba0003e047984 */ /* 0x000ea20000000c00 */
[----:B------:R-:W-:Y:S01]  /*7f90*/  FFMA R41, R17, R41, R34 ;  /* 0x0000002911297223 */ /* 0x000fe20000000022 */
[----:B---3--:R-:W-:Y:S01]  /*7fa0*/  FFMA R44, R2, R38, R47 ;  /* 0x00000026022c7223 */ /* 0x008fe2000000002f */
[----:B------:R-:W-:Y:S01]  /*7fb0*/  FFMA R0, R26, R3, R35 ;  /* 0x000000031a007223 */ /* 0x000fe20000000023 */
[----:B------:R-:W3:Y:S01]  /*7fc0*/  LDS.64 R28, [R19+0x2880] ;  /* 0x00288000131c7984 */ /* 0x000ee20000000a00 */
[C---:B------:R-:W-:Y:S01]  /*7fd0*/  FFMA R52, R3.reuse, R42, R33 ;  /* 0x0000002a03347223 */ /* 0x040fe20000000021 */
[C---:B------:R-:W-:Y:S01]  /*7fe0*/  FFMA R63, R2.reuse, R26, R63 ;  /* 0x0000001a023f7223 */ /* 0x040fe2000000003f */
[C---:B------:R-:W-:Y:S01]  /*7ff0*/  FFMA R40, R2.reuse, R30, R9 ;  /* 0x0000001e02287223 */ /* 0x040fe20000000009 */
[----:B------:R-:W5:Y:S01]  /*8000*/  LDS.128 R12, [R62+0x1ca0] ;  /* 0x001ca0003e0c7984 */ /* 0x000f620000000c00 */
[----:B------:R-:W-:Y:S01]  /*8010*/  FFMA R50, R2, R42, R53 ;  /* 0x0000002a02327223 */ /* 0x000fe20000000035 */
[-C--:B------:R-:W-:Y:S01]  /*8020*/  FFMA R18, R3, R30.reuse, R18 ;  /* 0x0000001e03127223 */ /* 0x080fe20000000012 */
[CC--:B------:R-:W-:Y:S01]  /*8030*/  FFMA R2, R10.reuse, R30.reuse, R59 ;  /* 0x0000001e0a027223 */ /* 0x0c0fe2000000003b */
[----:B------:R-:W5:Y:S01]  /*8040*/  LDS.64 R20, [R19+0x2900] ;  /* 0x0029000013147984 */ /* 0x000f620000000a00 */
[----:B------:R-:W-:Y:S01]  /*8050*/  FFMA R56, R11, R30, R56 ;  /* 0x0000001e0b387223 */ /* 0x000fe20000000038 */
[----:B------:R-:W-:Y:S01]  /*8060*/  FFMA R48, R3, R38, R51 ;  /* 0x0000002603307223 */ /* 0x000fe20000000033 */
[C---:B------:R-:W-:Y:S01]  /*8070*/  FFMA R65, R10.reuse, R26, R65 ;  /* 0x0000001a0a417223 */ /* 0x040fe20000000041 */
[----:B------:R-:W5:Y:S01]  /*8080*/  LDS.64 R16, [R19+0x2980] ;  /* 0x0029800013107984 */ /* 0x000f620000000a00 */
[CC--:B------:R-:W-:Y:S01]  /*8090*/  FFMA R30, R10.reuse, R38.reuse, R49 ;  /* 0x000000260a1e7223 */ /* 0x0c0fe20000000031 */
[----:B------:R-:W-:Y:S01]  /*80a0*/  FFMA R38, R11, R38, R46 ;  /* 0x000000260b267223 */ /* 0x000fe2000000002e */
[-C--:B------:R-:W-:Y:S01]  /*80b0*/  FFMA R10, R10, R42.reuse, R45 ;  /* 0x0000002a0a0a7223 */ /* 0x080fe2000000002d */
[----:B------:R-:W5:Y:S01]  /*80c0*/  LDS.128 R32, [R62+0x1da0] ;  /* 0x001da0003e207984 */ /* 0x000f620000000c00 */
[----:B----4-:R-:W-:Y:S01]  /*80d0*/  FFMA R49, R22, R39, R44 ;  /* 0x0000002716317223 */ /* 0x010fe2000000002c */
[----:B------:R-:W-:Y:S01]  /*80e0*/  FFMA R26, R26, R11, R57 ;  /* 0x0000000b1a1a7223 */ /* 0x000fe20000000039 */
[----:B------:R-:W-:Y:S01]  /*80f0*/  FFMA R63, R22, R27, R63 ;  /* 0x0000001b163f7223 */ /* 0x000fe2000000003f */
[----:B------:R-:W4:Y:S01]  /*8100*/  LDS.128 R44, [R62+0x1ea0] ;  /* 0x001ea0003e2c7984 */ /* 0x000f220000000c00 */
[C---:B------:R-:W-:Y:S01]  /*8110*/  FFMA R0, R27.reuse, R23, R0 ;  /* 0x000000171b007223 */ /* 0x040fe20000000000 */
[C---:B-1----:R-:W-:Y:S01]  /*8120*/  FFMA R65, R24.reuse, R27, R65 ;  /* 0x0000001b18417223 */ /* 0x042fe20000000041 */
[----:B------:R-:W-:Y:S01]  /*8130*/  FFMA R26, R27, R25, R26 ;  /* 0x000000191b1a7223 */ /* 0x000fe2000000001a */
[----:B------:R-:W-:Y:S01]  /*8140*/  FFMA R42, R11, R42, R41 ;  /* 0x0000002a0b2a7223 */ /* 0x000fe20000000029 */
[-C--:B------:R-:W-:Y:S01]  /*8150*/  FFMA R11, R24, R31.reuse, R2 ;  /* 0x0000001f180b7223 */ /* 0x080fe20000000002 */
[C---:B------:R-:W-:Y:S01]  /*8160*/  FFMA R41, R23.reuse, R31, R18 ;  /* 0x0000001f17297223 */ /* 0x040fe20000000012 */
[C---:B------:R-:W-:Y:S01]  /*8170*/  FFMA R51, R23.reuse, R39, R48 ;  /* 0x0000002717337223 */ /* 0x040fe20000000030 */
[----:B------:R-:W-:Y:S01]  /*8180*/  FFMA R55, R23, R43, R52 ;  /* 0x0000002b17377223 */ /* 0x000fe20000000034 */
[-C--:B------:R-:W-:Y:S01]  /*8190*/  FFMA R9, R22, R31.reuse, R40 ;  /* 0x0000001f16097223 */ /* 0x080fe20000000028 */
[C---:B------:R-:W-:Y:S01]  /*81a0*/  FFMA R56, R25.reuse, R31, R56 ;  /* 0x0000001f19387223 */ /* 0x040fe20000000038 */
[CC--:B------:R-:W-:Y:S01]  /*81b0*/  FFMA R23, R24.reuse, R39.reuse, R30 ;  /* 0x0000002718177223 */ /* 0x0c0fe2000000001e */
[C---:B------:R-:W-:Y:S01]  /*81c0*/  FFMA R38, R25.reuse, R39, R38 ;  /* 0x0000002719267223 */ /* 0x040fe20000000026 */
[----:B------:R-:W1:Y:S01]  /*81d0*/  LDS.64 R2, [R19+0x2a00] ;  /* 0x002a000013027984 */ /* 0x000e620000000a00 */
[-C--:B------:R-:W-:Y:S01]  /*81e0*/  FFMA R27, R24, R43.reuse, R10 ;  /* 0x0000002b181b7223 */ /* 0x080fe2000000000a */
[----:B------:R-:W-:Y:S01]  /*81f0*/  FFMA R53, R22, R43, R50 ;  /* 0x0000002b16357223 */ /* 0x000fe20000000032 */
[C---:B--2---:R-:W-:Y:S01]  /*8200*/  FFMA R63, R4.reuse, R36, R63 ;  /* 0x00000024043f7223 */ /* 0x044fe2000000003f */
[C---:B------:R-:W-:Y:S01]  /*8210*/  FFMA R0, R4.reuse, R37, R0 ;  /* 0x0000002504007223 */ /* 0x040fe20000000000 */
[----:B------:R-:W-:Y:S01]  /*8220*/  FFMA R42, R25, R43, R42 ;  /* 0x0000002b192a7223 */ /* 0x000fe2000000002a */
[C---:B---3--:R-:W-:Y:S01]  /*8230*/  FFMA R65, R4.reuse, R28, R65 ;  /* 0x0000001c04417223 */ /* 0x048fe20000000041 */
[-C--:B------:R-:W-:Y:S01]  /*8240*/  FFMA R26, R4, R29.reuse, R26 ;  /* 0x0000001d041a7223 */ /* 0x080fe2000000001a */
[-C--:B-----5:R-:W-:Y:S01]  /*8250*/  FFMA R11, R28, R12.reuse, R11 ;  /* 0x0000000c1c0b7223 */ /* 0x0a0fe2000000000b */
[----:B------:R-:W-:Y:S01]  /*8260*/  FFMA R9, R36, R12, R9 ;  /* 0x0000000c24097223 */ /* 0x000fe20000000009 */
[----:B------:R-:W-:Y:S01]  /*8270*/  FFMA R56, R12, R29, R56 ;  /* 0x0000001d0c387223 */ /* 0x000fe20000000038 */
[----:B------:R-:W-:Y:S01]  /*8280*/  FFMA R63, R20, R5, R63 ;  /* 0x00000005143f7223 */ /* 0x000fe2000000003f */
[C---:B------:R-:W-:Y:S01]  /*8290*/  FFMA R31, R5.reuse, R21, R0 ;  /* 0x00000015051f7223 */ /* 0x040fe20000000000 */
[----:B------:R-:W-:Y:S01]  /*82a0*/  FFMA R0, R12, R37, R41 ;  /* 0x000000250c007223 */ /* 0x000fe20000000029 */
[----:B------:R-:W-:Y:S01]  /*82b0*/  FFMA R9, R20, R13, R9 ;  /* 0x0000000d14097223 */ /* 0x000fe20000000009 */
[C---:B------:R-:W-:Y:S01]  /*82c0*/  FFMA R65, R16.reuse, R5, R65 ;  /* 0x0000000510417223 */ /* 0x040fe20000000041 */
[----:B------:R-:W-:Y:S01]  /*82d0*/  FFMA R39, R5, R17, R26 ;  /* 0x0000001105277223 */ /* 0x000fe2000000001a */
[-C--:B------:R-:W-:Y:S01]  /*82e0*/  FFMA R57, R16, R13.reuse, R11 ;  /* 0x0000000d10397223 */ /* 0x080fe2000000000b */
[----:B------:R-:W2:Y:S01]  /*82f0*/  LDS.64 R4, [R19+0x2a80] ;  /* 0x002a800013047984 */ /* 0x000ea20000000a00 */
[----:B------:R-:W-:Y:S01]  /*8300*/  FFMA R18, R21, R13, R0 ;  /* 0x0000000d15127223 */ /* 0x000fe20000000000 */
[----:B------:R-:W-:Y:S01]  /*8310*/  FFMA R0, R32, R37, R51 ;  /* 0x0000002520007223 */ /* 0x000fe20000000033 */
[----:B------:R-:W-:Y:S01]  /*8320*/  FFMA R56, R17, R13, R56 ;  /* 0x0000000d11387223 */ /* 0x000fe20000000038 */
[----:B------:R-:W3:Y:S01]  /*8330*/  LDS.64 R10, [R19+0x2b00] ;  /* 0x002b0000130a7984 */ /* 0x000ee20000000a00 */
[-C--:B----4-:R-:W-:Y:S01]  /*8340*/  FFMA R53, R36, R44.reuse, R53 ;  /* 0x0000002c24357223 */ /* 0x090fe20000000035 */
[C---:B------:R-:W-:Y:S01]  /*8350*/  FFMA R59, R21.reuse, R33, R0 ;  /* 0x00000021153b7223 */ /* 0x040fe20000000000 */
[----:B------:R-:W-:Y:S01]  /*8360*/  FFMA R27, R28, R44, R27 ;  /* 0x0000002c1c1b7223 */ /* 0x000fe2000000001b */
[----:B------:R-:W4:Y:S01]  /*8370*/  LDS.64 R12, [R19+0x2b80] ;  /* 0x002b8000130c7984 */ /* 0x000f220000000a00 */
[C---:B------:R-:W-:Y:S01]  /*8380*/  FFMA R0, R44.reuse, R37, R55 ;  /* 0x000000252c007223 */ /* 0x040fe20000000037 */
[-C--:B------:R-:W-:Y:S01]  /*8390*/  FFMA R42, R44, R29.reuse, R42 ;  /* 0x0000001d2c2a7223 */ /* 0x080fe2000000002a */
[----:B------:R-:W-:Y:S01]  /*83a0*/  FFMA R38, R32, R29, R38 ;  /* 0x0000001d20267223 */ /* 0x000fe20000000026 */
[-C--:B------:R-:W-:Y:S01]  /*83b0*/  FFMA R53, R20, R45.reuse, R53 ;  /* 0x0000002d14357223 */ /* 0x080fe20000000035 */
[-C--:B------:R-:W-:Y:S01]  /*83c0*/  FFMA R37, R16, R45.reuse, R27 ;  /* 0x0000002d10257223 */ /* 0x080fe2000000001b */
[-C--:B------:R-:W-:Y:S01]  /*83d0*/  FFMA R29, R21, R45.reuse, R0 ;  /* 0x0000002d151d7223 */ /* 0x080fe20000000000 */
[-C--:B------:R-:W-:Y:S01]  /*83e0*/  FFMA R49, R36, R32.reuse, R49 ;  /* 0x0000002024317223 */ /* 0x080fe20000000031 */
[----:B------:R-:W-:Y:S01]  /*83f0*/  FFMA R23, R28, R32, R23 ;  /* 0x000000201c177223 */ /* 0x000fe20000000017 */
[C---:B------:R-:W-:Y:S01]  /*8400*/  FFMA R45, R17.reuse, R45, R42 ;  /* 0x0000002d112d7223 */ /* 0x040fe2000000002a */
[----:B------:R-:W-:Y:S01]  /*8410*/  LDS.128 R24, [R62+0x1bb0] ;  /* 0x001bb0003e187984 */ /* 0x000fe20000000c00 */
[-C--:B------:R-:W-:Y:S01]  /*8420*/  FFMA R49, R20, R33.reuse, R49 ;  /* 0x0000002114317223 */ /* 0x080fe20000000031 */
[-C--:B------:R-:W-:Y:S01]  /*8430*/  FFMA R51, R16, R33.reuse, R23 ;  /* 0x0000002110337223 */ /* 0x080fe20000000017 */
[----:B------:R-:W-:Y:S01]  /*8440*/  FFMA R38, R17, R33, R38 ;  /* 0x0000002111267223 */ /* 0x000fe20000000026 */
[----:B------:R-:W5:Y:S01]  /*8450*/  LDS.64 R42, [R19+0x2c00] ;  /* 0x002c0000132a7984 */ /* 0x000f620000000a00 */
[C---:B-1----:R-:W-:Y:S01]  /*8460*/  FFMA R63, R2.reuse, R6, R63 ;  /* 0x00000006023f7223 */ /* 0x042fe2000000003f */
[C---:B------:R-:W-:Y:S01]  /*8470*/  FFMA R36, R2.reuse, R14, R9 ;  /* 0x0000000e02247223 */ /* 0x040fe20000000009 */
[C---:B------:R-:W-:Y:S01]  /*8480*/  FFMA R44, R2.reuse, R34, R49 ;  /* 0x00000022022c7223 */ /* 0x040fe20000000031 */
[----:B------:R-:W1:Y:S01]  /*8490*/  LDS.64 R32, [R19+0x2d00] ;  /* 0x002d000013207984 */ /* 0x000e620000000a00 */
[-C--:B------:R-:W-:Y:S01]  /*84a0*/  FFMA R50, R2, R46.reuse, R53 ;  /* 0x0000002e02327223 */ /* 0x080fe20000000035 */
[----:B------:R-:W-:Y:S01]  /*84b0*/  FFMA R0, R6, R3, R31 ;  /* 0x0000000306007223 */ /* 0x000fe2000000001f */
[C---:B------:R-:W-:Y:S01]  /*84c0*/  FFMA R52, R3.reuse, R46, R29 ;  /* 0x0000002e03347223 */ /* 0x040fe2000000001d */
[----:B------:R-:W1:Y:S01]  /*84d0*/  LDS.64 R40, [R19+0x2c80] ;  /* 0x002c800013287984 */ /* 0x000e620000000a00 */
[C---:B------:R-:W-:Y:S01]  /*84e0*/  FFMA R18, R3.reuse, R14, R18 ;  /* 0x0000000e03127223 */ /* 0x040fe20000000012 */
[----:B------:R-:W-:-:S02]  /*84f0*/  FFMA R48, R3, R34, R59 ;  /* 0x0000002203307223 */ /* 0x000fc4000000003b */
[----:B------:R-:W1:Y:S04]  /*8500*/  LDS.128 R20, [R62+0x1cb0] ;  /* 0x001cb0003e147984 */ /* 0x000e680000000c00 */
[----:B------:R-:W1:Y:S01]  /*8510*/  LDS.64 R16, [R19+0x2d80] ;  /* 0x002d800013107984 */ /* 0x000e620000000a00 */
[CC--:B--2---:R-:W-:Y:S01]  /*8520*/  FFMA R2, R4.reuse, R14.reuse, R57 ;  /* 0x0000000e04027223 */ /* 0x0c4fe20000000039 */
[C---:B------:R-:W-:Y:S02]  /*8530*/  FFMA R56, R5.reuse, R14, R56 ;  /* 0x0000000e05387223 */ /* 0x040fe40000000038 */
[----:B------:R-:W2:Y:S01]  /*8540*/  LDS.128 R28, [R62+0x1db0] ;  /* 0x001db0003e1c7984 */ /* 0x000ea20000000c00 */
[C---:B------:R-:W-:Y:S01]  /*8550*/  FFMA R65, R4.reuse, R6, R65 ;  /* 0x0000000604417223 */ /* 0x040fe20000000041 */
[C---:B------:R-:W-:Y:S01]  /*8560*/  FFMA R14, R4.reuse, R34, R51 ;  /* 0x00000022040e7223 */ /* 0x040fe20000000033 */
[----:B------:R-:W-:Y:S01]  /*8570*/  FFMA R4, R4, R46, R37 ;  /* 0x0000002e04047223 */ /* 0x000fe20000000025 */
[----:B------:R-:W-:Y:S01]  /*8580*/  FFMA R6, R6, R5, R39 ;  /* 0x0000000506067223 */ /* 0x000fe20000000027 */
[C---:B------:R-:W-:Y:S01]  /*8590*/  FFMA R34, R5.reuse, R34, R38 ;  /* 0x0000002205227223 */ /* 0x040fe20000000026 */
[----:B------:R-:W-:Y:S01]  /*85a0*/  FFMA R46, R5, R46, R45 ;  /* 0x0000002e052e7223 */ /* 0x000fe2000000002d */
[C---:B---3--:R-:W-:Y:S01]  /*85b0*/  FFMA R5, R10.reuse, R15, R36 ;  /* 0x0000000f0a057223 */ /* 0x048fe20000000024 */
[----:B------:R-:W-:Y:S01]  /*85c0*/  FFMA R63, R10, R7, R63 ;  /* 0x000000070a3f7223 */ /* 0x000fe2000000003f */
[----:B------:R-:W3:Y:S01]  /*85d0*/  LDS.128 R36, [R62+0x1eb0] ;  /* 0x001eb0003e247984 */ /* 0x000ee20000000c00 */
[C---:B------:R-:W-:Y:S01]  /*85e0*/  FFMA R0, R7.reuse, R11, R0 ;  /* 0x0000000b07007223 */ /* 0x040fe20000000000 */
[C---:B----4-:R-:W-:Y:S01]  /*85f0*/  FFMA R65, R12.reuse, R7, R65 ;  /* 0x000000070c417223 */ /* 0x050fe20000000041 */
[----:B------:R-:W-:Y:S01]  /*8600*/  FFMA R6, R7, R13, R6 ;  /* 0x0000000d07067223 */ /* 0x000fe20000000006 */
[-C--:B------:R-:W-:Y:S01]  /*8610*/  FFMA R7, R12, R15.reuse, R2 ;  /* 0x0000000f0c077223 */ /* 0x080fe20000000002 */
[-C--:B------:R-:W-:Y:S01]  /*8620*/  FFMA R9, R11, R15.reuse, R18 ;  /* 0x0000000f0b097223 */ /* 0x080fe20000000012 */
[----:B------:R-:W4:Y:S01]  /*8630*/  LDS.64 R2, [R19+0x2e00] ;  /* 0x002e000013027984 */ /* 0x000f220000000a00 */
[----:B------:R-:W-:Y:S01]  /*8640*/  FFMA R56, R13, R15, R56 ;  /* 0x0000000f0d387223 */ /* 0x000fe20000000038 */
[-C--:B------:R-:W-:Y:S01]  /*8650*/  FFMA R45, R10, R35.reuse, R44 ;  /* 0x000000230a2d7223 */ /* 0x080fe2000000002c */
[-C--:B------:R-:W-:Y:S01]  /*8660*/  FFMA R49, R11, R35.reuse, R48 ;  /* 0x000000230b317223 */ /* 0x080fe20000000030 */
[----:B------:R-:W-:Y:S01]  /*8670*/  FFMA R15, R12, R35, R14 ;  /* 0x000000230c0f7223 */ /* 0x000fe2000000000e */
[----:B-----5:R-:W-:Y:S01]  /*8680*/  FFMA R0, R24, R43, R0 ;  /* 0x0000002b18007223 */ /* 0x020fe20000000000 */
[----:B------:R-:W-:Y:S01]  /*8690*/  FFMA R34, R13, R35, R34 ;  /* 0x000000230d227223 */ /* 0x000fe20000000022 */
[-C--:B------:R-:W-:Y:S01]  /*86a0*/  FFMA R51, R10, R47.reuse, R50 ;  /* 0x0000002f0a337223 */ /* 0x080fe20000000032 */
[-C--:B------:R-:W-:Y:S01]  /*86b0*/  FFMA R53, R11, R47.reuse, R52 ;  /* 0x0000002f0b357223 */ /* 0x080fe20000000034 */
[-C--:B------:R-:W-:Y:S01]  /*86c0*/  FFMA R35, R12, R47.reuse, R4 ;  /* 0x0000002f0c237223 */ /* 0x080fe20000000004 */
[----:B------:R-:W-:Y:S01]  /*86d0*/  FFMA R46, R13, R47, R46 ;  /* 0x0000002f0d2e7223 */ /* 0x000fe2000000002e */
[----:B-1----:R-:W-:Y:S01]  /*86e0*/  FFMA R47, R25, R33, R0 ;  /* 0x00000021192f7223 */ /* 0x002fe20000000000 */
[----:B------:R-:W1:Y:S01]  /*86f0*/  LDS.64 R10, [R19+0x2e80] ;  /* 0x002e8000130a7984 */ /* 0x000e620000000a00 */
[C---:B------:R-:W-:Y:S01]  /*8700*/  FFMA R63, R24.reuse, R42, R63 ;  /* 0x0000002a183f7223 */ /* 0x040fe2000000003f */
[C---:B------:R-:W-:Y:S01]  /*8710*/  FFMA R65, R24.reuse, R40, R65 ;  /* 0x0000002818417223 */ /* 0x040fe20000000041 */
[----:B------:R-:W-:Y:S01]  /*8720*/  FFMA R6, R24, R41, R6 ;  /* 0x0000002918067223 */ /* 0x000fe20000000006 */
[-C--:B------:R-:W-:Y:S01]  /*8730*/  FFMA R5, R42, R20.reuse, R5 ;  /* 0x000000142a057223 */ /* 0x080fe20000000005 */
[----:B------:R-:W-:Y:S01]  /*8740*/  FFMA R7, R40, R20, R7 ;  /* 0x0000001428077223 */ /* 0x000fe20000000007 */
[C---:B------:R-:W-:Y:S01]  /*8750*/  FFMA R0, R20.reuse, R43, R9 ;  /* 0x0000002b14007223 */ /* 0x040fe20000000009 */
[----:B------:R-:W-:Y:S01]  /*8760*/  FFMA R56, R20, R41, R56 ;  /* 0x0000002914387223 */ /* 0x000fe20000000038 */
[-C--:B------:R-:W-:Y:S01]  /*8770*/  FFMA R9, R32, R21.reuse, R5 ;  /* 0x0000001520097223 */ /* 0x080fe20000000005 */
[-C--:B------:R-:W-:Y:S01]  /*8780*/  FFMA R57, R16, R21.reuse, R7 ;  /* 0x0000001510397223 */ /* 0x080fe20000000007 */
[-C--:B------:R-:W-:Y:S01]  /*8790*/  FFMA R18, R33, R21.reuse, R0 ;  /* 0x0000001521127223 */ /* 0x080fe20000000000 */
[----:B------:R-:W-:Y:S01]  /*87a0*/  FFMA R56, R17, R21, R56 ;  /* 0x0000001511387223 */ /* 0x000fe20000000038 */
[----:B--2---:R-:W-:Y:S01]  /*87b0*/  FFMA R0, R28, R43, R49 ;  /* 0x0000002b1c007223 */ /* 0x004fe20000000031 */
[----:B------:R-:W2:Y:S01]  /*87c0*/  LDS.64 R20, [R19+0x2f00] ;  /* 0x002f000013147984 */ /* 0x000ea20000000a00 */
[-C--:B------:R-:W-:Y:S01]  /*87d0*/  FFMA R45, R42, R28.reuse, R45 ;  /* 0x0000001c2a2d7223 */ /* 0x080fe2000000002d */
[----:B------:R-:W-:Y:S01]  /*87e0*/  FFMA R63, R32, R25, R63 ;  /* 0x00000019203f7223 */ /* 0x000fe2000000003f */
[----:B------:R-:W-:Y:S01]  /*87f0*/  FFMA R59, R33, R29, R0 ;  /* 0x0000001d213b7223 */ /* 0x000fe20000000000 */
[----:B------:R-:W-:Y:S01]  /*8800*/  FFMA R65, R16, R25, R65 ;  /* 0x0000001910417223 */ /* 0x000fe20000000041 */
[----:B------:R-:W-:Y:S01]  /*8810*/  FFMA R55, R25, R17, R6 ;  /* 0x0000001119377223 */ /* 0x000fe20000000006 */
[----:B------:R-:W-:Y:S01]  /*8820*/  FFMA R15, R40, R28, R15 ;  /* 0x0000001c280f7223 */ /* 0x000fe2000000000f */
[----:B------:R-:W5:Y:S01]  /*8830*/  LDS.64 R24, [R19+0x2f80] ;  /* 0x002f800013187984 */ /* 0x000f620000000a00 */
[-C--:B---3--:R-:W-:Y:S01]  /*8840*/  FFMA R51, R42, R36.reuse, R51 ;  /* 0x000000242a337223 */ /* 0x088fe20000000033 */
[----:B------:R-:W-:Y:S01]  /*8850*/  FFMA R35, R40, R36, R35 ;  /* 0x0000002428237223 */ /* 0x000fe20000000023 */
[C---:B------:R-:W-:Y:S01]  /*8860*/  FFMA R0, R36.reuse, R43, R53 ;  /* 0x0000002b24007223 */ /* 0x040fe20000000035 */
[----:B------:R-:W-:Y:S01]  /*8870*/  FFMA R46, R36, R41, R46 ;  /* 0x00000029242e7223 */ /* 0x000fe2000000002e */
[----:B------:R-:W-:Y:S01]  /*8880*/  FFMA R13, R32, R29, R45 ;  /* 0x0000001d200d7223 */ /* 0x000fe2000000002d */
[----:B------:R-:W-:Y:S01]  /*8890*/  FFMA R34, R28, R41, R34 ;  /* 0x000000291c227223 */ /* 0x000fe20000000022 */
[-C--:B------:R-:W-:Y:S01]  /*88a0*/  FFMA R51, R32, R37.reuse, R51 ;  /* 0x0000002520337223 */ /* 0x080fe20000000033 */
[CC--:B------:R-:W-:Y:S01]  /*88b0*/  FFMA R41, R16.reuse, R37.reuse, R35 ;  /* 0x0000002510297223 */ /* 0x0c0fe20000000023 */
[-C--:B------:R-:W-:Y:S01]  /*88c0*/  FFMA R33, R33, R37.reuse, R0 ;  /* 0x0000002521217223 */ /* 0x080fe20000000000 */
[C---:B------:R-:W-:Y:S01]  /*88d0*/  FFMA R43, R17.reuse, R37, R46 ;  /* 0x00000025112b7223 */ /* 0x040fe2000000002e */
[----:B------:R-:W-:Y:S01]  /*88e0*/  LDS.64 R44, [R19+0x3000] ;  /* 0x00300000132c7984 */ /* 0x000fe20000000a00 */
[-C--:B------:R-:W-:Y:S01]  /*88f0*/  FFMA R49, R16, R29.reuse, R15 ;  /* 0x0000001d10317223 */ /* 0x080fe2000000000f */
[C---:B----4-:R-:W-:Y:S01]  /*8900*/  FFMA R42, R2.reuse, R30, R13 ;  /* 0x0000001e022a7223 */ /* 0x050fe2000000000d */
[----:B------:R-:W-:Y:S01]  /*8910*/  FFMA R48, R17, R29, R34 ;  /* 0x0000001d11307223 */ /* 0x000fe20000000022 */
[----:B------:R-:W3:Y:S01]  /*8920*/  LDS.128 R4, [R62+0x1bc0] ;  /* 0x001bc0003e047984 */ /* 0x000ee20000000c00 */
[C---:B------:R-:W-:Y:S01]  /*8930*/  FFMA R40, R2.reuse, R22, R9 ;  /* 0x0000001602287223 */ /* 0x040fe20000000009 */
[C---:B------:R-:W-:Y:S01]  /*8940*/  FFMA R52, R3.reuse, R38, R33 ;  /* 0x0000002603347223 */ /* 0x040fe20000000021 */
[C---:B------:R-:W-:Y:S01]  /*8950*/  FFMA R63, R2.reuse, R26, R63 ;  /* 0x0000001a023f7223 */ /* 0x040fe2000000003f */
[----:B------:R-:W4:Y:S01]  /*8960*/  LDS.64 R36, [R19+0x3080] ;  /* 0x0030800013247984 */ /* 0x000f220000000a00 */
[----:B------:R-:W-:Y:S01]  /*8970*/  FFMA R50, R2, R38, R51 ;  /* 0x0000002602327223 */ /* 0x000fe20000000033 */
[-C--:B------:R-:W-:Y:S01]  /*8980*/  FFMA R18, R3, R22.reuse, R18 ;  /* 0x0000001603127223 */ /* 0x080fe20000000012 */
[CC--:B-1----:R-:W-:Y:S01]  /*8990*/  FFMA R2, R10.reuse, R22.reuse, R57 ;  /* 0x000000160a027223 */ /* 0x0c2fe20000000039 */
[----:B------:R-:W1:Y:S01]  /*89a0*/  LDS.128 R12, [R62+0x1cc0] ;  /* 0x001cc0003e0c7984 */ /* 0x000e620000000c00 */
[C---:B------:R-:W-:Y:S01]  /*89b0*/  FFMA R56, R11.reuse, R22, R56 ;  /* 0x000000160b387223 */ /* 0x040fe20000000038 */
[C---:B------:R-:W-:Y:S01]  /*89c0*/  FFMA R65, R10.reuse, R26, R65 ;  /* 0x0000001a0a417223 */ /* 0x040fe20000000041 */
[C---:B------:R-:W-:Y:S01]  /*89d0*/  FFMA R22, R10.reuse, R30, R49 ;  /* 0x0000001e0a167223 */ /* 0x040fe20000000031 */
[----:B------:R-:W1:Y:S01]  /*89e0*/  LDS.64 R28, [R19+0x3100] ;  /* 0x00310000131c7984 */ /* 0x000e620000000a00 */
[-C--:B------:R-:W-:Y:S01]  /*89f0*/  FFMA R10, R10, R38.reuse, R41 ;  /* 0x000000260a0a7223 */ /* 0x080fe20000000029 */
[----:B------:R-:W-:Y:S01]  /*8a00*/  FFMA R38, R11, R38, R43 ;  /* 0x000000260b267223 */ /* 0x000fe2000000002b */
[C---:B------:R-:W-:Y:S01]  /*8a10*/  FFMA R0, R26.reuse, R3, R47 ;  /* 0x000000031a007223 */ /* 0x040fe2000000002f */
[----:B------:R-:W1:Y:S01]  /*8a20*/  LDS.64 R16, [R19+0x3180] ;  /* 0x0031800013107984 */ /* 0x000e620000000a00 */
[----:B------:R-:W-:Y:S01]  /*8a30*/  FFMA R26, R26, R11, R55 ;  /* 0x0000000b1a1a7223 */ /* 0x000fe20000000037 */
[C---:B--2---:R-:W-:Y:S01]  /*8a40*/  FFMA R9, R20.reuse, R23, R40 ;  /* 0x0000001714097223 */ /* 0x044fe20000000028 */
[C---:B------:R-:W-:Y:S01]  /*8a50*/  FFMA R49, R20.reuse, R31, R42 ;  /* 0x0000001f14317223 */ /* 0x040fe2000000002a */
[----:B------:R-:W2:Y:S01]  /*8a60*/  LDS.128 R32, [R62+0x1dc0] ;  /* 0x001dc0003e207984 */ /* 0x000ea20000000c00 */
[----:B------:R-:W-:Y:S01]  /*8a70*/  FFMA R63, R20, R27, R63 ;  /* 0x0000001b143f7223 */ /* 0x000fe2000000003f */
[----:B------:R-:W-:Y:S01]  /*8a80*/  FFMA R0, R27, R21, R0 ;  /* 0x000000151b007223 */ /* 0x000fe20000000000 */
[-C--:B------:R-:W-:Y:S01]  /*8a90*/  FFMA R48, R11, R30.reuse, R48 ;  /* 0x0000001e0b307223 */ /* 0x080fe20000000030 */
[----:B------:R-:W2:Y:S01]  /*8aa0*/  LDS.128 R40, [R62+0x1ec0] ;  /* 0x001ec0003e287984 */ /* 0x000ea20000000c00 */
[C---:B-----5:R-:W-:Y:S01]  /*8ab0*/  FFMA R65, R24.reuse, R27, R65 ;  /* 0x0000001b18417223 */ /* 0x060fe20000000041 */
[----:B------:R-:W-:Y:S01]  /*8ac0*/  FFMA R26, R27, R25, R26 ;  /* 0x000000191b1a7223 */ /* 0x000fe2000000001a */
[-C--:B------:R-:W-:Y:S01]  /*8ad0*/  FFMA R11, R24, R23.reuse, R2 ;  /* 0x00000017180b7223 */ /* 0x080fe20000000002 */
[-C--:B------:R-:W-:Y:S01]  /*8ae0*/  FFMA R47, R21, R23.reuse, R18 ;  /* 0x00000017152f7223 */ /* 0x080fe20000000012 */
[----:B------:R-:W-:Y:S01]  /*8af0*/  FFMA R56, R25, R23, R56 ;  /* 0x0000001719387223 */ /* 0x000fe20000000038 */
[----:B------:R-:W-:Y:S01]  /*8b00*/  FFMA R46, R3, R30, R59 ;  /* 0x0000001e032e7223 */ /* 0x000fe2000000003b */
[-C--:B------:R-:W-:Y:S01]  /*8b10*/  FFMA R53, R20, R39.reuse, R50 ;  /* 0x0000002714357223 */ /* 0x080fe20000000032 */
[-C--:B------:R-:W-:Y:S01]  /*8b20*/  FFMA R55, R21, R39.reuse, R52 ;  /* 0x0000002715377223 */ /* 0x080fe20000000034 */
[CC--:B------:R-:W-:Y:S01]  /*8b30*/  FFMA R23, R24.reuse, R39.reuse, R10 ;  /* 0x0000002718177223 */ /* 0x0c0fe2000000000a */
[----:B------:R-:W-:Y:S01]  /*8b40*/  FFMA R38, R25, R39, R38 ;  /* 0x0000002719267223 */ /* 0x000fe20000000026 */
[----:B------:R-:W5:Y:S01]  /*8b50*/  LDS.64 R2, [R19+0x3200] ;  /* 0x0032000013027984 */ /* 0x000f620000000a00 */
[-C--:B------:R-:W-:Y:S01]  /*8b60*/  FFMA R51, R21, R31.reuse, R46 ;  /* 0x0000001f15337223 */ /* 0x080fe2000000002e */
[-C--:B------:R-:W-:Y:S01]  /*8b70*/  FFMA R21, R24, R31.reuse, R22 ;  /* 0x0000001f18157223 */ /* 0x080fe20000000016 */
[----:B------:R-:W-:Y:S01]  /*8b80*/  FFMA R48, R25, R31, R48 ;  /* 0x0000001f19307223 */ /* 0x000fe20000000030 */
[C---:B---3--:R-:W-:Y:S01]  /*8b90*/  FFMA R63, R4.reuse, R44, R63 ;  /* 0x0000002c043f7223 */ /* 0x048fe2000000003f */
[C---:B------:R-:W-:Y:S01]  /*8ba0*/  FFMA R0, R4.reuse, R45, R0 ;  /* 0x0000002d04007223 */ /* 0x040fe20000000000 */
[----:B------:R-:W-:Y:S01]  /*8bb0*/  LDS.64 R30, [R19+0x3480] ;  /* 0x00348000131e7984 */ /* 0x000fe20000000a00 */
[C---:B----4-:R-:W-:Y:S01]  /*8bc0*/  FFMA R65, R4.reuse, R36, R65 ;  /* 0x0000002404417223 */ /* 0x050fe20000000041 */
[-C--:B------:R-:W-:Y:S01]  /*8bd0*/  FFMA R26, R4, R37.reuse, R26 ;  /* 0x00000025041a7223 */ /* 0x080fe2000000001a */
[-C--:B-1----:R-:W-:Y:S01]  /*8be0*/  FFMA R11, R36, R12.reuse, R11 ;  /* 0x0000000c240b7223 */ /* 0x082fe2000000000b */
        /* <DEDUP_REMOVED lines=9> */
[----:B------:R-:W1:Y:S01]  /*8c80*/  LDS.64 R4, [R19+0x3280] ;  /* 0x0032800013047984 */ /* 0x000e620000000a00 */
[----:B------:R-:W-:Y:S01]  /*8c90*/  FFMA R18, R29, R13, R0 ;  /* 0x0000000d1d127223 */ /* 0x000fe20000000000 */
[----:B--2---:R-:W-:Y:S01]  /*8ca0*/  FFMA R0, R32, R45, R51 ;  /* 0x0000002d20007223 */ /* 0x004fe20000000033 */
[-C--:B------:R-:W-:Y:S01]  /*8cb0*/  FFMA R49, R44, R32.reuse, R49 ;  /* 0x000000202c317223 */ /* 0x080fe20000000031 */
[----:B------:R-:W2:Y:S01]  /*8cc0*/  LDS.64 R10, [R19+0x3300] ;  /* 0x00330000130a7984 */ /* 0x000ea20000000a00 */
[----:B------:R-:W-:Y:S01]  /*8cd0*/  FFMA R21, R36, R32, R21 ;  /* 0x0000002024157223 */ /* 0x000fe20000000015 */
[----:B------:R-:W-:Y:S01]  /*8ce0*/  FFMA R48, R32, R37, R48 ;  /* 0x0000002520307223 */ /* 0x000fe20000000030 */
[----:B------:R-:W-:Y:S01]  /*8cf0*/  FFMA R56, R17, R13, R56 ;  /* 0x0000000d11387223 */ /* 0x000fe20000000038 */
[-C--:B------:R-:W-:Y:S01]  /*8d00*/  FFMA R59, R29, R33.reuse, R0 ;  /* 0x000000211d3b7223 */ /* 0x080fe20000000000 */
[----:B------:R-:W3:Y:S01]  /*8d10*/  LDS.64 R12, [R19+0x3380] ;  /* 0x00338000130c7984 */ /* 0x000ee20000000a00 */
[-C--:B------:R-:W-:Y:S01]  /*8d20*/  FFMA R49, R28, R33.reuse, R49 ;  /* 0x000000211c317223 */ /* 0x080fe20000000031 */
[-C--:B------:R-:W-:Y:S01]  /*8d30*/  FFMA R51, R16, R33.reuse, R21 ;  /* 0x0000002110337223 */ /* 0x080fe20000000015 */
[----:B------:R-:W-:Y:S01]  /*8d40*/  FFMA R48, R17, R33, R48 ;  /* 0x0000002111307223 */ /* 0x000fe20000000030 */
[-C--:B------:R-:W-:Y:S01]  /*8d50*/  FFMA R53, R44, R40.reuse, R53 ;  /* 0x000000282c357223 */ /* 0x080fe20000000035 */
[----:B------:R-:W-:Y:S01]  /*8d60*/  FFMA R23, R36, R40, R23 ;  /* 0x0000002824177223 */ /* 0x000fe20000000017 */
[C---:B------:R-:W-:Y:S01]  /*8d70*/  FFMA R0, R40.reuse, R45, R55 ;  /* 0x0000002d28007223 */ /* 0x040fe20000000037 */
[----:B------:R-:W-:Y:S01]  /*8d80*/  LDS.64 R32, [R19+0x3400] ;  /* 0x0034000013207984 */ /* 0x000fe20000000a00 */
[----:B------:R-:W-:Y:S01]  /*8d90*/  FFMA R38, R40, R37, R38 ;  /* 0x0000002528267223 */ /* 0x000fe20000000026 */
[-C--:B------:R-:W-:Y:S01]  /*8da0*/  FFMA R53, R28, R41.reuse, R53 ;  /* 0x000000291c357223 */ /* 0x080fe20000000035 */
[-C--:B------:R-:W-:Y:S01]  /*8db0*/  FFMA R37, R29, R41.reuse, R0 ;  /* 0x000000291d257223 */ /* 0x080fe20000000000 */
[----:B------:R-:W4:Y:S01]  /*8dc0*/  LDS.128 R24, [R62+0x1bd0] ;  /* 0x001bd0003e187984 */ /* 0x000f220000000c00 */
[-C--:B------:R-:W-:Y:S01]  /*8dd0*/  FFMA R45, R16, R41.reuse, R23 ;  /* 0x00000029102d7223 */ /* 0x080fe20000000017 */
[----:B------:R-:W-:Y:S01]  /*8de0*/  FFMA R41, R17, R41, R38 ;  /* 0x0000002911297223 */ /* 0x000fe20000000026 */
[C---:B-----5:R-:W-:Y:S01]  /*8df0*/  FFMA R63, R2.reuse, R6, R63 ;  /* 0x00000006023f7223 */ /* 0x060fe2000000003f */
[----:B------:R-:W5:Y:S01]  /*8e00*/  LDS.64 R28, [R19+0x3500] ;  /* 0x00350000131c7984 */ /* 0x000f620000000a00 */
[C---:B------:R-:W-:Y:S01]  /*8e10*/  FFMA R40, R2.reuse, R14, R9 ;  /* 0x0000000e02287223 */ /* 0x040fe20000000009 */
[C---:B------:R-:W-:Y:S01]  /*8e20*/  FFMA R44, R2.reuse, R34, R49 ;  /* 0x00000022022c7223 */ /* 0x040fe20000000031 */
[-C--:B------:R-:W-:Y:S01]  /*8e30*/  FFMA R46, R2, R42.reuse, R53 ;  /* 0x0000002a022e7223 */ /* 0x080fe20000000035 */
[----:B------:R-:W5:Y:S01]  /*8e40*/  LDS.128 R20, [R62+0x1cd0] ;  /* 0x001cd0003e147984 */ /* 0x000f620000000c00 */
[----:B------:R-:W-:Y:S01]  /*8e50*/  FFMA R0, R6, R3, R39 ;  /* 0x0000000306007223 */ /* 0x000fe20000000027 */
[C---:B------:R-:W-:Y:S01]  /*8e60*/  FFMA R52, R3.reuse, R42, R37 ;  /* 0x0000002a03347223 */ /* 0x040fe20000000025 */
[C---:B------:R-:W-:Y:S01]  /*8e70*/  FFMA R18, R3.reuse, R14, R18 ;  /* 0x0000000e03127223 */ /* 0x040fe20000000012 */
[----:B------:R-:W5:Y:S01]  /*8e80*/  LDS.64 R16, [R19+0x3580] ;  /* 0x0035800013107984 */ /* 0x000f620000000a00 */
[----:B------:R-:W-:-:S03]  /*8e90*/  FFMA R50, R3, R34, R59 ;  /* 0x0000002203327223 */ /* 0x000fc6000000003b */
[----:B------:R-:W5:Y:S01]  /*8ea0*/  LDS.128 R36, [R62+0x1dd0] ;  /* 0x001dd0003e247984 */ /* 0x000f620000000c00 */
[CC--:B-1----:R-:W-:Y:S01]  /*8eb0*/  FFMA R2, R4.reuse, R14.reuse, R47 ;  /* 0x0000000e04027223 */ /* 0x0c2fe2000000002f */
[C---:B------:R-:W-:Y:S01]  /*8ec0*/  FFMA R56, R5.reuse, R14, R56 ;  /* 0x0000000e05387223 */ /* 0x040fe20000000038 */
[C---:B------:R-:W-:Y:S01]  /*8ed0*/  FFMA R65, R4.reuse, R6, R65 ;  /* 0x0000000604417223 */ /* 0x040fe20000000041 */
[C---:B------:R-:W-:Y:S01]  /*8ee0*/  FFMA R14, R4.reuse, R34, R51 ;  /* 0x00000022040e7223 */ /* 0x040fe20000000033 */
[-C--:B------:R-:W-:Y:S01]  /*8ef0*/  FFMA R4, R4, R42.reuse, R45 ;  /* 0x0000002a04047223 */ /* 0x080fe2000000002d */
[----:B------:R-:W-:Y:S01]  /*8f00*/  FFMA R42, R5, R42, R41 ;  /* 0x0000002a052a7223 */ /* 0x000fe20000000029 */
[C---:B--2---:R-:W-:Y:S01]  /*8f10*/  FFMA R41, R10.reuse, R35, R44 ;  /* 0x000000230a297223 */ /* 0x044fe2000000002c */
[----:B------:R-:W-:Y:S01]  /*8f20*/  FFMA R51, R10, R43, R46 ;  /* 0x0000002b0a337223 */ /* 0x000fe2000000002e */
[----:B------:R-:W-:Y:S01]  /*8f30*/  FFMA R6, R6, R5, R57 ;  /* 0x0000000506067223 */ /* 0x000fe20000000039 */
[----:B------:R-:W1:Y:S01]  /*8f40*/  LDS.128 R44, [R62+0x1ed0] ;  /* 0x001ed0003e2c7984 */ /* 0x000e620000000c00 */
[C---:B------:R-:W-:Y:S01]  /*8f50*/  FFMA R0, R7.reuse, R11, R0 ;  /* 0x0000000b07007223 */ /* 0x040fe20000000000 */
[-C--:B------:R-:W-:Y:S01]  /*8f60*/  FFMA R63, R10, R7.reuse, R63 ;  /* 0x000000070a3f7223 */ /* 0x080fe2000000003f */
[C---:B---3--:R-:W-:Y:S01]  /*8f70*/  FFMA R65, R12.reuse, R7, R65 ;  /* 0x000000070c417223 */ /* 0x048fe20000000041 */
[----:B------:R-:W-:Y:S01]  /*8f80*/  FFMA R6, R7, R13, R6 ;  /* 0x0000000d07067223 */ /* 0x000fe20000000006 */
[-C--:B------:R-:W-:Y:S01]  /*8f90*/  FFMA R7, R12, R15.reuse, R2 ;  /* 0x0000000f0c077223 */ /* 0x080fe20000000002 */
[----:B------:R-:W-:Y:S01]  /*8fa0*/  FFMA R48, R5, R34, R48 ;  /* 0x0000002205307223 */ /* 0x000fe20000000030 */
[----:B------:R-:W2:Y:S01]  /*8fb0*/  LDS.64 R2, [R19+0x3600] ;  /* 0x0036000013027984 */ /* 0x000ea20000000a00 */
[-C--:B------:R-:W-:Y:S01]  /*8fc0*/  FFMA R5, R10, R15.reuse, R40 ;  /* 0x0000000f0a057223 */ /* 0x080fe20000000028 */
[-C--:B------:R-:W-:Y:S01]  /*8fd0*/  FFMA R9, R11, R15.reuse, R18 ;  /* 0x0000000f0b097223 */ /* 0x080fe20000000012 */
[----:B------:R-:W-:Y:S01]  /*8fe0*/  FFMA R56, R13, R15, R56 ;  /* 0x0000000f0d387223 */ /* 0x000fe20000000038 */
[C---:B----4-:R-:W-:Y:S01]  /*8ff0*/  FFMA R0, R24.reuse, R33, R0 ;  /* 0x0000002118007223 */ /* 0x050fe20000000000 */
[C---:B------:R-:W-:Y:S01]  /*9000*/  FFMA R49, R11.reuse, R35, R50 ;  /* 0x000000230b317223 */ /* 0x040fe20000000032 */
[----:B------:R-:W-:Y:S01]  /*9010*/  FFMA R53, R11, R43, R52 ;  /* 0x0000002b0b357223 */ /* 0x000fe20000000034 */
[C---:B------:R-:W-:Y:S01]  /*9020*/  FFMA R63, R24.reuse, R32, R63 ;  /* 0x00000020183f7223 */ /* 0x040fe2000000003f */
[----:B-----5:R-:W-:Y:S01]  /*9030*/  FFMA R55, R25, R29, R0 ;  /* 0x0000001d19377223 */ /* 0x020fe20000000000 */
[----:B------:R-:W3:Y:S01]  /*9040*/  LDS.64 R10, [R19+0x3680] ;  /* 0x00368000130a7984 */ /* 0x000ee20000000a00 */
        /* <DEDUP_REMOVED lines=10> */
[-C--:B------:R-:W-:Y:S01]  /*90f0*/  FFMA R15, R12, R35.reuse, R14 ;  /* 0x000000230c0f7223 */ /* 0x080fe2000000000e */
[----:B------:R-:W4:Y:S01]  /*9100*/  LDS.64 R20, [R19+0x3700] ;  /* 0x0037000013147984 */ /* 0x000f220000000a00 */
[C---:B------:R-:W-:Y:S01]  /*9110*/  FFMA R48, R13.reuse, R35, R48 ;  /* 0x000000230d307223 */ /* 0x040fe20000000030 */
[----:B------:R-:W-:Y:S01]  /*9120*/  FFMA R0, R36, R33, R49 ;  /* 0x0000002124007223 */ /* 0x000fe20000000031 */
[-C--:B------:R-:W-:Y:S01]  /*9130*/  FFMA R35, R12, R43.reuse, R4 ;  /* 0x0000002b0c237223 */ /* 0x080fe20000000004 */
[----:B------:R-:W-:Y:S01]  /*9140*/  FFMA R42, R13, R43, R42 ;  /* 0x0000002b0d2a7223 */ /* 0x000fe2000000002a */
[-C--:B------:R-:W-:Y:S01]  /*9150*/  FFMA R63, R28, R25.reuse, R63 ;  /* 0x000000191c3f7223 */ /* 0x080fe2000000003f */
[----:B------:R-:W-:Y:S01]  /*9160*/  FFMA R65, R16, R25, R65 ;  /* 0x0000001910417223 */ /* 0x000fe20000000041 */
[----:B------:R-:W-:Y:S01]  /*9170*/  FFMA R57, R25, R17, R6 ;  /* 0x0000001119397223 */ /* 0x000fe20000000006 */
[C---:B------:R-:W-:Y:S01]  /*9180*/  FFMA R59, R29.reuse, R37, R0 ;  /* 0x000000251d3b7223 */ /* 0x040fe20000000000 */
[----:B------:R-:W5:Y:S01]  /*9190*/  LDS.64 R24, [R19+0x3780] ;  /* 0x0037800013187984 */ /* 0x000f620000000a00 */
[-C--:B------:R-:W-:Y:S01]  /*91a0*/  FFMA R15, R30, R36.reuse, R15 ;  /* 0x000000241e0f7223 */ /* 0x080fe2000000000f */
[C---:B------:R-:W-:Y:S01]  /*91b0*/  FFMA R41, R32.reuse, R36, R41 ;  /* 0x0000002420297223 */ /* 0x040fe20000000029 */
[-C--:B-1----:R-:W-:Y:S01]  /*91c0*/  FFMA R51, R32, R44.reuse, R51 ;  /* 0x0000002c20337223 */ /* 0x082fe20000000033 */
[----:B------:R-:W-:Y:S01]  /*91d0*/  FFMA R35, R30, R44, R35 ;  /* 0x0000002c1e237223 */ /* 0x000fe20000000023 */
[C---:B------:R-:W-:Y:S01]  /*91e0*/  FFMA R0, R44.reuse, R33, R53 ;  /* 0x000000212c007223 */ /* 0x040fe20000000035 */
        /* <DEDUP_REMOVED lines=8> */
[----:B------:R-:W-:Y:S01]  /*9270*/  LDS.128 R12, [R62+0x1be0] ;  /* 0x001be0003e0c7984 */ /* 0x000fe20000000c00 */
[----:B------:R-:W-:Y:S01]  /*9280*/  FFMA R48, R17, R37, R48 ;  /* 0x0000002511307223 */ /* 0x000fe20000000030 */
[C---:B--2---:R-:W-:Y:S01]  /*9290*/  FFMA R32, R2.reuse, R22, R5 ;  /* 0x0000001602207223 */ /* 0x044fe20000000005 */
[C---:B------:R-:W-:Y:S01]  /*92a0*/  FFMA R34, R2.reuse, R38, R7 ;  /* 0x0000002602227223 */ /* 0x040fe20000000007 */
[----:B------:R-:W1:Y:S01]  /*92b0*/  LDS.64 R42, [R19+0x3800] ;  /* 0x00380000132a7984 */ /* 0x000e620000000a00 */
[C---:B------:R-:W-:Y:S01]  /*92c0*/  FFMA R52, R3.reuse, R46, R29 ;  /* 0x0000002e03347223 */ /* 0x040fe2000000001d */
[C---:B------:R-:W-:Y:S01]  /*92d0*/  FFMA R63, R2.reuse, R26, R63 ;  /* 0x0000001a023f7223 */ /* 0x040fe2000000003f */
[----:B------:R-:W-:Y:S01]  /*92e0*/  FFMA R50, R2, R46, R51 ;  /* 0x0000002e02327223 */ /* 0x000fe20000000033 */
[----:B------:R-:W2:Y:S01]  /*92f0*/  LDS.64 R36, [R19+0x3900] ;  /* 0x0039000013247984 */ /* 0x000ea20000000a00 */
[-C--:B------:R-:W-:Y:S01]  /*9300*/  FFMA R18, R3, R22.reuse, R18 ;  /* 0x0000001603127223 */ /* 0x080fe20000000012 */
[CC--:B---3--:R-:W-:Y:S01]  /*9310*/  FFMA R2, R10.reuse, R22.reuse, R9 ;  /* 0x000000160a027223 */ /* 0x0c8fe20000000009 */
[----:B------:R-:W-:Y:S01]  /*9320*/  FFMA R56, R11, R22, R56 ;  /* 0x000000160b387223 */ /* 0x000fe20000000038 */
[----:B------:R-:W3:Y:S01]  /*9330*/  LDS.128 R4, [R62+0x1ce0] ;  /* 0x001ce0003e047984 */ /* 0x000ee20000000c00 */
[C---:B------:R-:W-:Y:S01]  /*9340*/  FFMA R65, R10.reuse, R26, R65 ;  /* 0x0000001a0a417223 */ /* 0x040fe20000000041 */
[C---:B------:R-:W-:Y:S01]  /*9350*/  FFMA R22, R10.reuse, R38, R49 ;  /* 0x000000260a167223 */ /* 0x040fe20000000031 */
[----:B------:R-:W-:Y:S01]  /*9360*/  FFMA R10, R10, R46, R35 ;  /* 0x0000002e0a0a7223 */ /* 0x000fe20000000023 */
[----:B------:R-:W3:Y:S01]  /*9370*/  LDS.64 R40, [R19+0x3880] ;  /* 0x0038800013287984 */ /* 0x000ee20000000a00 */
[C---:B----4-:R-:W-:Y:S01]  /*9380*/  FFMA R9, R20.reuse, R23, R32 ;  /* 0x0000001714097223 */ /* 0x050fe20000000020 */
[----:B------:R-:W-:Y:S01]  /*9390*/  FFMA R49, R20, R39, R34 ;  /* 0x0000002714317223 */ /* 0x000fe20000000022 */
[----:B------:R-:W-:Y:S01]  /*93a0*/  FFMA R0, R26, R3, R55 ;  /* 0x000000031a007223 */ /* 0x000fe20000000037 */
[----:B------:R-:W4:Y:S01]  /*93b0*/  LDS.128 R28, [R62+0x1de0] ;  /* 0x001de0003e1c7984 */ /* 0x000f220000000c00 */
[----:B------:R-:W-:Y:S01]  /*93c0*/  FFMA R44, R3, R38, R59 ;  /* 0x00000026032c7223 */ /* 0x000fe2000000003b */
[----:B------:R-:W-:Y:S01]  /*93d0*/  FFMA R46, R11, R46, R45 ;  /* 0x0000002e0b2e7223 */ /* 0x000fe2000000002d */
[----:B------:R-:W-:Y:S01]  /*93e0*/  FFMA R0, R27, R21, R0 ;  /* 0x000000151b007223 */ /* 0x000fe20000000000 */
[----:B------:R-:W4:Y:S01]  /*93f0*/  LDS.64 R16, [R19+0x3980] ;  /* 0x0039800013107984 */ /* 0x000f220000000a00 */
[C---:B------:R-:W-:Y:S01]  /*9400*/  FFMA R45, R21.reuse, R23, R18 ;  /* 0x00000017152d7223 */ /* 0x040fe20000000012 */
[C---:B------:R-:W-:Y:S01]  /*9410*/  FFMA R51, R21.reuse, R39, R44 ;  /* 0x0000002715337223 */ /* 0x040fe2000000002c */
[----:B------:R-:W-:Y:S01]  /*9420*/  FFMA R55, R21, R47, R52 ;  /* 0x0000002f15377223 */ /* 0x000fe20000000034 */
[----:B------:R-:W4:Y:S01]  /*9430*/  LDS.128 R32, [R62+0x1ee0] ;  /* 0x001ee0003e207984 */ /* 0x000f220000000c00 */
[----:B-----5:R-:W-:Y:S01]  /*9440*/  FFMA R21, R24, R23, R2 ;  /* 0x0000001718157223 */ /* 0x020fe20000000002 */
[----:B------:R-:W-:Y:S01]  /*9450*/  FFMA R26, R26, R11, R57 ;  /* 0x0000000b1a1a7223 */ /* 0x000fe20000000039 */
[-C--:B------:R-:W-:Y:S01]  /*9460*/  FFMA R63, R20, R27.reuse, R63 ;  /* 0x0000001b143f7223 */ /* 0x080fe2000000003f */
[----:B------:R-:W5:Y:S01]  /*9470*/  LDS.64 R2, [R19+0x3a00] ;  /* 0x003a000013027984 */ /* 0x000f620000000a00 */
[----:B------:R-:W-:Y:S01]  /*9480*/  FFMA R65, R24, R27, R65 ;  /* 0x0000001b18417223 */ /* 0x000fe20000000041 */
[----:B------:R-:W-:Y:S01]  /*9490*/  FFMA R26, R27, R25, R26 ;  /* 0x000000191b1a7223 */ /* 0x000fe2000000001a */
[-C--:B------:R-:W-:Y:S01]  /*94a0*/  FFMA R53, R20, R47.reuse, R50 ;  /* 0x0000002f14357223 */ /* 0x080fe20000000032 */
[CC--:B------:R-:W-:Y:S01]  /*94b0*/  FFMA R27, R24.reuse, R47.reuse, R10 ;  /* 0x0000002f181b7223 */ /* 0x0c0fe2000000000a */
[C---:B------:R-:W-:Y:S01]  /*94c0*/  FFMA R46, R25.reuse, R47, R46 ;  /* 0x0000002f192e7223 */ /* 0x040fe2000000002e */
[----:B------:R-:W-:Y:S01]  /*94d0*/  FFMA R56, R25, R23, R56 ;  /* 0x0000001719387223 */ /* 0x000fe20000000038 */
[----:B------:R-:W-:Y:S01]  /*94e0*/  FFMA R48, R11, R38, R48 ;  /* 0x000000260b307223 */ /* 0x000fe20000000030 */
[-C--:B------:R-:W-:Y:S01]  /*94f0*/  FFMA R23, R24, R39.reuse, R22 ;  /* 0x0000002718177223 */ /* 0x080fe20000000016 */
[----:B------:R-:W5:Y:S02]  /*9500*/  LDS.64 R10, [R19+0x3a80] ;  /* 0x003a8000130a7984 */ /* 0x000f640000000a00 */
[----:B------:R-:W-:Y:S01]  /*9510*/  FFMA R48, R25, R39, R48 ;  /* 0x0000002719307223 */ /* 0x000fe20000000030 */
[C---:B-1----:R-:W-:Y:S01]  /*9520*/  FFMA R0, R12.reuse, R43, R0 ;  /* 0x0000002b0c007223 */ /* 0x042fe20000000000 */
[----:B------:R-:W-:-:S03]  /*9530*/  FFMA R63, R12, R42, R63 ;  /* 0x0000002a0c3f7223 */ /* 0x000fc6000000003f */
[----:B--2---:R-:W-:Y:S01]  /*9540*/  FFMA R47, R13, R37, R0 ;  /* 0x000000250d2f7223 */ /* 0x004fe20000000000 */
[----:B------:R-:W-:Y:S01]  /*9550*/  FFMA R63, R36, R13, R63 ;  /* 0x0000000d243f7223 */ /* 0x000fe2000000003f */
[----:B---3--:R-:W-:Y:S01]  /*9560*/  FFMA R0, R4, R43, R45 ;  /* 0x0000002b04007223 */ /* 0x008fe2000000002d */
[----:B------:R-:W-:-:S03]  /*9570*/  FFMA R9, R42, R4, R9 ;  /* 0x000000042a097223 */ /* 0x000fc60000000009 */
[----:B------:R-:W-:Y:S01]  /*9580*/  FFMA R18, R37, R5, R0 ;  /* 0x0000000525127223 */ /* 0x000fe20000000000 */
[C---:B------:R-:W-:Y:S01]  /*9590*/  FFMA R65, R12.reuse, R40, R65 ;  /* 0x000000280c417223 */ /* 0x040fe20000000041 */
[-C--:B------:R-:W-:Y:S01]  /*95a0*/  FFMA R26, R12, R41.reuse, R26 ;  /* 0x000000290c1a7223 */ /* 0x080fe2000000001a */
[----:B------:R-:W-:Y:S01]  /*95b0*/  FFMA R21, R40, R4, R21 ;  /* 0x0000000428157223 */ /* 0x000fe20000000015 */
[----:B------:R-:W-:Y:S01]  /*95c0*/  FFMA R56, R4, R41, R56 ;  /* 0x0000002904387223 */ /* 0x000fe20000000038 */
[----:B----4-:R-:W-:Y:S01]  /*95d0*/  FFMA R0, R28, R43, R51 ;  /* 0x0000002b1c007223 */ /* 0x010fe20000000033 */
[----:B------:R-:W-:Y:S01]  /*95e0*/  FFMA R9, R36, R5, R9 ;  /* 0x0000000524097223 */ /* 0x000fe20000000009 */
[----:B------:R-:W-:Y:S01]  /*95f0*/  FFMA R49, R42, R28, R49 ;  /* 0x0000001c2a317223 */ /* 0x000fe20000000031 */
[C---:B------:R-:W-:Y:S01]  /*9600*/  FFMA R65, R16.reuse, R13, R65 ;  /* 0x0000000d10417223 */ /* 0x040fe20000000041 */
[----:B------:R-:W-:Y:S01]  /*9610*/  FFMA R57, R13, R17, R26 ;  /* 0x000000110d397223 */ /* 0x000fe2000000001a */
[-C--:B------:R-:W-:Y:S01]  /*9620*/  FFMA R45, R16, R5.reuse, R21 ;  /* 0x00000005102d7223 */ /* 0x080fe20000000015 */
[----:B------:R-:W-:Y:S01]  /*9630*/  FFMA R56, R17, R5, R56 ;  /* 0x0000000511387223 */ /* 0x000fe20000000038 */
[C---:B------:R-:W-:Y:S01]  /*9640*/  FFMA R59, R37.reuse, R29, R0 ;  /* 0x0000001d253b7223 */ /* 0x040fe20000000000 */
[----:B------:R-:W1:Y:S01]  /*9650*/  LDS.64 R4, [R19+0x3b00] ;  /* 0x003b000013047984 */ /* 0x000e620000000a00 */
[-C--:B------:R-:W-:Y:S01]  /*9660*/  FFMA R53, R42, R32.reuse, R53 ;  /* 0x000000202a357223 */ /* 0x080fe20000000035 */
[----:B------:R-:W-:Y:S01]  /*9670*/  FFMA R27, R40, R32, R27 ;  /* 0x00000020281b7223 */ /* 0x000fe2000000001b */
[----:B------:R-:W-:Y:S01]  /*9680*/  FFMA R0, R32, R43, R55 ;  /* 0x0000002b20007223 */ /* 0x000fe20000000037 */
[----:B------:R-:W2:Y:S01]  /*9690*/  LDS.64 R12, [R19+0x3b80] ;  /* 0x003b8000130c7984 */ /* 0x000ea20000000a00 */
[----:B------:R-:W-:Y:S01]  /*96a0*/  FFMA R23, R40, R28, R23 ;  /* 0x0000001c28177223 */ /* 0x000fe20000000017 */
[-C--:B------:R-:W-:Y:S01]  /*96b0*/  FFMA R48, R28, R41.reuse, R48 ;  /* 0x000000291c307223 */ /* 0x080fe20000000030 */
[----:B------:R-:W-:Y:S01]  /*96c0*/  FFMA R46, R32, R41, R46 ;  /* 0x00000029202e7223 */ /* 0x000fe2000000002e */
[-C--:B------:R-:W-:Y:S01]  /*96d0*/  FFMA R53, R36, R33.reuse, R53 ;  /* 0x0000002124357223 */ /* 0x080fe20000000035 */
[-C--:B------:R-:W-:Y:S01]  /*96e0*/  FFMA R55, R16, R33.reuse, R27 ;  /* 0x0000002110377223 */ /* 0x080fe2000000001b */
[----:B------:R-:W-:Y:S01]  /*96f0*/  FFMA R41, R37, R33, R0 ;  /* 0x0000002125297223 */ /* 0x000fe20000000000 */
[-C--:B------:R-:W-:Y:S01]  /*9700*/  FFMA R49, R36, R29.reuse, R49 ;  /* 0x0000001d24317223 */ /* 0x080fe20000000031 */
[-C--:B------:R-:W-:Y:S01]  /*9710*/  FFMA R51, R16, R29.reuse, R23 ;  /* 0x0000001d10337223 */ /* 0x080fe20000000017 */
[C---:B------:R-:W-:Y:S01]  /*9720*/  FFMA R48, R17.reuse, R29, R48 ;  /* 0x0000001d11307223 */ /* 0x040fe20000000030 */
[----:B------:R-:W-:Y:S01]  /*9730*/  FFMA R33, R17, R33, R46 ;  /* 0x0000002111217223 */ /* 0x000fe2000000002e */
[----:B------:R-:W-:Y:S01]  /*9740*/  LDS.128 R36, [R62+0x1bf0] ;  /* 0x001bf0003e247984 */ /* 0x000fe20000000c00 */
[C---:B-----5:R-:W-:Y:S01]  /*9750*/  FFMA R54, R3.reuse, R34, R41 ;  /* 0x0000002203367223 */ /* 0x060fe20000000029 */
[C---:B------:R-:W-:Y:S01]  /*9760*/  FFMA R63, R2.reuse, R14, R63 ;  /* 0x0000000e023f7223 */ /* 0x040fe2000000003f */
[C---:B------:R-:W-:Y:S01]  /*9770*/  FFMA R32, R2.reuse, R6, R9 ;  /* 0x0000000602207223 */ /* 0x040fe20000000009 */
[----:B------:R-:W3:Y:S01]  /*9780*/  LDS.64 R16, [R19+0x3c00] ;  /* 0x003c000013107984 */ /* 0x000ee20000000a00 */
[C---:B------:R-:W-:Y:S01]  /*9790*/  FFMA R46, R2.reuse, R30, R49 ;  /* 0x0000001e022e7223 */ /* 0x040fe20000000031 */
[----:B------:R-:W-:Y:S01]  /*97a0*/  FFMA R52, R2, R34, R53 ;  /* 0x0000002202347223 */ /* 0x000fe20000000035 */
[----:B------:R-:W-:Y:S01]  /*97b0*/  FFMA R0, R14, R3, R47 ;  /* 0x000000030e007223 */ /* 0x000fe2000000002f */
[----:B------:R-:W4:Y:S01]  /*97c0*/  LDS.64 R28, [R19+0x3c80] ;  /* 0x003c8000131c7984 */ /* 0x000f220000000a00 */
[C---:B------:R-:W-:Y:S01]  /*97d0*/  FFMA R44, R3.reuse, R6, R18 ;  /* 0x00000006032c7223 */ /* 0x040fe20000000012 */
[----:B------:R-:W-:Y:S01]  /*97e0*/  FFMA R50, R3, R30, R59 ;  /* 0x0000001e03327223 */ /* 0x000fe2000000003b */
[CC--:B------:R-:W-:Y:S01]  /*97f0*/  FFMA R18, R10.reuse, R6.reuse, R45 ;  /* 0x000000060a127223 */ /* 0x0c0fe2000000002d */
[----:B------:R-:W5:Y:S01]  /*9800*/  LDS.128 R24, [R62+0x1cf0] ;  /* 0x001cf0003e187984 */ /* 0x000f620000000c00 */
[C---:B------:R-:W-:Y:S01]  /*9810*/  FFMA R56, R11.reuse, R6, R56 ;  /* 0x000000060b387223 */ /* 0x040fe20000000038 */
[C---:B------:R-:W-:Y:S01]  /*9820*/  FFMA R65, R10.reuse, R14, R65 ;  /* 0x0000000e0a417223 */ /* 0x040fe20000000041 */
[-C--:B------:R-:W-:Y:S01]  /*9830*/  FFMA R6, R10, R30.reuse, R51 ;  /* 0x0000001e0a067223 */ /* 0x080fe20000000033 */
[----:B------:R-:W5:Y:S01]  /*9840*/  LDS.128 R20, [R62+0x1df0] ;  /* 0x001df0003e147984 */ /* 0x000f620000000c00 */
[C---:B------:R-:W-:Y:S01]  /*9850*/  FFMA R48, R11.reuse, R30, R48 ;  /* 0x0000001e0b307223 */ /* 0x040fe20000000030 */
[----:B------:R-:W-:Y:S01]  /*9860*/  FFMA R14, R14, R11, R57 ;  /* 0x0000000b0e0e7223 */ /* 0x000fe20000000039 */
[-C--:B------:R-:W-:Y:S01]  /*9870*/  FFMA R30, R10, R34.reuse, R55 ;  /* 0x000000220a1e7223 */ /* 0x080fe20000000037 */
[----:B------:R-:W5:Y:S01]  /*9880*/  LDS.128 R40, [R62+0x1ef0] ;  /* 0x001ef0003e287984 */ /* 0x000f620000000c00 */
[----:B------:R-:W-:-:S03]  /*9890*/  FFMA R34, R11, R34, R33 ;  /* 0x000000220b227223 */ /* 0x000fc60000000021 */
[----:B------:R-:W5:Y:S01]  /*98a0*/  LDS.64 R2, [R19+0x3d00] ;  /* 0x003d000013027984 */ /* 0x000f620000000a00 */
[C---:B-1----:R-:W-:Y:S01]  /*98b0*/  FFMA R63, R4.reuse, R15, R63 ;  /* 0x0000000f043f7223 */ /* 0x042fe2000000003f */
[----:B------:R-:W-:Y:S01]  /*98c0*/  FFMA R45, R4, R31, R46 ;  /* 0x0000001f042d7223 */ /* 0x000fe2000000002e */
[----:B------:R-:W-:Y:S01]  /*98d0*/  FFMA R0, R15, R5, R0 ;  /* 0x000000050f007223 */ /* 0x000fe20000000000 */
[----:B------:R-:W1:Y:S01]  /*98e0*/  LDS.64 R10, [R19+0x3d80] ;  /* 0x003d8000130a7984 */ /* 0x000e620000000a00 */
[----:B------:R-:W-:Y:S01]  /*98f0*/  FFMA R49, R5, R31, R50 ;  /* 0x0000001f05317223 */ /* 0x000fe20000000032 */
[C---:B--2---:R-:W-:Y:S01]  /*9900*/  FFMA R65, R12.reuse, R15, R65 ;  /* 0x0000000f0c417223 */ /* 0x044fe20000000041 */
[----:B------:R-:W-:Y:S01]  /*9910*/  FFMA R14, R15, R13, R14 ;  /* 0x0000000d0f0e7223 */ /* 0x000fe2000000000e */
[-C--:B------:R-:W-:Y:S01]  /*9920*/  FFMA R47, R12, R31.reuse, R6 ;  /* 0x0000001f0c2f7223 */ /* 0x080fe20000000006 */
[----:B------:R-:W-:Y:S01]  /*9930*/  FFMA R48, R13, R31, R48 ;  /* 0x0000001f0d307223 */ /* 0x000fe20000000030 */
[C---:B------:R-:W-:Y:S01]  /*9940*/  FFMA R9, R4.reuse, R7, R32 ;  /* 0x0000000704097223 */ /* 0x040fe20000000020 */
[----:B------:R-:W-:Y:S01]  /*9950*/  FFMA R51, R4, R35, R52 ;  /* 0x0000002304337223 */ /* 0x000fe20000000034 */
[C---:B------:R-:W-:Y:S01]  /*9960*/  FFMA R33, R5.reuse, R7, R44 ;  /* 0x0000000705217223 */ /* 0x040fe2000000002c */
[----:B------:R-:W-:Y:S01]  /*9970*/  FFMA R53, R5, R35, R54 ;  /* 0x0000002305357223 */ /* 0x000fe20000000036 */
[CC--:B------:R-:W-:Y:S01]  /*9980*/  FFMA R15, R12.reuse, R7.reuse, R18 ;  /* 0x000000070c0f7223 */ /* 0x0c0fe20000000012 */
[C---:B------:R-:W-:Y:S01]  /*9990*/  FFMA R56, R13.reuse, R7, R56 ;  /* 0x000000070d387223 */ /* 0x040fe20000000038 */
[-C--:B------:R-:W-:Y:S01]  /*99a0*/  FFMA R31, R12, R35.reuse, R30 ;  /* 0x000000230c1f7223 */ /* 0x080fe2000000001e */
[----:B------:R-:W-:Y:S01]  /*99b0*/  FFMA R34, R13, R35, R34 ;  /* 0x000000230d227223 */ /* 0x000fe20000000022 */
[----:B------:R-:W2:Y:S01]  /*99c0*/  LDS.64 R4, [R19+0x3e00] ;  /* 0x003e000013047984 */ /* 0x000ea20000000a00 */
[C---:B---3--:R-:W-:Y:S01]  /*99d0*/  FFMA R63, R36.reuse, R16, R63 ;  /* 0x00000010243f7223 */ /* 0x048fe2000000003f */
[----:B------:R-:W-:-:S02]  /*99e0*/  FFMA R0, R36, R17, R0 ;  /* 0x0000001124007223 */ /* 0x000fc40000000000 */
[----:B------:R-:W3:Y:S01]  /*99f0*/  LDS.64 R12, [R19+0x3e80] ;  /* 0x003e8000130c7984 */ /* 0x000ee20000000a00 */
[C---:B----4-:R-:W-:Y:S01]  /*9a00*/  FFMA R65, R36.reuse, R28, R65 ;  /* 0x0000001c24417223 */ /* 0x050fe20000000041 */
[----:B------:R-:W-:Y:S02]  /*9a10*/  FFMA R36, R36, R29, R14 ;  /* 0x0000001d24247223 */ /* 0x000fe4000000000e */
[----:B------:R-:W4:Y:S01]  /*9a20*/  LDS.64 R6, [R19+0x3f80] ;  /* 0x003f800013067984 */ /* 0x000f220000000a00 */
[-C--:B-----5:R-:W-:Y:S01]  /*9a30*/  FFMA R30, R28, R24.reuse, R15 ;  /* 0x000000181c1e7223 */ /* 0x0a0fe2000000000f */
[----:B------:R-:W-:Y:S02]  /*9a40*/  FFMA R18, R16, R24, R9 ;  /* 0x0000001810127223 */ /* 0x000fe40000000009 */
[----:B------:R5:W4:Y:S01]  /*9a50*/  LDS.64 R14, [R19+0x3f00] ;  /* 0x003f0000130e7984 */ /* 0x000b220000000a00 */
[C---:B------:R-:W-:Y:S01]  /*9a60*/  FFMA R32, R24.reuse, R17, R33 ;  /* 0x0000001118207223 */ /* 0x040fe20000000021 */
[----:B------:R-:W-:Y:S01]  /*9a70*/  FFMA R56, R24, R29, R56 ;  /* 0x0000001d18387223 */ /* 0x000fe20000000038 */
[-C--:B------:R-:W-:Y:S01]  /*9a80*/  FFMA R24, R16, R20.reuse, R45 ;  /* 0x0000001410187223 */ /* 0x080fe2000000002d */
[----:B------:R-:W-:Y:S01]  /*9a90*/  FFMA R44, R28, R20, R47 ;  /* 0x000000141c2c7223 */ /* 0x000fe2000000002f */
[C---:B------:R-:W-:Y:S01]  /*9aa0*/  FFMA R46, R20.reuse, R17, R49 ;  /* 0x00000011142e7223 */ /* 0x040fe20000000031 */
[----:B------:R-:W-:Y:S01]  /*9ab0*/  FFMA R48, R20, R29, R48 ;  /* 0x0000001d14307223 */ /* 0x000fe20000000030 */
[-C--:B------:R-:W-:Y:S01]  /*9ac0*/  FFMA R16, R16, R40.reuse, R51 ;  /* 0x0000002810107223 */ /* 0x080fe20000000033 */
[----:B------:R-:W-:Y:S01]  /*9ad0*/  FFMA R20, R40, R17, R53 ;  /* 0x0000001128147223 */ /* 0x000fe20000000035 */
[----:B------:R-:W-:Y:S01]  /*9ae0*/  FFMA R28, R28, R40, R31 ;  /* 0x000000281c1c7223 */ /* 0x000fe2000000001f */
[----:B------:R-:W-:Y:S01]  /*9af0*/  FFMA R34, R40, R29, R34 ;  /* 0x0000001d28227223 */ /* 0x000fe20000000022 */
[C---:B------:R-:W-:Y:S01]  /*9b00*/  FFMA R63, R2.reuse, R37, R63 ;  /* 0x00000025023f7223 */ /* 0x040fe2000000003f */
[C---:B------:R-:W-:Y:S01]  /*9b10*/  FFMA R17, R2.reuse, R25, R18 ;  /* 0x0000001902117223 */ /* 0x040fe20000000012 */
[C---:B------:R-:W-:Y:S01]  /*9b20*/  FFMA R29, R2.reuse, R21, R24 ;  /* 0x00000015021d7223 */ /* 0x040fe20000000018 */
[----:B------:R-:W-:Y:S01]  /*9b30*/  FFMA R33, R2, R41, R16 ;  /* 0x0000002902217223 */ /* 0x000fe20000000010 */
[----:B------:R-:W-:Y:S01]  /*9b40*/  FFMA R9, R37, R3, R0 ;  /* 0x0000000325097223 */ /* 0x000fe20000000000 */
[C---:B------:R-:W-:Y:S01]  /*9b50*/  FFMA R32, R3.reuse, R25, R32 ;  /* 0x0000001903207223 */ /* 0x040fe20000000020 */
[C---:B------:R-:W-:Y:S01]  /*9b60*/  FFMA R31, R3.reuse, R21, R46 ;  /* 0x00000015031f7223 */ /* 0x040fe2000000002e */
[----:B------:R-:W-:Y:S01]  /*9b70*/  FFMA R35, R3, R41, R20 ;  /* 0x0000002903237223 */ /* 0x000fe20000000014 */
[C---:B-1----:R-:W-:Y:S01]  /*9b80*/  FFMA R65, R10.reuse, R37, R65 ;  /* 0x000000250a417223 */ /* 0x042fe20000000041 */
[----:B------:R-:W1:Y:S01]  /*9b90*/  LDC.64 R2, c[0x0][0x390] ;  /* 0x0000e400ff027b82 */ /* 0x000e620000000a00 */
[----:B------:R-:W-:Y:S01]  /*9ba0*/  FFMA R37, R37, R11, R36 ;  /* 0x0000000b25257223 */ /* 0x000fe20000000024 */
[CC--:B-----5:R-:W-:Y:S01]  /*9bb0*/  FFMA R19, R10.reuse, R25.reuse, R30 ;  /* 0x000000190a137223 */ /* 0x0e0fe2000000001e */
[C---:B------:R-:W-:Y:S01]  /*9bc0*/  FFMA R56, R11.reuse, R25, R56 ;  /* 0x000000190b387223 */ /* 0x040fe20000000038 */
[C---:B------:R-:W-:Y:S01]  /*9bd0*/  FFMA R48, R11.reuse, R21, R48 ;  /* 0x000000150b307223 */ /* 0x040fe20000000030 */
[----:B------:R-:W-:Y:S01]  /*9be0*/  FFMA R34, R11, R41, R34 ;  /* 0x000000290b227223 */ /* 0x000fe20000000022 */
[C---:B------:R-:W-:Y:S01]  /*9bf0*/  FFMA R25, R10.reuse, R21, R44 ;  /* 0x000000150a197223 */ /* 0x040fe2000000002c */
[----:B------:R-:W-:Y:S01]  /*9c00*/  FFMA R21, R10, R41, R28 ;  /* 0x000000290a157223 */ /* 0x000fe2000000001c */
[----:B--2---:R-:W-:Y:S01]  /*9c10*/  FFMA R63, R4, R38, R63 ;  /* 0x00000026043f7223 */ /* 0x004fe2000000003f */
[----:B------:R-:W-:Y:S01]  /*9c20*/  FFMA R0, R38, R5, R9 ;  /* 0x0000000526007223 */ /* 0x000fe20000000009 */
[C---:B------:R-:W-:Y:S01]  /*9c30*/  FFMA R10, R4.reuse, R26, R17 ;  /* 0x0000001a040a7223 */ /* 0x040fe20000000011 */
[----:B------:R-:W-:Y:S01]  /*9c40*/  FFMA R16, R4, R22, R29 ;  /* 0x0000001604107223 */ /* 0x000fe2000000001d */
[----:B---3--:R-:W-:Y:S01]  /*9c50*/  FFMA R65, R12, R38, R65 ;  /* 0x000000260c417223 */ /* 0x008fe20000000041 */
[----:B------:R-:W-:Y:S01]  /*9c60*/  FFMA R24, R4, R42, R33 ;  /* 0x0000002a04187223 */ /* 0x000fe20000000021 */
[----:B------:R-:W-:Y:S01]  /*9c70*/  FFMA R38, R38, R13, R37 ;  /* 0x0000000d26267223 */ /* 0x000fe20000000025 */
[C---:B------:R-:W-:Y:S01]  /*9c80*/  FFMA R56, R13.reuse, R26, R56 ;  /* 0x0000001a0d387223 */ /* 0x040fe20000000038 */
[C---:B------:R-:W-:Y:S01]  /*9c90*/  FFMA R48, R13.reuse, R22, R48 ;  /* 0x000000160d307223 */ /* 0x040fe20000000030 */
[----:B------:R-:W-:Y:S01]  /*9ca0*/  FFMA R34, R13, R42, R34 ;  /* 0x0000002a0d227223 */ /* 0x000fe20000000022 */
[C---:B------:R-:W-:Y:S01]  /*9cb0*/  FFMA R4, R12.reuse, R26, R19 ;  /* 0x0000001a0c047223 */ /* 0x040fe20000000013 */
[C---:B------:R-:W-:Y:S01]  /*9cc0*/  FFMA R18, R12.reuse, R22, R25 ;  /* 0x000000160c127223 */ /* 0x040fe20000000019 */
[C---:B------:R-:W-:Y:S01]  /*9cd0*/  FFMA R32, R5.reuse, R26, R32 ;  /* 0x0000001a05207223 */ /* 0x040fe20000000020 */
[C---:B------:R-:W-:Y:S01]  /*9ce0*/  FFMA R20, R5.reuse, R22, R31 ;  /* 0x0000001605147223 */ /* 0x040fe2000000001f */
[-C--:B------:R-:W-:Y:S01]  /*9cf0*/  FFMA R28, R5, R42.reuse, R35 ;  /* 0x0000002a051c7223 */ /* 0x080fe20000000023 */
[----:B------:R-:W-:Y:S01]  /*9d00*/  FFMA R12, R12, R42, R21 ;  /* 0x0000002a0c0c7223 */ /* 0x000fe20000000015 */
[----:B----4-:R-:W-:Y:S01]  /*9d10*/  FFMA R5, R39, R7, R38 ;  /* 0x0000000727057223 */ /* 0x010fe20000000026 */
[C---:B------:R-:W-:Y:S01]  /*9d20*/  FFMA R13, R7.reuse, R27, R56 ;  /* 0x0000001b070d7223 */ /* 0x040fe20000000038 */
[C---:B------:R-:W-:Y:S01]  /*9d30*/  FFMA R19, R7.reuse, R23, R48 ;  /* 0x0000001707137223 */ /* 0x040fe20000000030 */
[----:B------:R-:W-:Y:S01]  /*9d40*/  FFMA R29, R7, R43, R34 ;  /* 0x0000002b071d7223 */ /* 0x000fe20000000022 */
[----:B-1----:R-:W-:-:S04]  /*9d50*/  IMAD.WIDE.U32 R8, R8, 0x4, R2 ;  /* 0x0000000408087825 */ /* 0x002fc800078e0002 */
[C---:B------:R-:W-:Y:S01]  /*9d60*/  FFMA R65, R6.reuse, R39, R65 ;  /* 0x0000002706417223 */ /* 0x040fe20000000041 */
[C---:B------:R-:W-:Y:S01]  /*9d70*/  FFMA R11, R6.reuse, R27, R4 ;  /* 0x0000001b060b7223 */ /* 0x040fe20000000004 */
[----:B------:R-:W-:Y:S01]  /*9d80*/  FFMA R17, R6, R23, R18 ;  /* 0x0000001706117223 */ /* 0x000fe20000000012 */
[C---:B------:R-:W-:Y:S01]  /*9d90*/  FFMA R63, R14.reuse, R39, R63 ;  /* 0x000000270e3f7223 */ /* 0x040fe2000000003f */
[C---:B------:R-:W-:Y:S01]  /*9da0*/  FFMA R7, R14.reuse, R27, R10 ;  /* 0x0000001b0e077223 */ /* 0x040fe2000000000a */
[----:B------:R-:W-:Y:S01]  /*9db0*/  FFMA R3, R14, R23, R16 ;  /* 0x000000170e037223 */ /* 0x000fe20000000010 */
[----:B------:R-:W-:Y:S01]  /*9dc0*/  FFMA R39, R39, R15, R0 ;  /* 0x0000000f27277223 */ /* 0x000fe20000000000 */
[C---:B------:R-:W-:Y:S01]  /*9dd0*/  FFMA R27, R15.reuse, R27, R32 ;  /* 0x0000001b0f1b7223 */ /* 0x040fe20000000020 */
[C---:B------:R-:W-:Y:S01]  /*9de0*/  FFMA R23, R15.reuse, R23, R20 ;  /* 0x000000170f177223 */ /* 0x040fe20000000014 */
[-C--:B------:R-:W-:Y:S01]  /*9df0*/  FFMA R25, R6, R43.reuse, R12 ;  /* 0x0000002b06197223 */ /* 0x080fe2000000000c */
[-C--:B------:R-:W-:Y:S01]  /*9e00*/  FFMA R21, R14, R43.reuse, R24 ;  /* 0x0000002b0e157223 */ /* 0x080fe20000000018 */
[----:B------:R-:W-:Y:S01]  /*9e10*/  FFMA R15, R15, R43, R28 ;  /* 0x0000002b0f0f7223 */ /* 0x000fe2000000001c */
[----:B------:R-:W-:Y:S04]  /*9e20*/  STG.E desc[UR4][R8.64], R63 ;  /* 0x0000003f08007986 */ /* 0x000fe8000c101904 */
        /* <DEDUP_REMOVED lines=14> */
[----:B------:R-:W-:Y:S01]  /*9f10*/  STG.E desc[UR4][R8.64+0x684], R29 ;  /* 0x0006841d08007986 */ /* 0x000fe2000c101904 */
[----:B------:R-:W-:Y:S05]  /*9f20*/  EXIT ;  /* 0x000000000000794d */ /* 0x000fea0003800000 */
.L_x_1:
[----:B------:R-:W-:-:S00]  /*9f30*/  BRA `(.L_x_1) ;  /* 0xfffffffc00fc7947 */ /* 0x000fc0000383ffff */
[----:B------:R-:W-:-:S00]  /*9f40*/  NOP ;  /* 0x0000000000007918 */ /* 0x000fc00000000000 */
        /* <DEDUP_REMOVED lines=11> */
.L_x_2:


//--------------------- .nv.shared.main_kernel0   --------------------------
	.section	.nv.shared.main_kernel0,"aw",@nobits
	.sectionflags	@""
	.align	4
.nv.shared.main_kernel0:
	.zero		46720


//--------------------- .nv.shared.reserved.0     --------------------------
	.section	.nv.shared.reserved.0,"aw",@nobits
	.weak		__nv_reservedSMEM_offset_0_alias
	.size		__nv_reservedSMEM_offset_0_alias, 0, 64
	.other		__nv_reservedSMEM_offset_0_alias,@"STO_CUDA_RESERVED_SHARED STV_DEFAULT"
__nv_reservedSMEM_offset_0_alias:
	.zero		0
	.zero		64


//--------------------- .nv.constant0.main_kernel0 --------------------------
	.section	.nv.constant0.main_kernel0,"a",@progbits
	.sectionflags	@""
	.align	4
.nv.constant0.main_kernel0:
	.zero		920


//--------------------- SYMBOLS --------------------------

	.type		.nv.reservedSmem.offset0,@object
	.size		.nv.reservedSmem.offset0,0x4
	.type		.nv.reservedSmem.cap,@object
	.size		.nv.reservedSmem.cap,0x4
